def matmul_kernel(
    a_ptr,
    b_ptr,
    c_ptr,
    M,
    N,
    K,
    stride_am,
    stride_ak,
    stride_bk,
    stride_bn,
    stride_cm,
    stride_cn,
    BLOCK_M: tl.constexpr,
    BLOCK_N: tl.constexpr,
    BLOCK_K: tl.constexpr,
    GROUP_M: tl.constexpr,
):
    pid = tl.program_id(axis=0)
    num_pid_m = tl.cdiv(M, BLOCK_M)
    num_pid_n = tl.cdiv(N, BLOCK_N)
    num_pid_in_group = GROUP_M * num_pid_n
    group_id = pid // num_pid_in_group
    first_pid_m = group_id * GROUP_M
    group_size_m = min(num_pid_m - first_pid_m, GROUP_M)
    pid_m = first_pid_m + ((pid % num_pid_in_group) % group_size_m)
    pid_n = (pid % num_pid_in_group) // group_size_m

    offs_am = (pid_m * BLOCK_M + tl.arange(0, BLOCK_M)) % M
    offs_bn = (pid_n * BLOCK_N + tl.arange(0, BLOCK_N)) % N
    offs_k = tl.arange(0, BLOCK_K)
    a_ptrs = a_ptr + offs_am[:, None] * stride_am + offs_k[None, :] * stride_ak
    b_ptrs = b_ptr + offs_k[:, None] * stride_bk + offs_bn[None, :] * stride_bn

    acc = tl.zeros((BLOCK_M, BLOCK_N), dtype=tl.float32)
    for kk in range(0, tl.cdiv(K, BLOCK_K)):
        a = tl.load(a_ptrs, mask=offs_k[None, :] < K - kk * BLOCK_K, other=0.0)
        b = tl.load(b_ptrs, mask=offs_k[:, None] < K - kk * BLOCK_K, other=0.0)
        acc = tl.dot(a, b, acc)
        a_ptrs += BLOCK_K * stride_ak
        b_ptrs += BLOCK_K * stride_bk

    c = acc.to(c_ptr.dtype.element_ty)
    offs_cm = pid_m * BLOCK_M + tl.arange(0, BLOCK_M)
    offs_cn = pid_n * BLOCK_N + tl.arange(0, BLOCK_N)
    c_ptrs = c_ptr + offs_cm[:, None] * stride_cm + offs_cn[None, :] * stride_cn
    mask = (offs_cm[:, None] < M) & (offs_cn[None, :] < N)
    tl.store(c_ptrs, c, mask=mask)

# config = {"BLOCK_K": 128, "BLOCK_M": 128, "BLOCK_N": 64, "GROUP_M": 8, "arch": "sm_100", "dtype": "fp16", "num_ctas": 1, "num_stages": 3, "num_warps": 1}
# arch = sm_100


// ===== COMPILED SASS (sm_100a) =====

	.target	sm_100a

	.elftype	@"ET_EXEC"


//--------------------- .note.nv.tkinfo           --------------------------
	.section	.note.nv.tkinfo,"",@"SHT_NOTE"
	.sectionflags	@"SHF_NOTE_NV_TKINFO"
	.tkinfo
        /*0018*/ 	.word	0x00000081
        /*0030*/ 	.string	""
        /*0030*/ 	.string	"ptxas-blackwell"
        /*0030*/ 	.string	"Cuda compilation tools, release 12.9, V12.9.86"
        /*0030*/ 	.string	"Build cuda_12.9.r12.9/compiler.36037853_0"
        /*0030*/ 	.string	"-v  -suppress-debug-info  -lineinfo  -arch sm_100a "



//--------------------- .note.nv.cuver            --------------------------
	.section	.note.nv.cuver,"",@"SHT_NOTE"
	.sectionflags	@"SHF_NOTE_NV_CUVER"
        /*0018*/ 	.short	0x0001
        /*001a*/ 	.short	0x0064
        /*001c*/ 	.short	0x0001
        /*001e*/ 	.short	0x0000
        /*0020*/ 	.short	0x0001
        /*0022*/ 	.short	0x0000


//--------------------- .nv.info                  --------------------------
	.section	.nv.info,"",@"SHT_CUDA_INFO"
	.align	4


	//----- nvinfo : EIATTR_REGCOUNT
	.align		4
        /*0000*/ 	.byte	0x04, 0x2f
        /*0002*/ 	.short	(.L_1 - .L_0)
	.align		4
.L_0:
        /*0004*/ 	.word	index@(matmul_kernel)
        /*0008*/ 	.word	0x00000040


	//----- nvinfo : EIATTR_FRAME_SIZE
	.align		4
.L_1:
        /*000c*/ 	.byte	0x04, 0x11
        /*000e*/ 	.short	(.L_3 - .L_2)
	.align		4
.L_2:
        /*0010*/ 	.word	index@(matmul_kernel)
        /*0014*/ 	.word	0x00004108


	//----- nvinfo : EIATTR_MIN_STACK_SIZE
	.align		4
.L_3:
        /*0018*/ 	.byte	0x04, 0x12
        /*001a*/ 	.short	(.L_5 - .L_4)
	.align		4
.L_4:
        /*001c*/ 	.word	index@(matmul_kernel)
        /*0020*/ 	.word	0x00004108
.L_5:


//--------------------- .nv.info.matmul_kernel    --------------------------
	.section	.nv.info.matmul_kernel,"",@"SHT_CUDA_INFO"
	.sectionflags	@""
	.align	4


	//----- nvinfo : EIATTR_CUDA_API_VERSION
	.align		4
        /*0000*/ 	.byte	0x04, 0x37
        /*0002*/ 	.short	(.L_7 - .L_6)
.L_6:
        /*0004*/ 	.word	0x00000081


	//----- nvinfo : EIATTR_KPARAM_INFO
	.align		4
.L_7:
        /*0008*/ 	.byte	0x04, 0x17
        /*000a*/ 	.short	(.L_9 - .L_8)
.L_8:
        /*000c*/ 	.word	0x00000000
        /*0010*/ 	.short	0x000d
        /*0012*/ 	.short	0x0048
        /*0014*/ 	.byte	0x00, 0xf4, 0x21, 0x00


	//----- nvinfo : EIATTR_KPARAM_INFO
	.align		4
.L_9:
        /*0018*/ 	.byte	0x04, 0x17
        /*001a*/ 	.short	(.L_11 - .L_10)
.L_10:
        /*001c*/ 	.word	0x00000000
        /*0020*/ 	.short	0x000c
        /*0022*/ 	.short	0x0040
        /*0024*/ 	.byte	0x00, 0xf4, 0x21, 0x00


	//----- nvinfo : EIATTR_KPARAM_INFO
	.align		4
.L_11:
        /*0028*/ 	.byte	0x04, 0x17
        /*002a*/ 	.short	(.L_13 - .L_12)
.L_12:
        /*002c*/ 	.word	0x00000000
        /*0030*/ 	.short	0x000b
        /*0032*/ 	.short	0x0038
        /*0034*/ 	.byte	0x00, 0xf0, 0x11, 0x00


	//----- nvinfo : EIATTR_KPARAM_INFO
	.align		4
.L_13:
        /*0038*/ 	.byte	0x04, 0x17
        /*003a*/ 	.short	(.L_15 - .L_14)
.L_14:
        /*003c*/ 	.word	0x00000000
        /*0040*/ 	.short	0x000a
        /*0042*/ 	.short	0x0034
        /*0044*/ 	.byte	0x00, 0xf0, 0x11, 0x00


	//----- nvinfo : EIATTR_KPARAM_INFO
	.align		4
.L_15:
        /*0048*/ 	.byte	0x04, 0x17
        /*004a*/ 	.short	(.L_17 - .L_16)
.L_16:
        /*004c*/ 	.word	0x00000000
        /*0050*/ 	.short	0x0009
        /*0052*/ 	.short	0x0030
        /*0054*/ 	.byte	0x00, 0xf0, 0x11, 0x00


	//----- nvinfo : EIATTR_KPARAM_INFO
	.align		4
.L_17:
        /*0058*/ 	.byte	0x04, 0x17
        /*005a*/ 	.short	(.L_19 - .L_18)
.L_18:
        /*005c*/ 	.word	0x00000000
        /*0060*/ 	.short	0x0008
        /*0062*/ 	.short	0x002c
        /*0064*/ 	.byte	0x00, 0xf0, 0x11, 0x00


	//----- nvinfo : EIATTR_KPARAM_INFO
	.align		4
.L_19:
        /*0068*/ 	.byte	0x04, 0x17
        /*006a*/ 	.short	(.L_21 - .L_20)
.L_20:
        /*006c*/ 	.word	0x00000000
        /*0070*/ 	.short	0x0007
        /*0072*/ 	.short	0x0028
        /*0074*/ 	.byte	0x00, 0xf0, 0x11, 0x00


	//----- nvinfo : EIATTR_KPARAM_INFO
	.align		4
.L_21:
        /*0078*/ 	.byte	0x04, 0x17
        /*007a*/ 	.short	(.L_23 - .L_22)
.L_22:
        /*007c*/ 	.word	0x00000000
        /*0080*/ 	.short	0x0006
        /*0082*/ 	.short	0x0024
        /*0084*/ 	.byte	0x00, 0xf0, 0x11, 0x00


	//----- nvinfo : EIATTR_KPARAM_INFO
	.align		4
.L_23:
        /*0088*/ 	.byte	0x04, 0x17
        /*008a*/ 	.short	(.L_25 - .L_24)
.L_24:
        /*008c*/ 	.word	0x00000000
        /*0090*/ 	.short	0x0005
        /*0092*/ 	.short	0x0020
        /*0094*/ 	.byte	0x00, 0xf0, 0x11, 0x00


	//----- nvinfo : EIATTR_KPARAM_INFO
	.align		4
.L_25:
        /*0098*/ 	.byte	0x04, 0x17
        /*009a*/ 	.short	(.L_27 - .L_26)
.L_26:
        /*009c*/ 	.word	0x00000000
        /*00a0*/ 	.short	0x0004
        /*00a2*/ 	.short	0x001c
        /*00a4*/ 	.byte	0x00, 0xf0, 0x11, 0x00


	//----- nvinfo : EIATTR_KPARAM_INFO
	.align		4
.L_27:
        /*00a8*/ 	.byte	0x04, 0x17
        /*00aa*/ 	.short	(.L_29 - .L_28)
.L_28:
        /*00ac*/ 	.word	0x00000000
        /*00b0*/ 	.short	0x0003
        /*00b2*/ 	.short	0x0018
        /*00b4*/ 	.byte	0x00, 0xf0, 0x11, 0x00


	//----- nvinfo : EIATTR_KPARAM_INFO
	.align		4
.L_29:
        /*00b8*/ 	.byte	0x04, 0x17
        /*00ba*/ 	.short	(.L_31 - .L_30)
.L_30:
        /*00bc*/ 	.word	0x00000000
        /*00c0*/ 	.short	0x0002
        /*00c2*/ 	.short	0x0010
        /*00c4*/ 	.byte	0x00, 0xf4, 0x21, 0x00


	//----- nvinfo : EIATTR_KPARAM_INFO
	.align		4
.L_31:
        /*00c8*/ 	.byte	0x04, 0x17
        /*00ca*/ 	.short	(.L_33 - .L_32)
.L_32:
        /*00cc*/ 	.word	0x00000000
        /*00d0*/ 	.short	0x0001
        /*00d2*/ 	.short	0x0008
        /*00d4*/ 	.byte	0x00, 0xf4, 0x21, 0x00


	//----- nvinfo : EIATTR_KPARAM_INFO
	.align		4
.L_33:
        /*00d8*/ 	.byte	0x04, 0x17
        /*00da*/ 	.short	(.L_35 - .L_34)
.L_34:
        /*00dc*/ 	.word	0x00000000
        /*00e0*/ 	.short	0x0000
        /*00e2*/ 	.short	0x0000
        /*00e4*/ 	.byte	0x00, 0xf4, 0x21, 0x00


	//----- nvinfo : EIATTR_SPARSE_MMA_MASK
	.align		4
.L_35:
        /*00e8*/ 	.byte	0x03, 0x50
        /*00ea*/ 	.short	0x0000


	//----- nvinfo : EIATTR_MAXREG_COUNT
	.align		4
        /*00ec*/ 	.byte	0x03, 0x1b
        /*00ee*/ 	.short	0x00ff


	//----- nvinfo : EIATTR_NUM_BARRIERS
	.align		4
        /*00f0*/ 	.byte	0x02, 0x4c
        /*00f2*/ 	.byte	0x01
	.zero		1


	//----- nvinfo : EIATTR_ANNOTATIONS
	.align		4
        /*00f4*/ 	.byte	0x04, 0x55
        /*00f6*/ 	.short	(.L_37 - .L_36)


	//   ....[0]....
.L_36:
        /*00f8*/ 	.word	0x00000001
        /*00fc*/ 	.byte	0xa0, 0x01, 0x00, 0x00, 0x01, 0x00, 0x00, 0x00, 0xf0, 0x01, 0x00, 0x00, 0x01, 0x00, 0x00, 0x00
        /* <DEDUP_REMOVED lines=3178> */
        /*c7ac*/ 	.byte	0xe0, 0x0f, 0x03, 0x00, 0x01, 0x00, 0x00, 0x00, 0x40, 0x10, 0x03, 0x00


	//----- nvinfo : EIATTR_COOP_GROUP_MASK_REGIDS
	.align		4
.L_37:
        /*c7b8*/ 	.byte	0x04, 0x29
        /*c7ba*/ 	.short	(.L_39 - .L_38)


	//   ....[0]....
.L_38:
        /*c7bc*/ 	.word	0xffffffff


	//   ....[1]....
        /*c7c0*/ 	.word	0xffffffff


	//   ....[2]....
        /*c7c4*/ 	.word	0xffffffff


	//   ....[3]....
        /*c7c8*/ 	.word	0xffffffff


	//   ....[4]....
        /*c7cc*/ 	.word	0xffffffff


	//   ....[5]....
        /*c7d0*/ 	.word	0xffffffff


	//   ....[6]....
        /*c7d4*/ 	.word	0xffffffff


	//   ....[7]....
        /*c7d8*/ 	.word	0xffffffff


	//   ....[8]....
        /*c7dc*/ 	.word	0xffffffff


	//   ....[9]....
        /*c7e0*/ 	.word	0xffffffff


	//   ....[10]....
        /*c7e4*/ 	.word	0xffffffff


	//   ....[11]....
        /*c7e8*/ 	.word	0xffffffff


	//   ....[12]....
        /*c7ec*/ 	.word	0xffffffff


	//   ....[13]....
        /*c7f0*/ 	.word	0xffffffff


	//   ....[14]....
        /*c7f4*/ 	.word	0xffffffff


	//   ....[15]....
        /*c7f8*/ 	.word	0xffffffff


	//   ....[16]....
        /*c7fc*/ 	.word	0xffffffff


	//   ....[17]....
        /*c800*/ 	.word	0xffffffff


	//   ....[18]....
        /*c804*/ 	.word	0xffffffff


	//   ....[19]....
        /*c808*/ 	.word	0xffffffff


	//   ....[20]....
        /*c80c*/ 	.word	0xffffffff


	//   ....[21]....
        /*c810*/ 	.word	0xffffffff


	//   ....[22]....
        /*c814*/ 	.word	0xffffffff


	//   ....[23]....
        /*c818*/ 	.word	0xffffffff


	//   ....[24]....
        /*c81c*/ 	.word	0xffffffff


	//   ....[25]....
        /*c820*/ 	.word	0xffffffff


	//   ....[26]....
        /*c824*/ 	.word	0xffffffff


	//   ....[27]....
        /*c828*/ 	.word	0xffffffff


	//   ....[28]....
        /*c82c*/ 	.word	0xffffffff


	//   ....[29]....
        /*c830*/ 	.word	0xffffffff


	//   ....[30]....
        /*c834*/ 	.word	0xffffffff


	//   ....[31]....
        /*c838*/ 	.word	0xffffffff


	//   ....[32]....
        /*c83c*/ 	.word	0xffffffff


	//   ....[33]....
        /*c840*/ 	.word	0xffffffff


	//   ....[34]....
        /*c844*/ 	.word	0xffffffff


	//   ....[35]....
        /*c848*/ 	.word	0xffffffff


	//   ....[36]....
        /*c84c*/ 	.word	0xffffffff


	//   ....[37]....
        /*c850*/ 	.word	0xffffffff


	//   ....[38]....
        /*c854*/ 	.word	0xffffffff


	//   ....[39]....
        /*c858*/ 	.word	0xffffffff


	//   ....[40]....
        /*c85c*/ 	.word	0xffffffff


	//   ....[41]....
        /*c860*/ 	.word	0xffffffff


	//   ....[42]....
        /*c864*/ 	.word	0xffffffff


	//   ....[43]....
        /*c868*/ 	.word	0xffffffff


	//   ....[44]....
        /*c86c*/ 	.word	0xffffffff


	//   ....[45]....
        /*c870*/ 	.word	0xffffffff


	//   ....[46]....
        /*c874*/ 	.word	0xffffffff


	//   ....[47]....
        /*c878*/ 	.word	0xffffffff


	//   ....[48]....
        /*c87c*/ 	.word	0xffffffff


	//   ....[49]....
        /*c880*/ 	.word	0xffffffff


	//   ....[50]....
        /*c884*/ 	.word	0xffffffff


	//   ....[51]....
        /*c888*/ 	.word	0xffffffff


	//   ....[52]....
        /*c88c*/ 	.word	0xffffffff


	//   ....[53]....
        /*c890*/ 	.word	0xffffffff


	//   ....[54]....
        /*c894*/ 	.word	0xffffffff


	//   ....[55]....
        /*c898*/ 	.word	0xffffffff


	//   ....[56]....
        /*c89c*/ 	.word	0xffffffff


	//   ....[57]....
        /*c8a0*/ 	.word	0xffffffff


	//   ....[58]....
        /*c8a4*/ 	.word	0xffffffff


	//   ....[59]....
        /*c8a8*/ 	.word	0xffffffff


	//   ....[60]....
        /*c8ac*/ 	.word	0xffffffff


	//   ....[61]....
        /*c8b0*/ 	.word	0xffffffff


	//   ....[62]....
        /*c8b4*/ 	.word	0xffffffff


	//----- nvinfo : EIATTR_COOP_GROUP_INSTR_OFFSETS
	.align		4
.L_39:
        /*c8b8*/ 	.byte	0x04, 0x28
        /*c8ba*/ 	.short	(.L_41 - .L_40)


	//   ....[0]....
.L_40:
        /*c8bc*/ 	.word	0x0005f690


	//   ....[1]....
        /*c8c0*/ 	.word	0x0005f6b0


	//   ....[2]....
        /*c8c4*/ 	.word	0x0005f6d0


	//   ....[3]....
        /*c8c8*/ 	.word	0x0005f6f0


	//   ....[4]....
        /*c8cc*/ 	.word	0x0005f850


	//   ....[5]....
        /*c8d0*/ 	.word	0x0005f8a0


	//   ....[6]....
        /*c8d4*/ 	.word	0x0005f940


	//   ....[7]....
        /*c8d8*/ 	.word	0x0005f960


	//   ....[8]....
        /*c8dc*/ 	.word	0x0005f9a0


	//   ....[9]....
        /*c8e0*/ 	.word	0x0005fa00


	//   ....[10]....
        /*c8e4*/ 	.word	0x0005fa20


	//   ....[11]....
        /*c8e8*/ 	.word	0x0005fa40


	//   ....[12]....
        /*c8ec*/ 	.word	0x0005fa60


	//   ....[13]....
        /*c8f0*/ 	.word	0x0005fa80


	//   ....[14]....
        /*c8f4*/ 	.word	0x0005faa0


	//   ....[15]....
        /*c8f8*/ 	.word	0x0005fac0


	//   ....[16]....
        /*c8fc*/ 	.word	0x0005fb60


	//   ....[17]....
        /*c900*/ 	.word	0x0005fb80


	//   ....[18]....
        /*c904*/ 	.word	0x0005fc40


	//   ....[19]....
        /*c908*/ 	.word	0x0005fc60


	//   ....[20]....
        /*c90c*/ 	.word	0x0005fde0


	//   ....[21]....
        /*c910*/ 	.word	0x0005fe00


	//   ....[22]....
        /*c914*/ 	.word	0x0005fe20


	//   ....[23]....
        /*c918*/ 	.word	0x0005fe40


	//   ....[24]....
        /*c91c*/ 	.word	0x0005fee0


	//   ....[25]....
        /*c920*/ 	.word	0x0005ff00


	//   ....[26]....
        /*c924*/ 	.word	0x0005ff20


	//   ....[27]....
        /*c928*/ 	.word	0x0005ff40


	//   ....[28]....
        /*c92c*/ 	.word	0x0005ff60


	//   ....[29]....
        /*c930*/ 	.word	0x0005ff80


	//   ....[30]....
        /*c934*/ 	.word	0x0005ffa0


	//   ....[31]....
        /*c938*/ 	.word	0x0005ffc0


	//   ....[32]....
        /*c93c*/ 	.word	0x0005ffe0


	//   ....[33]....
        /*c940*/ 	.word	0x00060000


	//   ....[34]....
        /*c944*/ 	.word	0x00060020


	//   ....[35]....
        /*c948*/ 	.word	0x00060040


	//   ....[36]....
        /*c94c*/ 	.word	0x00060160


	//   ....[37]....
        /*c950*/ 	.word	0x00060220


	//   ....[38]....
        /*c954*/ 	.word	0x00060240


	//   ....[39]....
        /*c958*/ 	.word	0x00060280


	//   ....[40]....
        /*c95c*/ 	.word	0x00060320


	//   ....[41]....
        /*c960*/ 	.word	0x00060340


	//   ....[42]....
        /*c964*/ 	.word	0x00060360


	//   ....[43]....
        /*c968*/ 	.word	0x000603a0


	//   ....[44]....
        /*c96c*/ 	.word	0x000603c0


	//   ....[45]....
        /*c970*/ 	.word	0x000603e0


	//   ....[46]....
        /*c974*/ 	.word	0x00060400


	//   ....[47]....
        /*c978*/ 	.word	0x00060420


	//   ....[48]....
        /*c97c*/ 	.word	0x00060440


	//   ....[49]....
        /*c980*/ 	.word	0x00060460


	//   ....[50]....
        /*c984*/ 	.word	0x00060480


	//   ....[51]....
        /*c988*/ 	.word	0x000604a0


	//   ....[52]....
        /*c98c*/ 	.word	0x000604c0


	//   ....[53]....
        /*c990*/ 	.word	0x000604e0


	//   ....[54]....
        /*c994*/ 	.word	0x00060500


	//   ....[55]....
        /*c998*/ 	.word	0x00060520


	//   ....[56]....
        /*c99c*/ 	.word	0x00060540


	//   ....[57]....
        /*c9a0*/ 	.word	0x00060560


	//   ....[58]....
        /*c9a4*/ 	.word	0x00060580


	//   ....[59]....
        /*c9a8*/ 	.word	0x000605a0


	//   ....[60]....
        /*c9ac*/ 	.word	0x000605c0


	//   ....[61]....
        /*c9b0*/ 	.word	0x000605e0


	//   ....[62]....
        /*c9b4*/ 	.word	0x00060710


	//----- nvinfo : EIATTR_VRC_CTA_INIT_COUNT
	.align		4
.L_41:
        /*c9b8*/ 	.byte	0x02, 0x4a
	.zero		1
	.zero		1


	//----- nvinfo : EIATTR_EXIT_INSTR_OFFSETS
	.align		4
        /*c9bc*/ 	.byte	0x04, 0x1c
        /*c9be*/ 	.short	(.L_43 - .L_42)


	//   ....[0]....
.L_42:
        /*c9c0*/ 	.word	0x00066120


	//   ....[1]....
        /*c9c4*/ 	.word	0x00066150


	//----- nvinfo : EIATTR_REQNTID
	.align		4
.L_43:
        /*c9c8*/ 	.byte	0x04, 0x10
        /*c9ca*/ 	.short	(.L_45 - .L_44)
.L_44:
        /*c9cc*/ 	.word	0x00000020
        /*c9d0*/ 	.word	0x00000001
        /*c9d4*/ 	.word	0x00000001


	//----- nvinfo : EIATTR_CBANK_PARAM_SIZE
	.align		4
.L_45:
        /*c9d8*/ 	.byte	0x03, 0x19
        /*c9da*/ 	.short	0x0050


	//----- nvinfo : EIATTR_PARAM_CBANK
	.align		4
        /*c9dc*/ 	.byte	0x04, 0x0a
        /*c9de*/ 	.short	(.L_47 - .L_46)
	.align		4
.L_46:
        /*c9e0*/ 	.word	index@(.nv.constant0.matmul_kernel)
        /*c9e4*/ 	.short	0x0380
        /*c9e6*/ 	.short	0x0050


	//----- nvinfo : EIATTR_SW_WAR
	.align		4
.L_47:
        /*c9e8*/ 	.byte	0x04, 0x36
        /*c9ea*/ 	.short	(.L_49 - .L_48)
.L_48:
        /*c9ec*/ 	.word	0x00000008
.L_49:


//--------------------- .nv.compat                --------------------------
	.section	.nv.compat,"",@"SHT_CUDA_COMPAT_INFO"
	.align	4
        /*0000*/ 	.byte	0x02, 0x02, 0x01, 0x00, 0x02, 0x05, 0x05, 0x00, 0x02, 0x03, 0x00, 0x00, 0x02, 0x06, 0x01, 0x00


//--------------------- .nv.callgraph             --------------------------
	.section	.nv.callgraph,"",@"SHT_CUDA_CALLGRAPH"
	.align	4
	.sectionentsize	8
	.align		4
        /*0000*/ 	.word	0x00000000
	.align		4
        /*0004*/ 	.word	0xffffffff
	.align		4
        /*0008*/ 	.word	0x00000000
	.align		4
        /*000c*/ 	.word	0xfffffffe
	.align		4
        /*0010*/ 	.word	0x00000000
	.align		4
        /*0014*/ 	.word	0xfffffffd
	.align		4
        /*0018*/ 	.word	0x00000000
	.align		4
        /*001c*/ 	.word	0xfffffffc


//--------------------- .text.matmul_kernel       --------------------------
	.section	.text.matmul_kernel,"ax",@progbits
	.align	128
        .global         matmul_kernel
        .type           matmul_kernel,@function
        .size           matmul_kernel,(.L_x_3 - matmul_kernel)
        .other          matmul_kernel,@"STO_CUDA_ENTRY STV_DEFAULT"
matmul_kernel:
.text.matmul_kernel:
[----:B------:R-:W0:Y:S08]  /*0000*/  LDC R1, c[0x0][0x37c] ;  /* 0x0000df00ff017b82 */ /* 0x000e300000000800 */
[----:B------:R-:W1:Y:S01]  /*0010*/  LDC.64 R2, c[0x0][0x398] ;  /* 0x0000e600ff027b82 */ /* 0x000e620000000a00 */
[----:B------:R-:W2:Y:S01]  /*0020*/  S2R R7, SR_CTAID.X ;  /* 0x0000000000077919 */ /* 0x000ea20000002500 */
[----:B0-----:R-:W-:Y:S01]  /*0030*/  VIADD R1, R1, 0xffffbef8 ;  /* 0xffffbef801017836 */ /* 0x001fe20000000000 */
[----:B------:R-:W0:Y:S01]  /*0040*/  LDCU UR4, c[0x0][0x3a0] ;  /* 0x00007400ff0477ac */ /* 0x000e220008000800 */
[----:B------:R-:W-:-:S02]  /*0050*/  CS2R R14, SRZ ;  /* 0x00000000000e7805 */ /* 0x000fc4000001ff00 */
[----:B------:R-:W-:Y:S02]  /*0060*/  CS2R R16, SRZ ;  /* 0x0000000000107805 */ /* 0x000fe4000001ff00 */
[----:B------:R-:W-:Y:S02]  /*0070*/  CS2R R18, SRZ ;  /* 0x0000000000127805 */ /* 0x000fe4000001ff00 */
[----:B------:R-:W-:Y:S01]  /*0080*/  CS2R R20, SRZ ;  /* 0x0000000000147805 */ /* 0x000fe2000001ff00 */
[----:B------:R-:W3:Y:S01]  /*0090*/  S2UR UR6, SR_CgaCtaId ;  /* 0x00000000000679c3 */ /* 0x000ee20000008800 */
[----:B------:R-:W-:Y:S02]  /*00a0*/  CS2R R22, SRZ ;  /* 0x0000000000167805 */ /* 0x000fe4000001ff00 */
[----:B------:R-:W-:Y:S02]  /*00b0*/  CS2R R24, SRZ ;  /* 0x0000000000187805 */ /* 0x000fe4000001ff00 */
[----:B------:R-:W-:-:S02]  /*00c0*/  CS2R R26, SRZ ;  /* 0x00000000001a7805 */ /* 0x000fc4000001ff00 */
[----:B------:R-:W-:Y:S02]  /*00d0*/  CS2R R28, SRZ ;  /* 0x00000000001c7805 */ /* 0x000fe4000001ff00 */
[----:B------:R-:W-:Y:S02]  /*00e0*/  CS2R R30, SRZ ;  /* 0x00000000001e7805 */ /* 0x000fe4000001ff00 */
[----:B------:R-:W-:Y:S02]  /*00f0*/  CS2R R32, SRZ ;  /* 0x0000000000207805 */ /* 0x000fe4000001ff00 */
[----:B------:R-:W-:Y:S02]  /*0100*/  CS2R R34, SRZ ;  /* 0x0000000000227805 */ /* 0x000fe4000001ff00 */
[----:B------:R-:W-:Y:S02]  /*0110*/  CS2R R36, SRZ ;  /* 0x0000000000247805 */ /* 0x000fe4000001ff00 */
[----:B------:R-:W-:-:S02]  /*0120*/  CS2R R38, SRZ ;  /* 0x0000000000267805 */ /* 0x000fc4000001ff00 */
[----:B------:R-:W-:Y:S02]  /*0130*/  CS2R R40, SRZ ;  /* 0x0000000000287805 */ /* 0x000fe4000001ff00 */
[----:B------:R-:W-:Y:S02]  /*0140*/  CS2R R42, SRZ ;  /* 0x00000000002a7805 */ /* 0x000fe4000001ff00 */
[----:B------:R-:W-:Y:S01]  /*0150*/  CS2R R44, SRZ ;  /* 0x00000000002c7805 */ /* 0x000fe2000001ff00 */
[----:B0-----:R-:W-:Y:S01]  /*0160*/  UIADD3 UR4, UPT, UPT, UR4, 0x7f, URZ ;  /* 0x0000007f04047890 */ /* 0x001fe2000fffe0ff */
[----:B------:R-:W-:Y:S02]  /*0170*/  CS2R R46, SRZ ;  /* 0x00000000002e7805 */ /* 0x000fe4000001ff00 */
[----:B------:R-:W-:Y:S01]  /*0180*/  CS2R R48, SRZ ;  /* 0x0000000000307805 */ /* 0x000fe2000001ff00 */
[----:B-1----:R-:W-:Y:S01]  /*0190*/  VIADD R0, R3, 0x3f ;  /* 0x0000003f03007836 */ /* 0x002fe20000000000 */
[----:B------:R-:W-:Y:S01]  /*01a0*/  STL [R1+0x2368], R3 ;  /* 0x0023680301007387 */ /* 0x000fe20000100800 */
[----:B------:R-:W-:Y:S01]  /*01b0*/  UISETP.GE.AND UP0, UPT, UR4, 0x80, UPT ;  /* 0x000000800400788c */ /* 0x000fe2000bf06270 */
[----:B------:R-:W-:-:S02]  /*01c0*/  CS2R R50, SRZ ;  /* 0x0000000000327805 */ /* 0x000fc4000001ff00 */
[----:B------:R-:W-:Y:S02]  /*01d0*/  CS2R R52, SRZ ;  /* 0x0000000000347805 */ /* 0x000fe4000001ff00 */
[----:B------:R-:W-:Y:S01]  /*01e0*/  SHF.R.S32.HI R5, RZ, 0x1f, R0 ;  /* 0x0000001fff057819 */ /* 0x000fe20000011400 */
[----:B------:R0:W-:Y:S01]  /*01f0*/  STL [R1+0x236c], R2 ;  /* 0x00236c0201007387 */ /* 0x0001e20000100800 */
[----:B------:R-:W-:Y:S02]  /*0200*/  CS2R R54, SRZ ;  /* 0x0000000000367805 */ /* 0x000fe4000001ff00 */
[----:B------:R-:W-:Y:S02]  /*0210*/  CS2R R56, SRZ ;  /* 0x0000000000387805 */ /* 0x000fe4000001ff00 */
[----:B------:R-:W-:Y:S01]  /*0220*/  LEA.HI R5, R5, R0, RZ, 0x6 ;  /* 0x0000000005057211 */ /* 0x000fe200078f30ff */
[----:B------:R-:W-:Y:S01]  /*0230*/  STL [R1+0x100], RZ ;  /* 0x000100ff01007387 */ /* 0x000fe20000100800 */
[----:B--2---:R-:W-:-:S02]  /*0240*/  IABS R10, R7 ;  /* 0x00000007000a7213 */ /* 0x004fc40000000000 */
[----:B------:R-:W-:Y:S02]  /*0250*/  CS2R R58, SRZ ;  /* 0x00000000003a7805 */ /* 0x000fe4000001ff00 */
[----:B------:R-:W-:Y:S01]  /*0260*/  SHF.R.S32.HI R5, RZ, 0x6, R5 ;  /* 0x00000006ff057819 */ /* 0x000fe20000011405 */
[----:B------:R-:W-:Y:S01]  /*0270*/  STL [R1+0x104], RZ ;  /* 0x000104ff01007387 */ /* 0x000fe20000100800 */
[----:B------:R-:W-:Y:S01]  /*0280*/  UMOV UR5, 0x400 ;  /* 0x0000040000057882 */ /* 0x000fe20000000000 */
[----:B------:R-:W1:Y:S02]  /*0290*/  LDCU.64 UR32, c[0x0][0x358] ;  /* 0x00006b00ff2077ac */ /* 0x000e640008000a00 */
[----:B------:R-:W-:Y:S01]  /*02a0*/  IMAD.SHL.U32 R6, R5, 0x8, RZ ;  /* 0x0000000805067824 */ /* 0x000fe200078e00ff */
[----:B------:R-:W-:Y:S01]  /*02b0*/  STL [R1+0x108], RZ ;  /* 0x000108ff01007387 */ /* 0x000fe20000100800 */
[----:B---3--:R-:W-:-:S03]  /*02c0*/  ULEA UR5, UR6, UR5, 0x18 ;  /* 0x0000000506057291 */ /* 0x008fc6000f8ec0ff */
[-C--:B------:R-:W-:Y:S01]  /*02d0*/  IABS R9, R6.reuse ;  /* 0x0000000600097213 */ /* 0x080fe20000000000 */
[----:B------:R-:W-:Y:S01]  /*02e0*/  STL [R1+0x10c], RZ ;  /* 0x00010cff01007387 */ /* 0x000fe20000100800 */
[----:B------:R-:W-:Y:S02]  /*02f0*/  IABS R12, R6 ;  /* 0x00000006000c7213 */ /* 0x000fe40000000000 */
[----:B------:R-:W2:Y:S01]  /*0300*/  I2F.RP R0, R9 ;  /* 0x0000000900007306 */ /* 0x000ea20000209400 */
[----:B------:R-:W-:Y:S04]  /*0310*/  STL [R1+0xf0], RZ ;  /* 0x0000f0ff01007387 */ /* 0x000fe80000100800 */
[----:B------:R-:W-:Y:S04]  /*0320*/  STL [R1+0xf4], RZ ;  /* 0x0000f4ff01007387 */ /* 0x000fe80000100800 */
[----:B------:R-:W-:Y:S04]  /*0330*/  STL [R1+0xf8], RZ ;  /* 0x0000f8ff01007387 */ /* 0x000fe80000100800 */
[----:B------:R-:W-:Y:S01]  /*0340*/  STL [R1+0xfc], RZ ;  /* 0x0000fcff01007387 */ /* 0x000fe20000100800 */
[----:B--2---:R-:W2:Y:S03]  /*0350*/  MUFU.RCP R0, R0 ;  /* 0x0000000000007308 */ /* 0x004ea60000001000 */
[----:B------:R-:W-:Y:S04]  /*0360*/  STL [R1+0xe0], RZ ;  /* 0x0000e0ff01007387 */ /* 0x000fe80000100800 */
[----:B------:R-:W-:Y:S04]  /*0370*/  STL [R1+0xe4], RZ ;  /* 0x0000e4ff01007387 */ /* 0x000fe80000100800 */
[----:B------:R-:W-:Y:S04]  /*0380*/  STL [R1+0xe8], RZ ;  /* 0x0000e8ff01007387 */ /* 0x000fe80000100800 */
[----:B------:R-:W-:Y:S01]  /*0390*/  STL [R1+0xec], RZ ;  /* 0x0000ecff01007387 */ /* 0x000fe20000100800 */
[----:B--2---:R-:W-:-:S03]  /*03a0*/  VIADD R4, R0, 0xffffffe ;  /* 0x0ffffffe00047836 */ /* 0x004fc60000000000 */
[----:B------:R-:W-:Y:S01]  /*03b0*/  STL [R1+0xd0], RZ ;  /* 0x0000d0ff01007387 */ /* 0x000fe20000100800 */
[----:B------:R-:W-:Y:S01]  /*03c0*/  IMAD.MOV R0, RZ, RZ, -R12 ;  /* 0x000000ffff007224 */ /* 0x000fe200078e0a0c */
[----:B------:R2:W3:Y:S02]  /*03d0*/  F2I.FTZ.U32.TRUNC.NTZ R5, R4 ;  /* 0x0000000400057305 */ /* 0x0004e4000021f000 */
[----:B------:R-:W-:Y:S04]  /*03e0*/  STL [R1+0xd4], RZ ;  /* 0x0000d4ff01007387 */ /* 0x000fe80000100800 */
[----:B------:R-:W-:Y:S01]  /*03f0*/  STL [R1+0xd8], RZ ;  /* 0x0000d8ff01007387 */ /* 0x000fe20000100800 */
[----:B--2---:R-:W-:-:S03]  /*0400*/  IMAD.MOV.U32 R4, RZ, RZ, RZ ;  /* 0x000000ffff047224 */ /* 0x004fc600078e00ff */
[----:B------:R-:W-:Y:S04]  /*0410*/  STL [R1+0xdc], RZ ;  /* 0x0000dcff01007387 */ /* 0x000fe80000100800 */
[----:B------:R-:W-:Y:S01]  /*0420*/  STL [R1+0xc0], RZ ;  /* 0x0000c0ff01007387 */ /* 0x000fe20000100800 */
[----:B---3--:R-:W-:-:S03]  /*0430*/  IMAD.MOV R8, RZ, RZ, -R5 ;  /* 0x000000ffff087224 */ /* 0x008fc600078e0a05 */
[----:B------:R-:W-:Y:S01]  /*0440*/  STL [R1+0xc4], RZ ;  /* 0x0000c4ff01007387 */ /* 0x000fe20000100800 */
[----:B------:R-:W-:Y:S02]  /*0450*/  IMAD R11, R8, R9, RZ ;  /* 0x00000009080b7224 */ /* 0x000fe400078e02ff */
[----:B------:R-:W-:Y:S01]  /*0460*/  IMAD.MOV.U32 R8, RZ, RZ, R10 ;  /* 0x000000ffff087224 */ /* 0x000fe200078e000a */
[----:B------:R-:W-:Y:S01]  /*0470*/  STL [R1+0xc8], RZ ;  /* 0x0000c8ff01007387 */ /* 0x000fe20000100800 */
[----:B------:R-:W-:-:S03]  /*0480*/  IMAD.HI.U32 R5, R5, R11, R4 ;  /* 0x0000000b05057227 */ /* 0x000fc600078e0004 */
[----:B------:R-:W-:Y:S03]  /*0490*/  STL [R1+0xcc], RZ ;  /* 0x0000ccff01007387 */ /* 0x000fe60000100800 */
[----:B------:R-:W-:Y:S01]  /*04a0*/  IMAD.HI.U32 R5, R5, R8, RZ ;  /* 0x0000000805057227 */ /* 0x000fe200078e00ff */
[----:B------:R-:W-:Y:S03]  /*04b0*/  STL [R1+0xb0], RZ ;  /* 0x0000b0ff01007387 */ /* 0x000fe60000100800 */
[----:B------:R-:W-:Y:S01]  /*04c0*/  IMAD R0, R5, R0, R8 ;  /* 0x0000000005007224 */ /* 0x000fe200078e0208 */
[----:B------:R-:W-:Y:S04]  /*04d0*/  STL [R1+0xb4], RZ ;  /* 0x0000b4ff01007387 */ /* 0x000fe80000100800 */
[----:B------:R-:W-:Y:S01]  /*04e0*/  ISETP.GT.U32.AND P1, PT, R9, R0, PT ;  /* 0x000000000900720c */ /* 0x000fe20003f24070 */
[----:B------:R-:W-:Y:S04]  /*04f0*/  STL [R1+0xb8], RZ ;  /* 0x0000b8ff01007387 */ /* 0x000fe80000100800 */
[----:B------:R-:W-:Y:S04]  /*0500*/  STL [R1+0xbc], RZ ;  /* 0x0000bcff01007387 */ /* 0x000fe80000100800 */
[----:B------:R-:W-:Y:S04]  /*0510*/  STL [R1+0xa0], RZ ;  /* 0x0000a0ff01007387 */ /* 0x000fe80000100800 */
[----:B------:R-:W-:Y:S01]  /*0520*/  @!P1 IMAD.IADD R0, R0, 0x1, -R9 ;  /* 0x0000000100009824 */ /* 0x000fe200078e0a09 */
[----:B------:R-:W-:Y:S01]  /*0530*/  STL [R1+0xa4], RZ ;  /* 0x0000a4ff01007387 */ /* 0x000fe20000100800 */
[----:B------:R-:W-:Y:S01]  /*0540*/  @!P1 VIADD R5, R5, 0x1 ;  /* 0x0000000105059836 */ /* 0x000fe20000000000 */
[----:B------:R-:W-:-:S02]  /*0550*/  ISETP.NE.AND P1, PT, R6, RZ, PT ;  /* 0x000000ff0600720c */ /* 0x000fc40003f25270 */
[----:B------:R-:W-:Y:S01]  /*0560*/  ISETP.GE.U32.AND P0, PT, R0, R9, PT ;  /* 0x000000090000720c */ /* 0x000fe20003f06070 */
[----:B------:R-:W-:Y:S01]  /*0570*/  STL [R1+0xa8], RZ ;  /* 0x0000a8ff01007387 */ /* 0x000fe20000100800 */
[----:B------:R-:W-:-:S03]  /*0580*/  LOP3.LUT R0, R7, R6, RZ, 0x3c, !PT ;  /* 0x0000000607007212 */ /* 0x000fc600078e3cff */
[----:B------:R-:W-:Y:S01]  /*0590*/  STL [R1+0xac], RZ ;  /* 0x0000acff01007387 */ /* 0x000fe20000100800 */
[----:B------:R-:W-:Y:S01]  /*05a0*/  ISETP.GE.AND P2, PT, R0, RZ, PT ;  /* 0x000000ff0000720c */ /* 0x000fe20003f46270 */
[----:B------:R-:W-:Y:S02]  /*05b0*/  VIADD R0, R2, 0x7f ;  /* 0x0000007f02007836 */ /* 0x000fe40000000000 */
[----:B------:R-:W-:Y:S04]  /*05c0*/  STL [R1+0x90], RZ ;  /* 0x000090ff01007387 */ /* 0x000fe80000100800 */
[----:B------:R-:W-:Y:S01]  /*05d0*/  @P0 VIADD R5, R5, 0x1 ;  /* 0x0000000105050836 */ /* 0x000fe20000000000 */
[----:B------:R-:W-:Y:S03]  /*05e0*/  STL [R1+0x94], RZ ;  /* 0x000094ff01007387 */ /* 0x000fe60000100800 */
[----:B------:R-:W-:Y:S01]  /*05f0*/  IMAD.MOV.U32 R4, RZ, RZ, R5 ;  /* 0x000000ffff047224 */ /* 0x000fe200078e0005 */
[----:B------:R-:W-:Y:S01]  /*0600*/  SHF.R.S32.HI R5, RZ, 0x1f, R0 ;  /* 0x0000001fff057819 */ /* 0x000fe20000011400 */
[----:B------:R-:W-:Y:S02]  /*0610*/  STL [R1+0x98], RZ ;  /* 0x000098ff01007387 */ /* 0x000fe40000100800 */
[----:B------:R-:W-:Y:S01]  /*0620*/  @!P2 IMAD.MOV R4, RZ, RZ, -R4 ;  /* 0x000000ffff04a224 */ /* 0x000fe200078e0a04 */
[----:B------:R-:W-:Y:S01]  /*0630*/  @!P1 LOP3.LUT R4, RZ, R6, RZ, 0x33, !PT ;  /* 0x00000006ff049212 */ /* 0x000fe200078e33ff */
[----:B------:R-:W-:Y:S01]  /*0640*/  STL [R1+0x9c], RZ ;  /* 0x00009cff01007387 */ /* 0x000fe20000100800 */
[----:B------:R-:W-:-:S03]  /*0650*/  LEA.HI R5, R5, R0, RZ, 0x7 ;  /* 0x0000000005057211 */ /* 0x000fc600078f38ff */
[----:B------:R-:W-:Y:S01]  /*0660*/  IMAD.SHL.U32 R8, R4, 0x8, RZ ;  /* 0x0000000804087824 */ /* 0x000fe200078e00ff */
[----:B------:R-:W-:Y:S01]  /*0670*/  STL [R1+0x80], RZ ;  /* 0x000080ff01007387 */ /* 0x000fe20000100800 */
[----:B------:R-:W-:-:S03]  /*0680*/  IMAD.MOV R4, RZ, RZ, -R4 ;  /* 0x000000ffff047224 */ /* 0x000fc600078e0a04 */
[----:B------:R-:W-:Y:S01]  /*0690*/  LEA.HI.SX32 R5, R5, -R8, 0x19 ;  /* 0x8000000805057211 */ /* 0x000fe200078fcaff */
[----:B------:R-:W-:Y:S01]  /*06a0*/  IMAD R6, R6, R4, R7 ;  /* 0x0000000406067224 */ /* 0x000fe200078e0207 */
[----:B------:R-:W-:Y:S02]  /*06b0*/  STL [R1+0x84], RZ ;  /* 0x000084ff01007387 */ /* 0x000fe40000100800 */
[----:B------:R-:W-:Y:S02]  /*06c0*/  VIMNMX R13, PT, PT, R5, 0x8, PT ;  /* 0x00000008050d7848 */ /* 0x000fe40003fe0100 */
[----:B------:R-:W-:Y:S01]  /*06d0*/  IABS R11, R6 ;  /* 0x00000006000b7213 */ /* 0x000fe20000000000 */
[----:B------:R-:W-:Y:S01]  /*06e0*/  STL [R1+0x88], RZ ;  /* 0x000088ff01007387 */ /* 0x000fe20000100800 */
[----:B------:R-:W-:-:S03]  /*06f0*/  IABS R9, R13 ;  /* 0x0000000d00097213 */ /* 0x000fc60000000000 */
[----:B------:R-:W-:Y:S01]  /*0700*/  STL [R1+0x8c], RZ ;  /* 0x00008cff01007387 */ /* 0x000fe20000100800 */
[----:B------:R-:W2:Y:S03]  /*0710*/  I2F.RP R0, R9 ;  /* 0x0000000900007306 */ /* 0x000ea60000209400 */
        /* <DEDUP_REMOVED lines=9> */
[----:B------:R-:W-:Y:S04]  /*07b0*/  STL [R1+0x6c], RZ ;  /* 0x00006cff01007387 */ /* 0x000fe80000100800 */
[----:B------:R-:W-:Y:S01]  /*07c0*/  STL [R1+0x50], RZ ;  /* 0x000050ff01007387 */ /* 0x000fe20000100800 */
[----:B------:R-:W2:Y:S03]  /*07d0*/  F2I.FTZ.U32.TRUNC.NTZ R5, R5 ;  /* 0x0000000500057305 */ /* 0x000ea6000021f000 */
[----:B------:R-:W-:Y:S04]  /*07e0*/  STL [R1+0x54], RZ ;  /* 0x000054ff01007387 */ /* 0x000fe80000100800 */
[----:B------:R-:W-:Y:S04]  /*07f0*/  STL [R1+0x58], RZ ;  /* 0x000058ff01007387 */ /* 0x000fe80000100800 */
[----:B------:R-:W-:Y:S01]  /*0800*/  STL [R1+0x5c], RZ ;  /* 0x00005cff01007387 */ /* 0x000fe20000100800 */
[----:B--2---:R-:W-:-:S03]  /*0810*/  IMAD.MOV R10, RZ, RZ, -R5 ;  /* 0x000000ffff0a7224 */ /* 0x004fc600078e0a05 */
[----:B------:R-:W-:Y:S01]  /*0820*/  STL [R1+0x40], RZ ;  /* 0x000040ff01007387 */ /* 0x000fe20000100800 */
[----:B------:R-:W-:Y:S01]  /*0830*/  IMAD.MOV.U32 R4, RZ, RZ, R10 ;  /* 0x000000ffff047224 */ /* 0x000fe200078e000a */
[----:B------:R-:W-:Y:S02]  /*0840*/  IABS R10, R13 ;  /* 0x0000000d000a7213 */ /* 0x000fe40000000000 */
[----:B------:R-:W-:Y:S01]  /*0850*/  STL [R1+0x44], RZ ;  /* 0x000044ff01007387 */ /* 0x000fe20000100800 */
[----:B------:R-:W-:Y:S02]  /*0860*/  IMAD R7, R4, R9, RZ ;  /* 0x0000000904077224 */ /* 0x000fe400078e02ff */
[----:B------:R-:W-:Y:S01]  /*0870*/  IMAD.MOV.U32 R4, RZ, RZ, RZ ;  /* 0x000000ffff047224 */ /* 0x000fe200078e00ff */
[----:B------:R-:W-:Y:S03]  /*0880*/  STL [R1+0x48], RZ ;  /* 0x000048ff01007387 */ /* 0x000fe60000100800 */
[----:B------:R-:W-:Y:S01]  /*0890*/  IMAD.HI.U32 R4, R5, R7, R4 ;  /* 0x0000000705047227 */ /* 0x000fe200078e0004 */
[----:B------:R-:W-:Y:S03]  /*08a0*/  STL [R1+0x4c], RZ ;  /* 0x00004cff01007387 */ /* 0x000fe60000100800 */
[----:B------:R-:W-:Y:S01]  /*08b0*/  IMAD.MOV R5, RZ, RZ, -R10 ;  /* 0x000000ffff057224 */ /* 0x000fe200078e0a0a */
[----:B------:R-:W-:Y:S01]  /*08c0*/  STL [R1+0x30], RZ ;  /* 0x000030ff01007387 */ /* 0x000fe20000100800 */
[----:B------:R-:W-:-:S03]  /*08d0*/  IMAD.HI.U32 R0, R4, R11, RZ ;  /* 0x0000000b04007227 */ /* 0x000fc600078e00ff */
[----:B------:R-:W-:Y:S01]  /*08e0*/  STL [R1+0x34], RZ ;  /* 0x000034ff01007387 */ /* 0x000fe20000100800 */
[----:B------:R-:W-:Y:S01]  /*08f0*/  IMAD R4, R0, R5, R11 ;  /* 0x0000000500047224 */ /* 0x000fe200078e020b */
[----:B------:R-:W-:Y:S02]  /*0900*/  CS2R R10, SRZ ;  /* 0x00000000000a7805 */ /* 0x000fe4000001ff00 */
[----:B------:R-:W-:Y:S02]  /*0910*/  STL [R1+0x38], RZ ;  /* 0x000038ff01007387 */ /* 0x000fe40000100800 */
[----:B------:R-:W-:Y:S02]  /*0920*/  ISETP.GT.U32.AND P1, PT, R9, R4, PT ;  /* 0x000000040900720c */ /* 0x000fe40003f24070 */
[----:B------:R-:W-:Y:S04]  /*0930*/  STL [R1+0x3c], RZ ;  /* 0x00003cff01007387 */ /* 0x000fe80000100800 */
[----:B------:R-:W-:Y:S04]  /*0940*/  STL [R1+0x20], RZ ;  /* 0x000020ff01007387 */ /* 0x000fe80000100800 */
[----:B------:R-:W-:Y:S03]  /*0950*/  STL [R1+0x24], RZ ;  /* 0x000024ff01007387 */ /* 0x000fe60000100800 */
        /* <DEDUP_REMOVED lines=8> */
[----:B------:R-:W-:Y:S02]  /*09e0*/  ISETP.GE.AND P2, PT, R4, RZ, PT ;  /* 0x000000ff0400720c */ /* 0x000fe40003f46270 */
[----:B------:R-:W-:Y:S01]  /*09f0*/  CS2R R4, SRZ ;  /* 0x0000000000047805 */ /* 0x000fe2000001ff00 */
[----:B------:R-:W-:Y:S04]  /*0a00*/  STL [R1+0x14], RZ ;  /* 0x000014ff01007387 */ /* 0x000fe80000100800 */
[----:B------:R-:W-:Y:S01]  /*0a10*/  @P0 VIADD R0, R0, 0x1 ;  /* 0x0000000100000836 */ /* 0x000fe20000000000 */
[----:B------:R-:W-:Y:S04]  /*0a20*/  STL [R1+0x18], RZ ;  /* 0x000018ff01007387 */ /* 0x000fe80000100800 */
[----:B------:R-:W-:Y:S01]  /*0a30*/  STL [R1+0x1c], RZ ;  /* 0x00001cff01007387 */ /* 0x000fe20000100800 */
[----:B------:R-:W-:Y:S01]  /*0a40*/  @!P2 IMAD.MOV R0, RZ, RZ, -R0 ;  /* 0x000000ffff00a224 */ /* 0x000fe200078e0a00 */
[----:B------:R-:W-:-:S02]  /*0a50*/  @!P1 LOP3.LUT R0, RZ, R13, RZ, 0x33, !PT ;  /* 0x0000000dff009212 */ /* 0x000fc400078e33ff */
[----:B------:R-:W-:Y:S03]  /*0a60*/  STL [R1], RZ ;  /* 0x000000ff01007387 */ /* 0x000fe60000100800 */
[----:B------:R-:W-:Y:S01]  /*0a70*/  IMAD.SHL.U32 R61, R0, 0x40, RZ ;  /* 0x00000040003d7824 */ /* 0x000fe200078e00ff */
[----:B------:R-:W-:Y:S01]  /*0a80*/  STL [R1+0x4], RZ ;  /* 0x000004ff01007387 */ /* 0x000fe20000100800 */
[----:B------:R-:W-:Y:S02]  /*0a90*/  IMAD.MOV R60, RZ, RZ, -R0 ;  /* 0x000000ffff3c7224 */ /* 0x000fe400078e0a00 */
[----:B------:R-:W-:Y:S01]  /*0aa0*/  VIADD R0, R61, 0x1 ;  /* 0x000000013d007836 */ /* 0x000fe20000000000 */
[----:B------:R-:W-:Y:S01]  /*0ab0*/  STL [R1+0x8], RZ ;  /* 0x000008ff01007387 */ /* 0x000fe20000100800 */
[----:B------:R-:W-:Y:S01]  /*0ac0*/  IMAD R60, R13, R60, R6 ;  /* 0x0000003c0d3c7224 */ /* 0x000fe200078e0206 */
[----:B------:R-:W-:-:S02]  /*0ad0*/  CS2R R6, SRZ ;  /* 0x0000000000067805 */ /* 0x000fc4000001ff00 */
[----:B------:R-:W-:Y:S01]  /*0ae0*/  CS2R R12, SRZ ;  /* 0x00000000000c7805 */ /* 0x000fe2000001ff00 */
[----:B------:R-:W-:Y:S01]  /*0af0*/  STL [R1+0xc], RZ ;  /* 0x00000cff01007387 */ /* 0x000fe20000100800 */
[----:B------:R-:W-:Y:S01]  /*0b00*/  IMAD.IADD R60, R8, 0x1, R60 ;  /* 0x00000001083c7824 */ /* 0x000fe200078e023c */
[----:B------:R-:W-:Y:S02]  /*0b10*/  CS2R R8, SRZ ;  /* 0x0000000000087805 */ /* 0x000fe4000001ff00 */
[----:B------:R-:W-:Y:S04]  /*0b20*/  STL [R1+0x110], RZ ;  /* 0x000110ff01007387 */ /* 0x000fe80000100800 */
[----:B------:R-:W-:Y:S04]  /*0b30*/  STL [R1+0x114], RZ ;  /* 0x000114ff01007387 */ /* 0x000fe80000100800 */
[----:B------:R-:W-:Y:S04]  /*0b40*/  STL [R1+0x118], RZ ;  /* 0x000118ff01007387 */ /* 0x000fe80000100800 */
[----:B------:R-:W-:Y:S04]  /*0b50*/  STL [R1+0x11c], RZ ;  /* 0x00011cff01007387 */ /* 0x000fe80000100800 */
[----:B------:R-:W-:Y:S04]  /*0b60*/  STL [R1+0xb34], R61 ;  /* 0x000b343d01007387 */ /* 0x000fe80000100800 */
[----:B------:R2:W-:Y:S01]  /*0b70*/  STL [R1+0x210], R0 ;  /* 0x0002100001007387 */ /* 0x0005e20000100800 */
[----:B0-----:R-:W0:Y:S01]  /*0b80*/  S2R R2, SR_TID.X ;  /* 0x0000000000027919 */ /* 0x001e220000002100 */
[----:B--2---:R-:W-:-:S05]  /*0b90*/  VIADD R0, R61, 0x2 ;  /* 0x000000023d007836 */ /* 0x004fca0000000000 */
[----:B------:R2:W-:Y:S02]  /*0ba0*/  STL [R1+0x20c], R0 ;  /* 0x00020c0001007387 */ /* 0x0005e40000100800 */
[----:B--2---:R-:W-:-:S05]  /*0bb0*/  VIADD R0, R61, 0x3 ;  /* 0x000000033d007836 */ /* 0x004fca0000000000 */
[----:B------:R2:W-:Y:S01]  /*0bc0*/  STL [R1+0x208], R0 ;  /* 0x0002080001007387 */ /* 0x0005e20000100800 */
[----:B0-----:R-:W-:Y:S01]  /*0bd0*/  LOP3.LUT R3, R2, 0x1f, RZ, 0xc0, !PT ;  /* 0x0000001f02037812 */ /* 0x001fe200078ec0ff */
[----:B--2---:R-:W-:-:S05]  /*0be0*/  VIADD R0, R61, 0x4 ;  /* 0x000000043d007836 */ /* 0x004fca0000000000 */
[----:B------:R0:W-:Y:S02]  /*0bf0*/  STL [R1+0x204], R0 ;  /* 0x0002040001007387 */ /* 0x0001e40000100800 */
[----:B0-----:R-:W-:-:S05]  /*0c00*/  VIADD R0, R61, 0x5 ;  /* 0x000000053d007836 */ /* 0x001fca0000000000 */
        /* <DEDUP_REMOVED lines=111> */
[----:B0-----:R-:W-:Y:S02]  /*1300*/  IMAD.SHL.U32 R0, R60, 0x80, RZ ;  /* 0x000000803c007824 */ /* 0x001fe400078e00ff */
[----:B------:R-:W-:-:S03]  /*1310*/  IMAD.MOV.U32 R60, RZ, RZ, R61 ;  /* 0x000000ffff3c7224 */ /* 0x000fc600078e003d */
[----:B------:R-:W-:Y:S01]  /*1320*/  LOP3.LUT R2, R0, 0x1f, R2, 0xf8, !PT ;  /* 0x0000001f00027812 */ /* 0x000fe200078ef802 */
[----:B------:R-:W-:-:S05]  /*1330*/  VIADD R61, R60, 0x3d ;  /* 0x0000003d3c3d7836 */ /* 0x000fca0000000000 */
[----:B------:R0:W-:Y:S04]  /*1340*/  STL [R1+0x120], R61 ;  /* 0x0001203d01007387 */ /* 0x0001e80000100800 */
[----:B------:R2:W-:Y:S01]  /*1350*/  STL [R1+0xb68], R2 ;  /* 0x000b680201007387 */ /* 0x0005e20000100800 */
[C---:B0-----:R-:W-:Y:S02]  /*1360*/  VIADD R61, R60.reuse, 0x3e ;  /* 0x0000003e3c3d7836 */ /* 0x041fe40000000000 */
[----:B------:R-:W-:Y:S01]  /*1370*/  VIADD R60, R60, 0x3f ;  /* 0x0000003f3c3c7836 */ /* 0x000fe20000000000 */
[----:B--2---:R-:W-:-:S05]  /*1380*/  LOP3.LUT R2, R0, 0x20, R3, 0xfe, !PT ;  /* 0x0000002000027812 */ /* 0x004fca00078efe03 */
[----:B------:R0:W-:Y:S02]  /*1390*/  STL [R1+0xb74], R2 ;  /* 0x000b740201007387 */ /* 0x0001e40000100800 */
[C-C-:B0-----:R-:W-:Y:S02]  /*13a0*/  LOP3.LUT R2, R0.reuse, 0x40, R3.reuse, 0xfe, !PT ;  /* 0x0000004000027812 */ /* 0x141fe400078efe03 */
[----:B------:R-:W-:-:S03]  /*13b0*/  LOP3.LUT R0, R0, 0x60, R3, 0xfe, !PT ;  /* 0x0000006000007812 */ /* 0x000fc600078efe03 */
[----:B------:R0:W-:Y:S04]  /*13c0*/  STL [R1+0xb70], R2 ;  /* 0x000b700201007387 */ /* 0x0001e80000100800 */
[----:B0-----:R0:W5:Y:S04]  /*13d0*/  LDL.LU R2, [R1+0x236c] ;  /* 0x00236c0001027983 */ /* 0x0011680000300800 */
[----:B------:R0:W5:Y:S04]  /*13e0*/  LDL.LU R3, [R1+0x2368] ;  /* 0x0023680001037983 */ /* 0x0001680000300800 */
[----:B------:R0:W-:Y:S01]  /*13f0*/  STL [R1+0xb6c], R0 ;  /* 0x000b6c0001007387 */ /* 0x0001e20000100800 */
[----:B-1----:R-:W-:Y:S05]  /*1400*/  BRA.U !UP0, `(.L_x_0) ;  /* 0x000005dd08147547 */ /* 0x002fea000b800000 */
[----:B------:R-:W2:Y:S01]  /*1410*/  LDL R28, [R1+0xb74] ;  /* 0x000b7400011c7983 */ /* 0x000ea20000100800 */
[----:B-----5:R-:W-:Y:S01]  /*1420*/  IABS R8, R2 ;  /* 0x0000000200087213 */ /* 0x020fe20000000000 */
[----:B------:R-:W-:Y:S01]  /*1430*/  IMAD.MOV.U32 R30, RZ, RZ, R0 ;  /* 0x000000ffff1e7224 */ /* 0x000fe200078e0000 */
[----:B------:R-:W-:Y:S01]  /*1440*/  ISETP.GE.AND P0, PT, R60, RZ, PT ;  /* 0x000000ff3c00720c */ /* 0x000fe20003f06270 */
[----:B------:R-:W3:Y:S01]  /*1450*/  LDL.LU R34, [R1+0x12c] ;  /* 0x00012c0001227983 */ /* 0x000ee20000300800 */
[----:B------:R-:W-:Y:S01]  /*1460*/  IABS R13, R61 ;  /* 0x0000003d000d7213 */ /* 0x000fe20000000000 */
[----:B------:R-:W1:Y:S02]  /*1470*/  LDCU.128 UR8, c[0x0][0x380] ;  /* 0x00007000ff0877ac */ /* 0x000e640008000c00 */
[----:B------:R-:W4:Y:S01]  /*1480*/  LDL.LU R33, [R1+0x128] ;  /* 0x0001280001217983 */ /* 0x000f220000300800 */
[----:B------:R-:W-:Y:S01]  /*1490*/  ISETP.GE.AND P5, PT, R61, RZ, PT ;  /* 0x000000ff3d00720c */ /* 0x000fe20003fa6270 */
[----:B------:R-:W0:Y:S02]  /*14a0*/  LDCU UR6, c[0x0][0x3a4] ;  /* 0x00007480ff0677ac */ /* 0x000e240008000800 */
[----:B------:R-:W3:Y:S01]  /*14b0*/  LDL.LU R32, [R1+0x124] ;  /* 0x0001240001207983 */ /* 0x000ee20000300800 */
[----:B------:R-:W0:Y:S03]  /*14c0*/  LDCU UR7, c[0x0][0x3b0] ;  /* 0x00007600ff0777ac */ /* 0x000e260008000800 */
[----:B------:R-:W3:Y:S04]  /*14d0*/  LDL R29, [R1+0xb70] ;  /* 0x000b7000011d7983 */ /* 0x000ee80000100800 */
[----:B------:R-:W4:Y:S04]  /*14e0*/  LDL.LU R31, [R1+0x120] ;  /* 0x00012000011f7983 */ /* 0x000f280000300800 */
        /* <DEDUP_REMOVED lines=11> */
[----:B------:R-:W4:Y:S04]  /*15a0*/  LDL R27, [R1+0xb68] ;  /* 0x000b6800011b7983 */ /* 0x000f280000100800 */
        /* <DEDUP_REMOVED lines=13> */
[----:B------:R-:W4:Y:S01]  /*1680*/  LDL.LU R54, [R1+0x154] ;  /* 0x0001540001367983 */ /* 0x000f220000300800 */
[----:B------:R-:W0:Y:S02]  /*1690*/  I2F.RP R5, R8 ;  /* 0x0000000800057306 */ /* 0x000e240000209400 */
[----:B0-----:R-:W-:-:S02]  /*16a0*/  IABS R0, R3 ;  /* 0x0000000300007213 */ /* 0x001fc40000000000 */
[----:B------:R-:W-:Y:S01]  /*16b0*/  IABS R60, R60 ;  /* 0x0000003c003c7213 */ /* 0x000fe20000000000 */
[----:B------:R0:W-:Y:S03]  /*16c0*/  STL [R1+0x252c], R3 ;  /* 0x00252c0301007387 */ /* 0x0001e60000100800 */
[----:B------:R-:W0:Y:S08]  /*16d0*/  I2F.RP R4, R0 ;  /* 0x0000000000047306 */ /* 0x000e300000209400 */
[----:B------:R-:W1:Y:S08]  /*16e0*/  MUFU.RCP R5, R5 ;  /* 0x0000000500057308 */ /* 0x000e700000001000 */
[----:B0-----:R-:W0:Y:S01]  /*16f0*/  MUFU.RCP R4, R4 ;  /* 0x0000000400047308 */ /* 0x001e220000001000 */
[----:B-1----:R-:W-:-:S07]  /*1700*/  VIADD R5, R5, 0xffffffe ;  /* 0x0ffffffe05057836 */ /* 0x002fce0000000000 */
[----:B------:R-:W1:Y:S01]  /*1710*/  F2I.FTZ.U32.TRUNC.NTZ R5, R5 ;  /* 0x0000000500057305 */ /* 0x000e62000021f000 */
[----:B0-----:R-:W-:-:S07]  /*1720*/  VIADD R4, R4, 0xffffffe ;  /* 0x0ffffffe04047836 */ /* 0x001fce0000000000 */
[----:B------:R1:W0:Y:S02]  /*1730*/  F2I.FTZ.U32.TRUNC.NTZ R7, R4 ;  /* 0x0000000400077305 */ /* 0x000224000021f000 */
[----:B-1----:R-:W-:-:S04]  /*1740*/  IMAD.MOV R4, RZ, RZ, -R5 ;  /* 0x000000ffff047224 */ /* 0x002fc800078e0a05 */
[----:B------:R-:W-:Y:S02]  /*1750*/  IMAD R10, R4, R8, RZ ;  /* 0x00000008040a7224 */ /* 0x000fe400078e02ff */
[----:B------:R-:W-:Y:S02]  /*1760*/  IMAD.MOV.U32 R4, RZ, RZ, RZ ;  /* 0x000000ffff047224 */ /* 0x000fe400078e00ff */
[----:B0-----:R-:W-:Y:S02]  /*1770*/  IMAD.MOV R6, RZ, RZ, -R7 ;  /* 0x000000ffff067224 */ /* 0x001fe400078e0a07 */
[----:B------:R-:W-:-:S04]  /*1780*/  IMAD.HI.U32 R4, R5, R10, R4 ;  /* 0x0000000a05047227 */ /* 0x000fc800078e0004 */
[----:B------:R-:W-:Y:S02]  /*1790*/  IMAD R11, R6, R0, RZ ;  /* 0x00000000060b7224 */ /* 0x000fe400078e02ff */
[----:B------:R-:W-:-:S04]  /*17a0*/  IMAD.MOV.U32 R6, RZ, RZ, RZ ;  /* 0x000000ffff067224 */ /* 0x000fc800078e00ff */
[----:B------:R-:W-:Y:S01]  /*17b0*/  IMAD.HI.U32 R6, R7, R11, R6 ;  /* 0x0000000b07067227 */ /* 0x000fe200078e0006 */
[----:B------:R-:W-:Y:S02]  /*17c0*/  IABS R11, R30 ;  /* 0x0000001e000b7213 */ /* 0x000fe40000000000 */
[----:B--2---:R-:W-:-:S05]  /*17d0*/  IABS R10, R28 ;  /* 0x0000001c000a7213 */ /* 0x004fca0000000000 */
[----:B------:R-:W-:Y:S01]  /*17e0*/  IMAD.MOV.U32 R7, RZ, RZ, R10 ;  /* 0x000000ffff077224 */ /* 0x000fe200078e000a */
[----:B---3--:R-:W-:-:S05]  /*17f0*/  IABS R12, R29 ;  /* 0x0000001d000c7213 */ /* 0x008fca0000000000 */
[----:B------:R-:W-:-:S04]  /*1800*/  IMAD.MOV.U32 R10, RZ, RZ, R12 ;  /* 0x000000ffff0a7224 */ /* 0x000fc800078e000c */
[----:B------:R-:W-:-:S04]  /*1810*/  IMAD.HI.U32 R12, R4, R10, RZ ;  /* 0x0000000a040c7227 */ /* 0x000fc800078e00ff */
[----:B------:R-:W-:-:S04]  /*1820*/  IMAD.MOV R12, RZ, RZ, -R12 ;  /* 0x000000ffff0c7224 */ /* 0x000fc800078e0a0c */
[----:B------:R-:W-:-:S05]  /*1830*/  IMAD R10, R8, R12, R10 ;  /* 0x0000000c080a7224 */ /* 0x000fca00078e020a */
[----:B------:R-:W-:-:S13]  /*1840*/  ISETP.GT.U32.AND P4, PT, R8, R10, PT ;  /* 0x0000000a0800720c */ /* 0x000fda0003f84070 */
[----:B------:R-:W-:Y:S01]  /*1850*/  @!P4 IMAD.IADD R10, R10, 0x1, -R8 ;  /* 0x000000010a0ac824 */ /* 0x000fe200078e0a08 */
[----:B----4-:R-:W-:-:S05]  /*1860*/  IABS R9, R27 ;  /* 0x0000001b00097213 */ /* 0x010fca0000000000 */
[----:B------:R-:W-:-:S04]  /*1870*/  IMAD.HI.U32 R5, R4, R9, RZ ;  /* 0x0000000904057227 */ /* 0x000fc800078e00ff */
[----:B------:R-:W-:-:S04]  /*1880*/  IMAD.MOV R5, RZ, RZ, -R5 ;  /* 0x000000ffff057224 */ /* 0x000fc800078e0a05 */
[----:B------:R-:W-:Y:S02]  /*1890*/  IMAD R9, R8, R5, R9 ;  /* 0x0000000508097224 */ /* 0x000fe400078e0209 */
[----:B------:R-:W-:Y:S02]  /*18a0*/  IMAD.MOV.U32 R5, RZ, RZ, R11 ;  /* 0x000000ffff057224 */ /* 0x000fe400078e000b */
[----:B------:R-:W-:Y:S01]  /*18b0*/  IMAD.HI.U32 R11, R4, R7, RZ ;  /* 0x00000007040b7227 */ /* 0x000fe200078e00ff */
[----:B------:R-:W-:Y:S02]  /*18c0*/  ISETP.GT.U32.AND P2, PT, R8, R9, PT ;  /* 0x000000090800720c */ /* 0x000fe40003f44070 */
[----:B------:R-:W-:Y:S01]  /*18d0*/  IABS R16, R47 ;  /* 0x0000002f00107213 */ /* 0x000fe20000000000 */
[----:B------:R-:W-:-:S04]  /*18e0*/  IMAD.HI.U32 R4, R4, R5, RZ ;  /* 0x0000000504047227 */ /* 0x000fc800078e00ff */
[----:B------:R-:W-:Y:S02]  /*18f0*/  IMAD.MOV R11, RZ, RZ, -R11 ;  /* 0x000000ffff0b7224 */ /* 0x000fe400078e0a0b */
[----:B------:R-:W-:Y:S02]  /*1900*/  IMAD.MOV R4, RZ, RZ, -R4 ;  /* 0x000000ffff047224 */ /* 0x000fe400078e0a04 */
[C---:B------:R-:W-:Y:S02]  /*1910*/  IMAD R7, R8.reuse, R11, R7 ;  /* 0x0000000b08077224 */ /* 0x040fe400078e0207 */
[C---:B------:R-:W-:Y:S02]  /*1920*/  IMAD R4, R8.reuse, R4, R5 ;  /* 0x0000000408047224 */ /* 0x040fe400078e0205 */
[----:B------:R-:W-:Y:S01]  /*1930*/  @!P2 IMAD.IADD R9, R9, 0x1, -R8 ;  /* 0x000000010909a824 */ /* 0x000fe200078e0a08 */
[----:B------:R-:W-:Y:S01]  /*1940*/  ISETP.GT.U32.AND P3, PT, R8, R7, PT ;  /* 0x000000070800720c */ /* 0x000fe20003f64070 */
[----:B------:R-:W-:Y:S01]  /*1950*/  IMAD.HI.U32 R11, R6, R60, RZ ;  /* 0x0000003c060b7227 */ /* 0x000fe200078e00ff */
[----:B------:R-:W-:-:S02]  /*1960*/  ISETP.GT.U32.AND P1, PT, R8, R4, PT ;  /* 0x000000040800720c */ /* 0x000fc40003f24070 */
[----:B------:R-:W-:Y:S01]  /*1970*/  ISETP.GT.U32.AND P2, PT, R8, R9, PT ;  /* 0x000000090800720c */ /* 0x000fe20003f44070 */
[----:B------:R-:W-:Y:S01]  /*1980*/  IMAD.MOV R12, RZ, RZ, -R11 ;  /* 0x000000ffff0c7224 */ /* 0x000fe200078e0a0b */
[----:B------:R-:W-:Y:S01]  /*1990*/  IABS R11, R31 ;  /* 0x0000001f000b7213 */ /* 0x000fe20000000000 */
[----:B------:R-:W-:-:S04]  /*19a0*/  IMAD.HI.U32 R5, R6, R13, RZ ;  /* 0x0000000d06057227 */ /* 0x000fc800078e00ff */
[----:B------:R-:W-:Y:S01]  /*19b0*/  IMAD R60, R0, R12, R60 ;  /* 0x0000000c003c7224 */ /* 0x000fe200078e023c */
[----:B------:R-:W-:Y:S01]  /*19c0*/  IABS R12, R33 ;  /* 0x00000021000c7213 */ /* 0x000fe20000000000 */
[--C-:B------:R-:W-:Y:S01]  /*19d0*/  @!P3 IMAD.IADD R7, R7, 0x1, -R8.reuse ;  /* 0x000000010707b824 */ /* 0x100fe200078e0a08 */
[----:B------:R-:W-:Y:S01]  /*19e0*/  ISETP.GT.U32.AND P3, PT, R8, R10, PT ;  /* 0x0000000a0800720c */ /* 0x000fe20003f64070 */
[--C-:B------:R-:W-:Y:S01]  /*19f0*/  @!P1 IMAD.IADD R4, R4, 0x1, -R8.reuse ;  /* 0x0000000104049824 */ /* 0x100fe200078e0a08 */
[----:B------:R-:W-:Y:S01]  /*1a00*/  ISETP.GE.AND P1, PT, R27, RZ, PT ;  /* 0x000000ff1b00720c */ /* 0x000fe20003f26270 */
[----:B------:R-:W-:Y:S01]  /*1a10*/  @!P2 IMAD.IADD R9, R9, 0x1, -R8 ;  /* 0x000000010909a824 */ /* 0x000fe200078e0a08 */
[C---:B------:R-:W-:Y:S01]  /*1a20*/  ISETP.GT.U32.AND P6, PT, R8.reuse, R7, PT ;  /* 0x000000070800720c */ /* 0x040fe20003fc4070 */
[----:B------:R-:W-:Y:S01]  /*1a30*/  IMAD.MOV R5, RZ, RZ, -R5 ;  /* 0x000000ffff057224 */ /* 0x000fe200078e0a05 */
[----:B------:R-:W-:Y:S01]  /*1a40*/  ISETP.GT.U32.AND P4, PT, R8, R4, PT ;  /* 0x000000040800720c */ /* 0x000fe20003f84070 */
[----:B------:R-:W-:Y:S01]  /*1a50*/  IMAD.HI.U32 R14, R6, R11, RZ ;  /* 0x0000000b060e7227 */ /* 0x000fe200078e00ff */
[----:B------:R-:W-:-:S02]  /*1a60*/  ISETP.GT.U32.AND P2, PT, R0, R60, PT ;  /* 0x0000003c0000720c */ /* 0x000fc40003f44070 */
[----:B------:R-:W-:Y:S01]  /*1a70*/  IABS R27, R49 ;  /* 0x00000031001b7213 */ /* 0x000fe20000000000 */
[----:B------:R-:W-:Y:S01]  /*1a80*/  IMAD R13, R0, R5, R13 ;  /* 0x00000005000d7224 */ /* 0x000fe200078e020d */
[----:B------:R-:W-:Y:S01]  /*1a90*/  IABS R5, R32 ;  /* 0x0000002000057213 */ /* 0x000fe20000000000 */
[--C-:B------:R-:W-:Y:S02]  /*1aa0*/  @!P3 IMAD.IADD R10, R10, 0x1, -R8.reuse ;  /* 0x000000010a0ab824 */ /* 0x100fe400078e0a08 */
[----:B------:R-:W-:Y:S01]  /*1ab0*/  @!P1 IMAD.MOV R9, RZ, RZ, -R9 ;  /* 0x000000ffff099224 */ /* 0x000fe200078e0a09 */
[----:B------:R-:W-:Y:S01]  /*1ac0*/  ISETP.GE.AND P1, PT, R29, RZ, PT ;  /* 0x000000ff1d00720c */ /* 0x000fe20003f26270 */
[--C-:B------:R-:W-:Y:S01]  /*1ad0*/  @!P6 IMAD.IADD R7, R7, 0x1, -R8.reuse ;  /* 0x000000010707e824 */ /* 0x100fe200078e0a08 */
[----:B------:R-:W-:Y:S01]  /*1ae0*/  ISETP.GT.U32.AND P6, PT, R0, R13, PT ;  /* 0x0000000d0000720c */ /* 0x000fe20003fc4070 */
[----:B------:R-:W-:Y:S01]  /*1af0*/  @!P4 IMAD.IADD R4, R4, 0x1, -R8 ;  /* 0x000000010404c824 */ /* 0x000fe200078e0a08 */
[----:B------:R-:W-:Y:S01]  /*1b00*/  ISETP.GE.AND P4, PT, R28, RZ, PT ;  /* 0x000000ff1c00720c */ /* 0x000fe20003f86270 */
[----:B------:R-:W-:Y:S01]  /*1b10*/  @!P2 IMAD.IADD R60, R60, 0x1, -R0 ;  /* 0x000000013c3ca824 */ /* 0x000fe200078e0a00 */
[----:B------:R-:W-:Y:S01]  /*1b20*/  ISETP.GE.AND P2, PT, R30, RZ, PT ;  /* 0x000000ff1e00720c */ /* 0x000fe20003f46270 */
[----:B------:R-:W-:Y:S01]  /*1b30*/  IMAD.HI.U32 R15, R6, R5, RZ ;  /* 0x00000005060f7227 */ /* 0x000fe200078e00ff */
[----:B------:R-:W-:-:S03]  /*1b40*/  IABS R8, R34 ;  /* 0x0000002200087213 */ /* 0x000fc60000000000 */
[----:B------:R-:W-:Y:S02]  /*1b50*/  IMAD.MOV R15, RZ, RZ, -R15 ;  /* 0x000000ffff0f7224 */ /* 0x000fe400078e0a0f */
[----:B------:R-:W-:Y:S02]  /*1b60*/  IMAD.MOV R14, RZ, RZ, -R14 ;  /* 0x000000ffff0e7224 */ /* 0x000fe400078e0a0e */
[----:B------:R-:W-:Y:S01]  /*1b70*/  @!P6 IMAD.IADD R13, R13, 0x1, -R0 ;  /* 0x000000010d0de824 */ /* 0x000fe200078e0a00 */
[----:B------:R-:W-:Y:S01]  /*1b80*/  ISETP.NE.AND P6, PT, R2, RZ, PT ;  /* 0x000000ff0200720c */ /* 0x000fe20003fc5270 */
[C---:B------:R-:W-:Y:S01]  /*1b90*/  IMAD R5, R0.reuse, R15, R5 ;  /* 0x0000000f00057224 */ /* 0x040fe200078e0205 */
[----:B------:R-:W-:Y:S01]  /*1ba0*/  LOP3.LUT R2, RZ, R2, RZ, 0x33, !PT ;  /* 0x00000002ff027212 */ /* 0x000fe200078e33ff */
[----:B------:R-:W-:Y:S01]  /*1bb0*/  @!P4 IMAD.MOV R7, RZ, RZ, -R7 ;  /* 0x000000ffff07c224 */ /* 0x000fe200078e0a07 */
[C---:B------:R-:W-:Y:S01]  /*1bc0*/  ISETP.GT.U32.AND P4, PT, R0.reuse, R60, PT ;  /* 0x0000003c0000720c */ /* 0x040fe20003f84070 */
[----:B------:R-:W-:Y:S01]  /*1bd0*/  @!P1 IMAD.MOV R10, RZ, RZ, -R10 ;  /* 0x000000ffff0a9224 */ /* 0x000fe200078e0a0a */
[C---:B------:R-:W-:Y:S01]  /*1be0*/  ISETP.GT.U32.AND P1, PT, R0.reuse, R13, PT ;  /* 0x0000000d0000720c */ /* 0x040fe20003f24070 */
[----:B------:R-:W-:Y:S01]  /*1bf0*/  IMAD R11, R0, R14, R11 ;  /* 0x0000000e000b7224 */ /* 0x000fe200078e020b */
[----:B------:R-:W-:Y:S01]  /*1c00*/  SEL R9, R2, R9, !P6 ;  /* 0x0000000902097207 */ /* 0x000fe20007000000 */
[----:B------:R-:W-:Y:S01]  /*1c10*/  @!P2 IMAD.MOV R4, RZ, RZ, -R4 ;  /* 0x000000ffff04a224 */ /* 0x000fe200078e0a04 */
[----:B------:R-:W-:Y:S01]  /*1c20*/  ISETP.GT.U32.AND P2, PT, R0, R5, PT ;  /* 0x000000050000720c */ /* 0x000fe20003f44070 */
[----:B------:R-:W-:Y:S01]  /*1c30*/  IMAD.HI.U32 R14, R6, R12, RZ ;  /* 0x0000000c060e7227 */ /* 0x000fe200078e00ff */
[C---:B------:R-:W-:Y:S01]  /*1c40*/  SEL R7, R2.reuse, R7, !P6 ;  /* 0x0000000702077207 */ /* 0x040fe20007000000 */
[----:B------:R-:W-:Y:S01]  /*1c50*/  STL [R1+0x4c], R9 ;  /* 0x00004c0901007387 */ /* 0x000fe20000100800 */
[----:B------:R-:W-:Y:S01]  /*1c60*/  SEL R3, R2, R10, !P6 ;  /* 0x0000000a02037207 */ /* 0x000fe20007000000 */
[----:B------:R-:W-:Y:S01]  /*1c70*/  IMAD.MOV R14, RZ, RZ, -R14 ;  /* 0x000000ffff0e7224 */ /* 0x000fe200078e0a0e */
[----:B------:R-:W-:Y:S01]  /*1c80*/  ISETP.GT.U32.AND P3, PT, R0, R11, PT ;  /* 0x0000000b0000720c */ /* 0x000fe20003f64070 */
[----:B------:R0:W-:Y:S01]  /*1c90*/  STL [R1+0x48], R7 ;  /* 0x0000480701007387 */ /* 0x0001e20000100800 */
[----:B------:R-:W-:Y:S01]  /*1ca0*/  SEL R2, R2, R4, !P6 ;  /* 0x0000000402027207 */ /* 0x000fe20007000000 */
[----:B------:R-:W-:Y:S01]  /*1cb0*/  @!P4 IMAD.IADD R60, R60, 0x1, -R0 ;  /* 0x000000013c3cc824 */ /* 0x000fe200078e0a00 */
[----:B------:R-:W-:Y:S01]  /*1cc0*/  IABS R4, R35 ;  /* 0x0000002300047213 */ /* 0x000fe20000000000 */
[----:B------:R1:W-:Y:S01]  /*1cd0*/  STL [R1+0x44], R3 ;  /* 0x0000440301007387 */ /* 0x0003e20000100800 */
[C---:B------:R-:W-:Y:S01]  /*1ce0*/  IMAD R12, R0.reuse, R14, R12 ;  /* 0x0000000e000c7224 */ /* 0x040fe200078e020c */
[----:B------:R-:W-:Y:S01]  /*1cf0*/  ISETP.GE.AND P6, PT, R31, RZ, PT ;  /* 0x000000ff1f00720c */ /* 0x000fe20003fc6270 */
[--C-:B------:R-:W-:Y:S01]  /*1d00*/  @!P1 IMAD.IADD R13, R13, 0x1, -R0.reuse ;  /* 0x000000010d0d9824 */ /* 0x100fe200078e0a00 */
[----:B------:R2:W-:Y:S01]  /*1d10*/  STL [R1+0x40], R2 ;  /* 0x0000400201007387 */ /* 0x0005e20000100800 */
[--C-:B------:R-:W-:Y:S01]  /*1d20*/  @!P2 IMAD.IADD R5, R5, 0x1, -R0.reuse ;  /* 0x000000010505a824 */ /* 0x100fe200078e0a00 */
[----:B------:R-:W-:Y:S01]  /*1d30*/  ISETP.GT.U32.AND P4, PT, R0, R12, PT ;  /* 0x0000000c0000720c */ /* 0x000fe20003f84070 */
[----:B0-----:R-:W-:Y:S01]  /*1d40*/  IMAD.MOV.U32 R7, RZ, RZ, R13 ;  /* 0x000000ffff077224 */ /* 0x001fe200078e000d */
[----:B------:R-:W-:Y:S01]  /*1d50*/  ISETP.GE.AND P1, PT, R32, RZ, PT ;  /* 0x000000ff2000720c */ /* 0x000fe20003f26270 */
[----:B------:R-:W-:Y:S01]  /*1d60*/  @!P3 IMAD.IADD R11, R11, 0x1, -R0 ;  /* 0x000000010b0bb824 */ /* 0x000fe200078e0a00 */
[----:B------:R-:W-:Y:S01]  /*1d70*/  ISETP.GE.AND P2, PT, R34, RZ, PT ;  /* 0x000000ff2200720c */ /* 0x000fe20003f46270 */
[----:B-1----:R-:W-:Y:S01]  /*1d80*/  IMAD.MOV.U32 R3, RZ, RZ, R60 ;  /* 0x000000ffff037224 */ /* 0x002fe200078e003c */
[----:B------:R-:W-:Y:S01]  /*1d90*/  IABS R13, R44 ;  /* 0x0000002c000d7213 */ /* 0x000fe20000000000 */
[----:B------:R-:W-:Y:S01]  /*1da0*/  @!P5 IMAD.MOV R7, RZ, RZ, -R7 ;  /* 0x000000ffff07d224 */ /* 0x000fe200078e0a07 */
[----:B------:R-:W-:Y:S01]  /*1db0*/  ISETP.GT.U32.AND P3, PT, R0, R11, PT ;  /* 0x0000000b0000720c */ /* 0x000fe20003f64070 */
[----:B--2---:R-:W-:-:S04]  /*1dc0*/  IMAD.HI.U32 R2, R6, R8, RZ ;  /* 0x0000000806027227 */ /* 0x004fc800078e00ff */
[----:B------:R-:W-:Y:S02]  /*1dd0*/  IMAD.MOV R2, RZ, RZ, -R2 ;  /* 0x000000ffff027224 */ /* 0x000fe400078e0a02 */
[----:B------:R-:W-:Y:S01]  /*1de0*/  @!P0 IMAD.MOV R3, RZ, RZ, -R3 ;  /* 0x000000ffff038224 */ /* 0x000fe200078e0a03 */
[C---:B------:R-:W-:Y:S01]  /*1df0*/  ISETP.GT.U32.AND P0, PT, R0.reuse, R5, PT ;  /* 0x000000050000720c */ /* 0x040fe20003f04070 */
[----:B------:R-:W-:Y:S02]  /*1e00*/  IMAD R8, R0, R2, R8 ;  /* 0x0000000200087224 */ /* 0x000fe400078e0208 */
[----:B------:R-:W-:Y:S01]  /*1e10*/  IMAD.MOV.U32 R60, RZ, RZ, R4 ;  /* 0x000000ffff3c7224 */ /* 0x000fe200078e0004 */
[----:B------:R0:W-:Y:S01]  /*1e20*/  STL [R1+0x10], R3 ;  /* 0x0000100301007387 */ /* 0x0001e20000100800 */
[----:B------:R-:W-:Y:S01]  /*1e30*/  @!P4 IMAD.IADD R12, R12, 0x1, -R0 ;  /* 0x000000010c0cc824 */ /* 0x000fe200078e0a00 */
[----:B------:R-:W-:Y:S01]  /*1e40*/  ISETP.GT.U32.AND P5, PT, R0, R8, PT ;  /* 0x000000080000720c */ /* 0x000fe20003fa4070 */
[----:B------:R-:W-:Y:S01]  /*1e50*/  IMAD.HI.U32 R2, R6, R60, RZ ;  /* 0x0000003c06027227 */ /* 0x000fe200078e00ff */
[----:B------:R-:W-:Y:S01]  /*1e60*/  IABS R4, R46 ;  /* 0x0000002e00047213 */ /* 0x000fe20000000000 */
[----:B------:R-:W-:Y:S01]  /*1e70*/  STL [R1+0xc], R7 ;  /* 0x00000c0701007387 */ /* 0x000fe20000100800 */
[----:B------:R-:W-:Y:S01]  /*1e80*/  ISETP.GT.U32.AND P4, PT, R0, R12, PT ;  /* 0x0000000c0000720c */ /* 0x000fe20003f84070 */
[----:B------:R-:W-:-:S02]  /*1e90*/  IMAD.MOV R2, RZ, RZ, -R2 ;  /* 0x000000ffff027224 */ /* 0x000fc400078e0a02 */
[--C-:B------:R-:W-:Y:S01]  /*1ea0*/  @!P0 IMAD.IADD R5, R5, 0x1, -R0.reuse ;  /* 0x0000000105058824 */ /* 0x100fe200078e0a00 */
[----:B------:R-:W-:Y:S01]  /*1eb0*/  ISETP.GE.AND P0, PT, R46, RZ, PT ;  /* 0x000000ff2e00720c */ /* 0x000fe20003f06270 */
[----:B------:R-:W-:Y:S01]  /*1ec0*/  @!P3 IMAD.IADD R11, R11, 0x1, -R0 ;  /* 0x000000010b0bb824 */ /* 0x000fe200078e0a00 */
[----:B------:R-:W-:Y:S01]  /*1ed0*/  IABS R46, R38 ;  /* 0x00000026002e7213 */ /* 0x000fe20000000000 */
[----:B------:R-:W-:Y:S01]  /*1ee0*/  IMAD R60, R0, R2, R60 ;  /* 0x00000002003c7224 */ /* 0x000fe200078e023c */
[----:B------:R-:W-:Y:S01]  /*1ef0*/  ISETP.GE.AND P3, PT, R33, RZ, PT ;  /* 0x000000ff2100720c */ /* 0x000fe20003f66270 */
[----:B------:R-:W-:Y:S02]  /*1f00*/  IMAD.MOV.U32 R2, RZ, RZ, R5 ;  /* 0x000000ffff027224 */ /* 0x000fe400078e0005 */
[----:B------:R-:W-:Y:S01]  /*1f10*/  @!P5 IMAD.IADD R8, R8, 0x1, -R0 ;  /* 0x000000010808d824 */ /* 0x000fe200078e0a00 */
[----:B------:R-:W-:Y:S01]  /*1f20*/  ISETP.GE.AND P5, PT, R36, RZ, PT ;  /* 0x000000ff2400720c */ /* 0x000fe20003fa6270 */
[----:B0-----:R-:W-:-:S02]  /*1f30*/  IMAD.MOV.U32 R3, RZ, RZ, R11 ;  /* 0x000000ffff037224 */ /* 0x001fc400078e000b */
[----:B------:R-:W-:Y:S01]  /*1f40*/  @!P1 IMAD.MOV R2, RZ, RZ, -R2 ;  /* 0x000000ffff029224 */ /* 0x000fe200078e0a02 */
[----:B------:R-:W-:Y:S01]  /*1f50*/  ISETP.GT.U32.AND P1, PT, R0, R8, PT ;  /* 0x000000080000720c */ /* 0x000fe20003f24070 */
[----:B------:R-:W-:Y:S01]  /*1f60*/  @!P6 IMAD.MOV R3, RZ, RZ, -R3 ;  /* 0x000000ffff03e224 */ /* 0x000fe200078e0a03 */
[----:B------:R-:W-:Y:S01]  /*1f70*/  ISETP.GE.AND P6, PT, R35, RZ, PT ;  /* 0x000000ff2300720c */ /* 0x000fe20003fc6270 */
[----:B------:R-:W-:Y:S01]  /*1f80*/  @!P4 IMAD.IADD R12, R12, 0x1, -R0 ;  /* 0x000000010c0cc824 */ /* 0x000fe200078e0a00 */
[----:B------:R-:W-:Y:S01]  /*1f90*/  ISETP.GT.U32.AND P4, PT, R0, R60, PT ;  /* 0x0000003c0000720c */ /* 0x000fe20003f84070 */
[----:B------:R-:W-:Y:S01]  /*1fa0*/  IMAD.HI.U32 R33, R6, R4, RZ ;  /* 0x0000000406217227 */ /* 0x000fe200078e00ff */
[----:B------:R0:W-:Y:S03]  /*1fb0*/  STL [R1+0x8], R3 ;  /* 0x0000080301007387 */ /* 0x0001e60000100800 */
[----:B------:R-:W-:Y:S01]  /*1fc0*/  IMAD.MOV R33, RZ, RZ, -R33 ;  /* 0x000000ffff217224 */ /* 0x000fe200078e0a21 */
[----:B------:R1:W-:Y:S01]  /*1fd0*/  STL [R1+0x4], R2 ;  /* 0x0000040201007387 */ /* 0x0003e20000100800 */
[----:B------:R-:W-:-:S02]  /*1fe0*/  IMAD.MOV.U32 R34, RZ, RZ, R37 ;  /* 0x000000ffff227224 */ /* 0x000fc400078e0025 */
[----:B------:R-:W-:Y:S01]  /*1ff0*/  @!P1 IMAD.IADD R8, R8, 0x1, -R0 ;  /* 0x0000000108089824 */ /* 0x000fe200078e0a00 */
[----:B------:R-:W-:Y:S01]  /*2000*/  ISETP.GE.AND P1, PT, R38, RZ, PT ;  /* 0x000000ff2600720c */ /* 0x000fe20003f26270 */
[----:B------:R-:W-:Y:S01]  /*2010*/  IMAD R33, R0, R33, R4 ;  /* 0x0000002100217224 */ /* 0x000fe200078e0204 */
[----:B------:R-:W-:Y:S01]  /*2020*/  IABS R4, R34 ;  /* 0x0000002200047213 */ /* 0x000fe20000000000 */
[----:B0-----:R-:W-:Y:S02]  /*2030*/  IMAD.MOV.U32 R3, RZ, RZ, R12 ;  /* 0x000000ffff037224 */ /* 0x001fe400078e000c */
[----:B------:R-:W-:Y:S02]  /*2040*/  IMAD.MOV.U32 R61, RZ, RZ, R8 ;  /* 0x000000ffff3d7224 */ /* 0x000fe400078e0008 */
[----:B-1----:R-:W-:-:S04]  /*2050*/  IMAD.HI.U32 R2, R6, R46, RZ ;  /* 0x0000002e06027227 */ /* 0x002fc800078e00ff */
[----:B------:R-:W-:Y:S02]  /*2060*/  IMAD.MOV R2, RZ, RZ, -R2 ;  /* 0x000000ffff027224 */ /* 0x000fe400078e0a02 */
[----:B------:R-:W-:Y:S01]  /*2070*/  @!P3 IMAD.MOV R3, RZ, RZ, -R3 ;  /* 0x000000ffff03b224 */ /* 0x000fe200078e0a03 */
[C---:B------:R-:W-:Y:S01]  /*2080*/  ISETP.GT.U32.AND P3, PT, R0.reuse, R33, PT ;  /* 0x000000210000720c */ /* 0x040fe20003f64070 */
[----:B------:R-:W-:Y:S02]  /*2090*/  IMAD R46, R0, R2, R46 ;  /* 0x00000002002e7224 */ /* 0x000fe400078e022e */
[----:B------:R-:W-:Y:S01]  /*20a0*/  IMAD.MOV.U32 R37, RZ, RZ, R39 ;  /* 0x000000ffff257224 */ /* 0x000fe200078e0027 */
[----:B------:R-:W-:Y:S01]  /*20b0*/  STL [R1], R3 ;  /* 0x0000000301007387 */ /* 0x000fe20000100800 */
[----:B------:R-:W-:Y:S01]  /*20c0*/  IMAD.MOV.U32 R39, RZ, RZ, R40 ;  /* 0x000000ffff277224 */ /* 0x000fe200078e0028 */
[----:B------:R-:W-:Y:S01]  /*20d0*/  IABS R40, R36 ;  /* 0x0000002400287213 */ /* 0x000fe20000000000 */
[----:B------:R-:W-:-:S02]  /*20e0*/  @!P4 IMAD.IADD R60, R60, 0x1, -R0 ;  /* 0x000000013c3cc824 */ /* 0x000fc400078e0a00 */
[----:B------:R-:W-:Y:S01]  /*20f0*/  @!P2 IMAD.MOV R61, RZ, RZ, -R61 ;  /* 0x000000ffff3da224 */ /* 0x000fe200078e0a3d */
[C---:B------:R-:W-:Y:S01]  /*2100*/  ISETP.GT.U32.AND P2, PT, R0.reuse, R46, PT ;  /* 0x0000002e0000720c */ /* 0x040fe20003f44070 */
[----:B------:R-:W-:Y:S01]  /*2110*/  IMAD.MOV.U32 R36, RZ, RZ, R42 ;  /* 0x000000ffff247224 */ /* 0x000fe200078e002a */
[----:B------:R-:W-:Y:S01]  /*2120*/  ISETP.GT.U32.AND P4, PT, R0, R60, PT ;  /* 0x0000003c0000720c */ /* 0x000fe20003f84070 */
[----:B------:R-:W-:Y:S01]  /*2130*/  IMAD.MOV.U32 R42, RZ, RZ, R48 ;  /* 0x000000ffff2a7224 */ /* 0x000fe200078e0030 */
[----:B------:R-:W-:Y:S01]  /*2140*/  STL [R1+0x2510], R61 ;  /* 0x0025103d01007387 */ /* 0x000fe20000100800 */
[----:B------:R-:W-:Y:S01]  /*2150*/  IMAD.MOV.U32 R48, RZ, RZ, R54 ;  /* 0x000000ffff307224 */ /* 0x000fe200078e0036 */
[----:B------:R-:W-:Y:S01]  /*2160*/  IABS R54, R41 ;  /* 0x0000002900367213 */ /* 0x000fe20000000000 */
[----:B------:R-:W-:-:S04]  /*2170*/  IMAD.HI.U32 R5, R6, R40, RZ ;  /* 0x0000002806057227 */ /* 0x000fc800078e00ff */
[----:B------:R-:W-:Y:S02]  /*2180*/  IMAD.MOV.U32 R35, RZ, RZ, R37 ;  /* 0x000000ffff237224 */ /* 0x000fe400078e0025 */
[----:B------:R-:W-:Y:S02]  /*2190*/  IMAD.MOV R5, RZ, RZ, -R5 ;  /* 0x000000ffff057224 */ /* 0x000fe400078e0a05 */
[----:B------:R-:W-:Y:S02]  /*21a0*/  IMAD.MOV.U32 R37, RZ, RZ, R39 ;  /* 0x000000ffff257224 */ /* 0x000fe400078e0027 */
[----:B------:R-:W-:-:S04]  /*21b0*/  IMAD.HI.U32 R2, R6, R54, RZ ;  /* 0x0000003606027227 */ /* 0x000fc800078e00ff */
[----:B------:R-:W-:Y:S02]  /*21c0*/  @!P3 IMAD.IADD R33, R33, 0x1, -R0 ;  /* 0x000000012121b824 */ /* 0x000fe400078e0a00 */
[----:B------:R-:W-:Y:S02]  /*21d0*/  IMAD.MOV.U32 R39, RZ, RZ, R42 ;  /* 0x000000ffff277224 */ /* 0x000fe400078e002a */
[----:B------:R-:W-:Y:S01]  /*21e0*/  IMAD.MOV.U32 R42, RZ, RZ, R50 ;  /* 0x000000ffff2a7224 */ /* 0x000fe200078e0032 */
[C---:B------:R-:W-:Y:S01]  /*21f0*/  ISETP.GT.U32.AND P3, PT, R0.reuse, R33, PT ;  /* 0x000000210000720c */ /* 0x040fe20003f64070 */
[----:B------:R-:W-:Y:S02]  /*2200*/  IMAD R40, R0, R5, R40 ;  /* 0x0000000500287224 */ /* 0x000fe400078e0228 */
[----:B------:R-:W-:Y:S01]  /*2210*/  IMAD.MOV.U32 R50, RZ, RZ, R56 ;  /* 0x000000ffff327224 */ /* 0x000fe200078e0038 */
[----:B------:R-:W-:Y:S01]  /*2220*/  IABS R56, R35 ;  /* 0x0000002300387213 */ /* 0x000fe20000000000 */
[----:B------:R-:W-:-:S02]  /*2230*/  @!P2 IMAD.IADD R46, R46, 0x1, -R0 ;  /* 0x000000012e2ea824 */ /* 0x000fc400078e0a00 */
[----:B------:R-:W-:Y:S02]  /*2240*/  IMAD.MOV R2, RZ, RZ, -R2 ;  /* 0x000000ffff027224 */ /* 0x000fe400078e0a02 */
[----:B------:R-:W-:Y:S01]  /*2250*/  @!P4 IMAD.IADD R60, R60, 0x1, -R0 ;  /* 0x000000013c3cc824 */ /* 0x000fe200078e0a00 */
[C---:B------:R-:W-:Y:S01]  /*2260*/  ISETP.GT.U32.AND P4, PT, R0.reuse, R40, PT ;  /* 0x000000280000720c */ /* 0x040fe20003f84070 */
[C---:B------:R-:W-:Y:S01]  /*2270*/  IMAD R54, R0.reuse, R2, R54 ;  /* 0x0000000200367224 */ /* 0x040fe200078e0236 */
[----:B------:R-:W-:Y:S01]  /*2280*/  ISETP.GT.U32.AND P2, PT, R0, R46, PT ;  /* 0x0000002e0000720c */ /* 0x000fe20003f44070 */
[----:B------:R-:W-:-:S04]  /*2290*/  IMAD.HI.U32 R2, R6, R56, RZ ;  /* 0x0000003806027227 */ /* 0x000fc800078e00ff */
[----:B------:R-:W-:-:S04]  /*22a0*/  IMAD.HI.U32 R5, R6, R4, RZ ;  /* 0x0000000406057227 */ /* 0x000fc800078e00ff */
[----:B------:R-:W-:Y:S02]  /*22b0*/  IMAD.MOV R2, RZ, RZ, -R2 ;  /* 0x000000ffff027224 */ /* 0x000fe400078e0a02 */
[----:B------:R-:W-:Y:S02]  /*22c0*/  IMAD.MOV R5, RZ, RZ, -R5 ;  /* 0x000000ffff057224 */ /* 0x000fe400078e0a05 */
[C---:B------:R-:W-:Y:S02]  /*22d0*/  IMAD R56, R0.reuse, R2, R56 ;  /* 0x0000000200387224 */ /* 0x040fe400078e0238 */
[C---:B------:R-:W-:Y:S02]  /*22e0*/  IMAD R4, R0.reuse, R5, R4 ;  /* 0x0000000500047224 */ /* 0x040fe400078e0204 */
[--C-:B------:R-:W-:Y:S01]  /*22f0*/  @!P3 IMAD.IADD R33, R33, 0x1, -R0.reuse ;  /* 0x000000012121b824 */ /* 0x100fe200078e0a00 */
[----:B------:R-:W-:Y:S01]  /*2300*/  ISETP.GT.U32.AND P3, PT, R0, R54, PT ;  /* 0x000000360000720c */ /* 0x000fe20003f64070 */
[----:B------:R-:W-:-:S02]  /*2310*/  @!P4 IMAD.IADD R40, R40, 0x1, -R0 ;  /* 0x000000012828c824 */ /* 0x000fc400078e0a00 */
[----:B------:R-:W-:Y:S01]  /*2320*/  @!P2 IMAD.IADD R46, R46, 0x1, -R0 ;  /* 0x000000012e2ea824 */ /* 0x000fe200078e0a00 */
[C---:B------:R-:W-:Y:S01]  /*2330*/  ISETP.GT.U32.AND P2, PT, R0.reuse, R56, PT ;  /* 0x000000380000720c */ /* 0x040fe20003f44070 */
[----:B------:R-:W-:Y:S01]  /*2340*/  @!P0 IMAD.MOV R33, RZ, RZ, -R33 ;  /* 0x000000ffff218224 */ /* 0x000fe200078e0a21 */
[C---:B------:R-:W-:Y:S01]  /*2350*/  ISETP.GT.U32.AND P0, PT, R0.reuse, R4, PT ;  /* 0x000000040000720c */ /* 0x040fe20003f04070 */
[----:B------:R-:W-:Y:S01]  /*2360*/  @!P6 IMAD.MOV R60, RZ, RZ, -R60 ;  /* 0x000000ffff3ce224 */ /* 0x000fe200078e0a3c */
[----:B------:R-:W-:Y:S01]  /*2370*/  ISETP.GT.U32.AND P4, PT, R0, R40, PT ;  /* 0x000000280000720c */ /* 0x000fe20003f84070 */
[----:B------:R-:W-:Y:S01]  /*2380*/  IMAD.MOV.U32 R38, RZ, RZ, R52 ;  /* 0x000000ffff267224 */ /* 0x000fe200078e0034 */
[----:B------:R-:W-:Y:S01]  /*2390*/  ISETP.GE.AND P6, PT, R41, RZ, PT ;  /* 0x000000ff2900720c */ /* 0x000fe20003fc6270 */
[----:B------:R-:W-:Y:S01]  /*23a0*/  IMAD.MOV.U32 R41, RZ, RZ, R48 ;  /* 0x000000ffff297224 */ /* 0x000fe200078e0030 */
[----:B------:R-:W-:Y:S01]  /*23b0*/  IABS R48, R36 ;  /* 0x0000002400307213 */ /* 0x000fe20000000000 */
[----:B------:R-:W-:Y:S01]  /*23c0*/  IMAD.MOV.U32 R52, RZ, RZ, R53 ;  /* 0x000000ffff347224 */ /* 0x000fe200078e0035 */
[----:B------:R-:W-:Y:S01]  /*23d0*/  IABS R53, R37 ;  /* 0x0000002500357213 */ /* 0x000fe20000000000 */
[--C-:B------:R-:W-:Y:S01]  /*23e0*/  @!P3 IMAD.IADD R54, R54, 0x1, -R0.reuse ;  /* 0x000000013636b824 */ /* 0x100fe200078e0a00 */
[----:B------:R-:W-:Y:S01]  /*23f0*/  IABS R18, R41 ;  /* 0x0000002900127213 */ /* 0x000fe20000000000 */
[----:B------:R-:W-:Y:S01]  /*2400*/  @!P2 IMAD.IADD R56, R56, 0x1, -R0 ;  /* 0x000000013838a824 */ /* 0x000fe200078e0a00 */
[----:B------:R-:W-:Y:S01]  /*2410*/  STL [R1+0x2514], R60 ;  /* 0x0025143c01007387 */ /* 0x000fe20000100800 */
[----:B------:R-:W-:Y:S01]  /*2420*/  IMAD.HI.U32 R2, R6, R48, RZ ;  /* 0x0000003006027227 */ /* 0x000fe200078e00ff */
[----:B------:R-:W-:-:S02]  /*2430*/  ISETP.GT.U32.AND P3, PT, R0, R54, PT ;  /* 0x000000360000720c */ /* 0x000fc40003f64070 */
[----:B------:R-:W-:Y:S01]  /*2440*/  ISETP.GT.U32.AND P2, PT, R0, R56, PT ;  /* 0x000000380000720c */ /* 0x000fe20003f44070 */
[--C-:B------:R-:W-:Y:S01]  /*2450*/  @!P0 IMAD.IADD R4, R4, 0x1, -R0.reuse ;  /* 0x0000000104048824 */ /* 0x100fe200078e0a00 */
[----:B------:R-:W-:Y:S01]  /*2460*/  STL [R1+0x2518], R33 ;  /* 0x0025182101007387 */ /* 0x000fe20000100800 */
[----:B------:R-:W-:Y:S01]  /*2470*/  @!P4 IMAD.IADD R40, R40, 0x1, -R0 ;  /* 0x000000012828c824 */ /* 0x000fe200078e0a00 */
[----:B------:R-:W-:Y:S01]  /*2480*/  ISETP.GE.AND P4, PT, R34, RZ, PT ;  /* 0x000000ff2200720c */ /* 0x000fe20003f86270 */
[----:B------:R-:W-:Y:S01]  /*2490*/  IMAD.MOV R2, RZ, RZ, -R2 ;  /* 0x000000ffff027224 */ /* 0x000fe200078e0a02 */
[C---:B------:R-:W-:Y:S01]  /*24a0*/  ISETP.GT.U32.AND P0, PT, R0.reuse, R4, PT ;  /* 0x000000040000720c */ /* 0x040fe20003f04070 */
[----:B------:R-:W-:Y:S01]  /*24b0*/  @!P5 IMAD.MOV R40, RZ, RZ, -R40 ;  /* 0x000000ffff28d224 */ /* 0x000fe200078e0a28 */
[----:B------:R-:W-:Y:S01]  /*24c0*/  ISETP.GE.AND P5, PT, R35, RZ, PT ;  /* 0x000000ff2300720c */ /* 0x000fe20003fa6270 */
[----:B------:R-:W-:Y:S01]  /*24d0*/  IMAD R48, R0, R2, R48 ;  /* 0x0000000200307224 */ /* 0x000fe200078e0230 */
[----:B------:R-:W-:Y:S01]  /*24e0*/  IABS R34, R39 ;  /* 0x0000002700227213 */ /* 0x000fe20000000000 */
[C---:B------:R-:W-:Y:S01]  /*24f0*/  IMAD.HI.U32 R2, R6.reuse, R18, RZ ;  /* 0x0000001206027227 */ /* 0x040fe200078e00ff */
[----:B------:R-:W-:Y:S03]  /*2500*/  STL [R1+0x251c], R40 ;  /* 0x00251c2801007387 */ /* 0x000fe60000100800 */
[----:B------:R-:W-:-:S04]  /*2510*/  IMAD.HI.U32 R5, R6, R53, RZ ;  /* 0x0000003506057227 */ /* 0x000fc800078e00ff */
[----:B------:R-:W-:Y:S02]  /*2520*/  IMAD.MOV R2, RZ, RZ, -R2 ;  /* 0x000000ffff027224 */ /* 0x000fe400078e0a02 */
[----:B------:R-:W-:Y:S02]  /*2530*/  IMAD.MOV R5, RZ, RZ, -R5 ;  /* 0x000000ffff057224 */ /* 0x000fe400078e0a05 */
[----:B------:R-:W-:Y:S01]  /*2540*/  @!P2 IMAD.IADD R56, R56, 0x1, -R0 ;  /* 0x000000013838a824 */ /* 0x000fe200078e0a00 */
[----:B------:R-:W-:Y:S01]  /*2550*/  ISETP.GE.AND P2, PT, R38, RZ, PT ;  /* 0x000000ff2600720c */ /* 0x000fe20003f46270 */
[C---:B------:R-:W-:Y:S02]  /*2560*/  IMAD R18, R0.reuse, R2, R18 ;  /* 0x0000000200127224 */ /* 0x040fe400078e0212 */
[----:B------:R-:W-:Y:S02]  /*2570*/  IMAD R53, R0, R5, R53 ;  /* 0x0000000500357224 */ /* 0x000fe400078e0235 */
[----:B------:R-:W-:Y:S01]  /*2580*/  @!P0 IMAD.IADD R4, R4, 0x1, -R0 ;  /* 0x0000000104048824 */ /* 0x000fe200078e0a00 */
[C---:B------:R-:W-:Y:S01]  /*2590*/  ISETP.GT.U32.AND P0, PT, R0.reuse, R48, PT ;  /* 0x000000300000720c */ /* 0x040fe20003f04070 */
[----:B------:R-:W-:Y:S01]  /*25a0*/  @!P5 IMAD.MOV R56, RZ, RZ, -R56 ;  /* 0x000000ffff38d224 */ /* 0x000fe200078e0a38 */
[C---:B------:R-:W-:Y:S01]  /*25b0*/  ISETP.GT.U32.AND P5, PT, R0.reuse, R18, PT ;  /* 0x000000120000720c */ /* 0x040fe20003fa4070 */
[----:B------:R-:W-:Y:S01]  /*25c0*/  @!P4 IMAD.MOV R4, RZ, RZ, -R4 ;  /* 0x000000ffff04c224 */ /* 0x000fe200078e0a04 */
[----:B------:R-:W-:Y:S01]  /*25d0*/  ISETP.GT.U32.AND P4, PT, R0, R53, PT ;  /* 0x000000350000720c */ /* 0x000fe20003f84070 */
[----:B------:R-:W-:Y:S01]  /*25e0*/  @!P3 IMAD.IADD R54, R54, 0x1, -R0 ;  /* 0x000000013636b824 */ /* 0x000fe200078e0a00 */
[----:B------:R-:W-:Y:S01]  /*25f0*/  ISETP.GE.AND P3, PT, R37, RZ, PT ;  /* 0x000000ff2500720c */ /* 0x000fe20003f66270 */
[----:B------:R-:W-:-:S04]  /*2600*/  IMAD.HI.U32 R2, R6, R34, RZ ;  /* 0x0000002206027227 */ /* 0x000fc800078e00ff */
[----:B------:R-:W-:Y:S01]  /*2610*/  @!P6 IMAD.MOV R54, RZ, RZ, -R54 ;  /* 0x000000ffff36e224 */ /* 0x000fe200078e0a36 */
[----:B------:R-:W-:Y:S01]  /*2620*/  ISETP.GE.AND P6, PT, R41, RZ, PT ;  /* 0x000000ff2900720c */ /* 0x000fe20003fc6270 */
[----:B------:R-:W-:Y:S02]  /*2630*/  IMAD.MOV.U32 R41, RZ, RZ, R42 ;  /* 0x000000ffff297224 */ /* 0x000fe400078e002a */
[----:B------:R-:W-:Y:S01]  /*2640*/  IMAD.MOV.U32 R42, RZ, RZ, R55 ;  /* 0x000000ffff2a7224 */ /* 0x000fe200078e0037 */
[----:B------:R-:W-:Y:S01]  /*2650*/  IABS R55, R38 ;  /* 0x0000002600377213 */ /* 0x000fe20000000000 */
[----:B------:R-:W-:Y:S01]  /*2660*/  @!P0 IMAD.IADD R48, R48, 0x1, -R0 ;  /* 0x0000000130308824 */ /* 0x000fe200078e0a00 */
[----:B------:R-:W-:Y:S01]  /*2670*/  IABS R11, R41 ;  /* 0x00000029000b7213 */ /* 0x000fe20000000000 */
[----:B------:R-:W-:Y:S01]  /*2680*/  IMAD.MOV R2, RZ, RZ, -R2 ;  /* 0x000000ffff027224 */ /* 0x000fe200078e0a02 */
[----:B------:R-:W-:Y:S01]  /*2690*/  IABS R28, R42 ;  /* 0x0000002a001c7213 */ /* 0x000fe20000000000 */
[--C-:B------:R-:W-:Y:S01]  /*26a0*/  @!P5 IMAD.IADD R18, R18, 0x1, -R0.reuse ;  /* 0x000000011212d824 */ /* 0x100fe200078e0a00 */
[----:B------:R-:W-:Y:S01]  /*26b0*/  ISETP.GT.U32.AND P0, PT, R0, R48, PT ;  /* 0x000000300000720c */ /* 0x000fe20003f04070 */
[----:B------:R-:W-:-:S02]  /*26c0*/  @!P4 IMAD.IADD R53, R53, 0x1, -R0 ;  /* 0x000000013535c824 */ /* 0x000fc400078e0a00 */
[----:B------:R-:W-:Y:S01]  /*26d0*/  IMAD.HI.U32 R5, R6, R55, RZ ;  /* 0x0000003706057227 */ /* 0x000fe200078e00ff */
[C---:B------:R-:W-:Y:S02]  /*26e0*/  ISETP.GT.U32.AND P5, PT, R0.reuse, R18, PT ;  /* 0x000000120000720c */ /* 0x040fe40003fa4070 */
[C---:B------:R-:W-:Y:S01]  /*26f0*/  ISETP.GT.U32.AND P4, PT, R0.reuse, R53, PT ;  /* 0x000000350000720c */ /* 0x040fe20003f84070 */
[----:B------:R-:W-:Y:S02]  /*2700*/  IMAD R34, R0, R2, R34 ;  /* 0x0000000200227224 */ /* 0x000fe400078e0222 */
[----:B------:R-:W-:-:S04]  /*2710*/  IMAD.HI.U32 R2, R6, R13, RZ ;  /* 0x0000000d06027227 */ /* 0x000fc800078e00ff */
[----:B------:R-:W-:Y:S02]  /*2720*/  IMAD.MOV R5, RZ, RZ, -R5 ;  /* 0x000000ffff057224 */ /* 0x000fe400078e0a05 */
[----:B------:R-:W-:Y:S02]  /*2730*/  IMAD.MOV R7, RZ, RZ, -R2 ;  /* 0x000000ffff077224 */ /* 0x000fe400078e0a02 */
[----:B------:R-:W-:-:S04]  /*2740*/  IMAD.HI.U32 R2, R6, R11, RZ ;  /* 0x0000000b06027227 */ /* 0x000fc800078e00ff */
[C---:B------:R-:W-:Y:S02]  /*2750*/  IMAD R55, R0.reuse, R5, R55 ;  /* 0x0000000500377224 */ /* 0x040fe400078e0237 */
[----:B------:R-:W-:Y:S02]  /*2760*/  IMAD R13, R0, R7, R13 ;  /* 0x00000007000d7224 */ /* 0x000fe400078e020d */
[----:B------:R-:W-:Y:S02]  /*2770*/  IMAD.MOV R2, RZ, RZ, -R2 ;  /* 0x000000ffff027224 */ /* 0x000fe400078e0a02 */
[--C-:B------:R-:W-:Y:S01]  /*2780*/  @!P0 IMAD.IADD R48, R48, 0x1, -R0.reuse ;  /* 0x0000000130308824 */ /* 0x100fe200078e0a00 */
[----:B------:R-:W-:Y:S01]  /*2790*/  ISETP.GT.U32.AND P0, PT, R0, R55, PT ;  /* 0x000000370000720c */ /* 0x000fe20003f04070 */
[----:B------:R-:W-:Y:S01]  /*27a0*/  @!P5 IMAD.IADD R18, R18, 0x1, -R0 ;  /* 0x000000011212d824 */ /* 0x000fe200078e0a00 */
[C---:B------:R-:W-:Y:S01]  /*27b0*/  ISETP.GT.U32.AND P5, PT, R0.reuse, R13, PT ;  /* 0x0000000d0000720c */ /* 0x040fe20003fa4070 */
[----:B------:R-:W-:-:S02]  /*27c0*/  IMAD R11, R0, R2, R11 ;  /* 0x00000002000b7224 */ /* 0x000fc400078e020b */
[----:B------:R-:W-:Y:S01]  /*27d0*/  @!P4 IMAD.IADD R53, R53, 0x1, -R0 ;  /* 0x000000013535c824 */ /* 0x000fe200078e0a00 */
[C---:B------:R-:W-:Y:S01]  /*27e0*/  ISETP.GT.U32.AND P4, PT, R0.reuse, R34, PT ;  /* 0x000000220000720c */ /* 0x040fe20003f84070 */
[----:B------:R-:W-:Y:S01]  /*27f0*/  @!P6 IMAD.MOV R18, RZ, RZ, -R18 ;  /* 0x000000ffff12e224 */ /* 0x000fe200078e0a12 */
[----:B------:R-:W-:Y:S01]  /*2800*/  ISETP.GT.U32.AND P6, PT, R0, R11, PT ;  /* 0x0000000b0000720c */ /* 0x000fe20003fc4070 */
[----:B------:R-:W-:Y:S01]  /*2810*/  @!P1 IMAD.MOV R46, RZ, RZ, -R46 ;  /* 0x000000ffff2e9224 */ /* 0x000fe200078e0a2e */
[----:B------:R-:W-:Y:S01]  /*2820*/  ISETP.GE.AND P1, PT, R36, RZ, PT ;  /* 0x000000ff2400720c */ /* 0x000fe20003f26270 */
[----:B------:R-:W-:Y:S01]  /*2830*/  @!P3 IMAD.MOV R53, RZ, RZ, -R53 ;  /* 0x000000ffff35b224 */ /* 0x000fe200078e0a35 */
[----:B------:R-:W-:Y:S01]  /*2840*/  IABS R36, R43 ;  /* 0x0000002b00247213 */ /* 0x000fe20000000000 */
[--C-:B------:R-:W-:Y:S01]  /*2850*/  @!P0 IMAD.IADD R55, R55, 0x1, -R0.reuse ;  /* 0x0000000137378824 */ /* 0x100fe200078e0a00 */
[----:B------:R-:W-:Y:S01]  /*2860*/  ISETP.GE.AND P0, PT, R44, RZ, PT ;  /* 0x000000ff2c00720c */ /* 0x000fe20003f06270 */
[----:B------:R-:W-:Y:S01]  /*2870*/  @!P5 IMAD.IADD R13, R13, 0x1, -R0 ;  /* 0x000000010d0dd824 */ /* 0x000fe200078e0a00 */
[----:B------:R-:W-:Y:S01]  /*2880*/  STL [R1+0x2520], R46 ;  /* 0x0025202e01007387 */ /* 0x000fe20000100800 */
[----:B------:R-:W-:Y:S01]  /*2890*/  IMAD.HI.U32 R5, R6, R28, RZ ;  /* 0x0000001c06057227 */ /* 0x000fe200078e00ff */
[----:B------:R-:W-:-:S02]  /*28a0*/  ISETP.GE.AND P5, PT, R42, RZ, PT ;  /* 0x000000ff2a00720c */ /* 0x000fc40003fa6270 */
[----:B------:R-:W-:Y:S01]  /*28b0*/  STL [R1+0x2524], R54 ;  /* 0x0025243601007387 */ /* 0x000fe20000100800 */
[--C-:B------:R-:W-:Y:S01]  /*28c0*/  @!P4 IMAD.IADD R34, R34, 0x1, -R0.reuse ;  /* 0x000000012222c824 */ /* 0x100fe200078e0a00 */
[C---:B------:R-:W-:Y:S01]  /*28d0*/  ISETP.GT.U32.AND P4, PT, R0.reuse, R55, PT ;  /* 0x000000370000720c */ /* 0x040fe20003f84070 */
[----:B------:R-:W-:Y:S01]  /*28e0*/  @!P6 IMAD.IADD R11, R11, 0x1, -R0 ;  /* 0x000000010b0be824 */ /* 0x000fe200078e0a00 */
[C---:B------:R-:W-:Y:S01]  /*28f0*/  ISETP.GT.U32.AND P6, PT, R0.reuse, R13, PT ;  /* 0x0000000d0000720c */ /* 0x040fe20003fc4070 */
[----:B------:R-:W-:Y:S01]  /*2900*/  @!P1 IMAD.MOV R48, RZ, RZ, -R48 ;  /* 0x000000ffff309224 */ /* 0x000fe200078e0a30 */
[----:B------:R-:W-:Y:S01]  /*2910*/  STL [R1+0x2528], R4 ;  /* 0x0025280401007387 */ /* 0x000fe20000100800 */
[----:B------:R-:W-:Y:S01]  /*2920*/  IMAD.MOV R5, RZ, RZ, -R5 ;  /* 0x000000ffff057224 */ /* 0x000fe200078e0a05 */
[C---:B------:R-:W-:Y:S01]  /*2930*/  ISETP.GT.U32.AND P3, PT, R0.reuse, R34, PT ;  /* 0x000000220000720c */ /* 0x040fe20003f64070 */
[----:B------:R-:W-:Y:S01]  /*2940*/  IMAD.MOV.U32 R44, RZ, RZ, R45 ;  /* 0x000000ffff2c7224 */ /* 0x000fe200078e002d */
[----:B------:R0:W-:Y:S01]  /*2950*/  STL [R1+0x2530], R56 ;  /* 0x0025303801007387 */ /* 0x0001e20000100800 */
[----:B------:R-:W-:Y:S01]  /*2960*/  IMAD R28, R0, R5, R28 ;  /* 0x00000005001c7224 */ /* 0x000fe200078e021c */
[----:B------:R-:W-:Y:S01]  /*2970*/  IABS R45, R51 ;  /* 0x00000033002d7213 */ /* 0x000fe20000000000 */
[----:B------:R-:W-:Y:S01]  /*2980*/  IMAD.HI.U32 R5, R6, R36, RZ ;  /* 0x0000002406057227 */ /* 0x000fe200078e00ff */
[----:B------:R-:W-:Y:S01]  /*2990*/  STL [R1+0x2534], R48 ;  /* 0x0025343001007387 */ /* 0x000fe20000100800 */
[----:B------:R-:W-:-:S02]  /*29a0*/  ISETP.GE.AND P1, PT, R39, RZ, PT ;  /* 0x000000ff2700720c */ /* 0x000fc40003f26270 */
[--C-:B------:R-:W-:Y:S01]  /*29b0*/  @!P4 IMAD.IADD R55, R55, 0x1, -R0.reuse ;  /* 0x000000013737c824 */ /* 0x100fe200078e0a00 */
[----:B------:R1:W-:Y:S01]  /*29c0*/  STL [R1+0x2538], R53 ;  /* 0x0025383501007387 */ /* 0x0003e20000100800 */
[----:B------:R-:W-:Y:S01]  /*29d0*/  @!P6 IMAD.IADD R13, R13, 0x1, -R0 ;  /* 0x000000010d0de824 */ /* 0x000fe200078e0a00 */
[----:B------:R-:W-:Y:S01]  /*29e0*/  ISETP.GT.U32.AND P4, PT, R0, R28, PT ;  /* 0x0000001c0000720c */ /* 0x000fe20003f84070 */
[----:B------:R-:W-:Y:S01]  /*29f0*/  @!P2 IMAD.MOV R55, RZ, RZ, -R55 ;  /* 0x000000ffff37a224 */ /* 0x000fe200078e0a37 */
[----:B------:R2:W-:Y:S01]  /*2a00*/  STL [R1+0x253c], R18 ;  /* 0x00253c1201007387 */ /* 0x0005e20000100800 */
[----:B------:R-:W-:Y:S01]  /*2a10*/  @!P0 IMAD.MOV R13, RZ, RZ, -R13 ;  /* 0x000000ffff0d8224 */ /* 0x000fe200078e0a0d */
[----:B------:R-:W-:Y:S01]  /*2a20*/  ISETP.GE.AND P0, PT, R47, RZ, PT ;  /* 0x000000ff2f00720c */ /* 0x000fe20003f06270 */
[----:B------:R-:W-:Y:S01]  /*2a30*/  IMAD.MOV.U32 R47, RZ, RZ, R57 ;  /* 0x000000ffff2f7224 */ /* 0x000fe200078e0039 */
[----:B------:R3:W-:Y:S01]  /*2a40*/  STL [R1+0x2540], R55 ;  /* 0x0025403701007387 */ /* 0x0007e20000100800 */
[----:B------:R-:W-:Y:S01]  /*2a50*/  IMAD.MOV.U32 R57, RZ, RZ, R59 ;  /* 0x000000ffff397224 */ /* 0x000fe200078e003b */
[----:B------:R-:W-:Y:S01]  /*2a60*/  IABS R7, R44 ;  /* 0x0000002c00077213 */ /* 0x000fe20000000000 */
[----:B------:R-:W-:Y:S01]  /*2a70*/  IMAD.MOV R5, RZ, RZ, -R5 ;  /* 0x000000ffff057224 */ /* 0x000fe200078e0a05 */
[----:B------:R-:W4:Y:S01]  /*2a80*/  LDL.LU R59, [R1+0x190] ;  /* 0x00019000013b7983 */ /* 0x000f220000300800 */
[----:B------:R-:W-:Y:S01]  /*2a90*/  IMAD.HI.U32 R2, R6, R45, RZ ;  /* 0x0000002d06027227 */ /* 0x000fe200078e00ff */
[----:B------:R-:W-:-:S03]  /*2aa0*/  ISETP.GE.AND P2, PT, R43, RZ, PT ;  /* 0x000000ff2b00720c */ /* 0x000fc60003f46270 */
[----:B------:R-:W-:Y:S01]  /*2ab0*/  @!P4 IMAD.IADD R28, R28, 0x1, -R0 ;  /* 0x000000011c1cc824 */ /* 0x000fe200078e0a00 */
[C---:B------:R-:W-:Y:S01]  /*2ac0*/  ISETP.GT.U32.AND P4, PT, R0.reuse, R11, PT ;  /* 0x0000000b0000720c */ /* 0x040fe20003f84070 */
[----:B------:R-:W-:Y:S02]  /*2ad0*/  IMAD R36, R0, R5, R36 ;  /* 0x0000000500247224 */ /* 0x000fe400078e0224 */
[----:B------:R-:W-:Y:S02]  /*2ae0*/  IMAD.MOV R2, RZ, RZ, -R2 ;  /* 0x000000ffff027224 */ /* 0x000fe400078e0a02 */
[----:B------:R-:W-:Y:S01]  /*2af0*/  @!P3 IMAD.IADD R34, R34, 0x1, -R0 ;  /* 0x000000012222b824 */ /* 0x000fe200078e0a00 */
[C---:B------:R-:W-:Y:S01]  /*2b00*/  ISETP.GT.U32.AND P6, PT, R0.reuse, R36, PT ;  /* 0x000000240000720c */ /* 0x040fe20003fc4070 */
[----:B------:R-:W-:Y:S01]  /*2b10*/  IMAD R45, R0, R2, R45 ;  /* 0x00000002002d7224 */ /* 0x000fe200078e022d */
[----:B------:R-:W-:Y:S01]  /*2b20*/  ISETP.GE.AND P3, PT, R41, RZ, PT ;  /* 0x000000ff2900720c */ /* 0x000fe20003f66270 */
[----:B------:R-:W-:-:S04]  /*2b30*/  IMAD.HI.U32 R2, R6, R16, RZ ;  /* 0x0000001006027227 */ /* 0x000fc800078e00ff */
[----:B------:R-:W-:Y:S01]  /*2b40*/  @!P4 IMAD.IADD R11, R11, 0x1, -R0 ;  /* 0x000000010b0bc824 */ /* 0x000fe200078e0a00 */
[C---:B------:R-:W-:Y:S01]  /*2b50*/  ISETP.GT.U32.AND P4, PT, R0.reuse, R45, PT ;  /* 0x0000002d0000720c */ /* 0x040fe20003f84070 */
[----:B------:R-:W-:Y:S02]  /*2b60*/  IMAD.MOV R2, RZ, RZ, -R2 ;  /* 0x000000ffff027224 */ /* 0x000fe400078e0a02 */
[----:B------:R-:W-:Y:S01]  /*2b70*/  @!P1 IMAD.MOV R34, RZ, RZ, -R34 ;  /* 0x000000ffff229224 */ /* 0x000fe200078e0a22 */
[C---:B------:R-:W-:Y:S01]  /*2b80*/  ISETP.GT.U32.AND P1, PT, R0.reuse, R28, PT ;  /* 0x0000001c0000720c */ /* 0x040fe20003f24070 */
[----:B------:R-:W-:Y:S02]  /*2b90*/  IMAD R16, R0, R2, R16 ;  /* 0x0000000200107224 */ /* 0x000fe400078e0210 */
[----:B------:R-:W-:Y:S02]  /*2ba0*/  @!P6 IMAD.IADD R36, R36, 0x1, -R0 ;  /* 0x000000012424e824 */ /* 0x000fe400078e0a00 */
[----:B------:R-:W-:Y:S01]  /*2bb0*/  IMAD.HI.U32 R2, R6, R7, RZ ;  /* 0x0000000706027227 */ /* 0x000fe200078e00ff */
[----:B------:R-:W-:-:S03]  /*2bc0*/  ISETP.GT.U32.AND P6, PT, R0, R16, PT ;  /* 0x000000100000720c */ /* 0x000fc60003fc4070 */
[----:B------:R-:W-:Y:S01]  /*2bd0*/  @!P4 IMAD.IADD R45, R45, 0x1, -R0 ;  /* 0x000000012d2dc824 */ /* 0x000fe200078e0a00 */
[----:B------:R-:W-:Y:S01]  /*2be0*/  ISETP.GT.U32.AND P4, PT, R0, R36, PT ;  /* 0x000000240000720c */ /* 0x000fe20003f84070 */
[----:B------:R-:W-:-:S04]  /*2bf0*/  IMAD.HI.U32 R5, R6, R27, RZ ;  /* 0x0000001b06057227 */ /* 0x000fc800078e00ff */
[----:B------:R-:W-:Y:S02]  /*2c00*/  IMAD.MOV R2, RZ, RZ, -R2 ;  /* 0x000000ffff027224 */ /* 0x000fe400078e0a02 */
[--C-:B------:R-:W-:Y:S01]  /*2c10*/  @!P1 IMAD.IADD R28, R28, 0x1, -R0.reuse ;  /* 0x000000011c1c9824 */ /* 0x100fe200078e0a00 */
[----:B------:R-:W-:Y:S01]  /*2c20*/  ISETP.GE.AND P1, PT, R51, RZ, PT ;  /* 0x000000ff3300720c */ /* 0x000fe20003f26270 */
[----:B------:R-:W-:Y:S01]  /*2c30*/  @!P6 IMAD.IADD R16, R16, 0x1, -R0 ;  /* 0x000000011010e824 */ /* 0x000fe200078e0a00 */
[----:B------:R-:W-:Y:S01]  /*2c40*/  IABS R51, R50 ;  /* 0x0000003200337213 */ /* 0x000fe20000000000 */
[----:B------:R-:W-:Y:S02]  /*2c50*/  IMAD.MOV R5, RZ, RZ, -R5 ;  /* 0x000000ffff057224 */ /* 0x000fe400078e0a05 */
[C---:B------:R-:W-:Y:S01]  /*2c60*/  IMAD R7, R0.reuse, R2, R7 ;  /* 0x0000000200077224 */ /* 0x040fe200078e0207 */
[C---:B------:R-:W-:Y:S01]  /*2c70*/  ISETP.GT.U32.AND P6, PT, R0.reuse, R16, PT ;  /* 0x000000100000720c */ /* 0x040fe20003fc4070 */
[----:B------:R-:W-:Y:S01]  /*2c80*/  @!P3 IMAD.MOV R11, RZ, RZ, -R11 ;  /* 0x000000ffff0bb224 */ /* 0x000fe200078e0a0b */
[C---:B------:R-:W-:Y:S01]  /*2c90*/  ISETP.GT.U32.AND P3, PT, R0.reuse, R45, PT ;  /* 0x0000002d0000720c */ /* 0x040fe20003f64070 */
[----:B------:R-:W-:-:S02]  /*2ca0*/  IMAD R27, R0, R5, R27 ;  /* 0x00000005001b7224 */ /* 0x000fc400078e021b */
[----:B------:R-:W-:Y:S01]  /*2cb0*/  @!P4 IMAD.IADD R36, R36, 0x1, -R0 ;  /* 0x000000012424c824 */ /* 0x000fe200078e0a00 */
[----:B------:R-:W-:Y:S01]  /*2cc0*/  ISETP.GT.U32.AND P4, PT, R0, R7, PT ;  /* 0x000000070000720c */ /* 0x000fe20003f84070 */
[----:B------:R-:W-:-:S04]  /*2cd0*/  IMAD.HI.U32 R5, R6, R51, RZ ;  /* 0x0000003306057227 */ /* 0x000fc800078e00ff */
[----:B------:R-:W-:Y:S02]  /*2ce0*/  IMAD.MOV R5, RZ, RZ, -R5 ;  /* 0x000000ffff057224 */ /* 0x000fe400078e0a05 */
[----:B------:R-:W-:Y:S01]  /*2cf0*/  @!P2 IMAD.MOV R36, RZ, RZ, -R36 ;  /* 0x000000ffff24a224 */ /* 0x000fe200078e0a24 */
[C---:B------:R-:W-:Y:S01]  /*2d00*/  ISETP.GT.U32.AND P2, PT, R0.reuse, R27, PT ;  /* 0x0000001b0000720c */ /* 0x040fe20003f44070 */
[----:B------:R-:W-:Y:S02]  /*2d10*/  IMAD R51, R0, R5, R51 ;  /* 0x0000000500337224 */ /* 0x000fe400078e0233 */
[--C-:B------:R-:W-:Y:S01]  /*2d20*/  @!P3 IMAD.IADD R45, R45, 0x1, -R0.reuse ;  /* 0x000000012d2db824 */ /* 0x100fe200078e0a00 */
[----:B------:R-:W-:Y:S01]  /*2d30*/  ISETP.GE.AND P3, PT, R49, RZ, PT ;  /* 0x000000ff3100720c */ /* 0x000fe20003f66270 */
[--C-:B------:R-:W-:Y:S01]  /*2d40*/  @!P6 IMAD.IADD R16, R16, 0x1, -R0.reuse ;  /* 0x000000011010e824 */ /* 0x100fe200078e0a00 */
[----:B------:R-:W-:Y:S01]  /*2d50*/  ISETP.GT.U32.AND P6, PT, R0, R51, PT ;  /* 0x000000330000720c */ /* 0x000fe20003fc4070 */
[----:B------:R-:W-:Y:S01]  /*2d60*/  @!P4 IMAD.IADD R7, R7, 0x1, -R0 ;  /* 0x000000010707c824 */ /* 0x000fe200078e0a00 */
[----:B------:R-:W-:Y:S01]  /*2d70*/  IABS R2, R52 ;  /* 0x0000003400027213 */ /* 0x000fe20000000000 */
[----:B------:R-:W2:Y:S01]  /*2d80*/  LDL.LU R49, [R1+0x198] ;  /* 0x0001980001317983 */ /* 0x000ea20000300800 */
[----:B------:R-:W-:-:S03]  /*2d90*/  ISETP.GE.AND P4, PT, R50, RZ, PT ;  /* 0x000000ff3200720c */ /* 0x000fc60003f86270 */
[----:B------:R-:W3:Y:S01]  /*2da0*/  LDL.LU R50, [R1+0x19c] ;  /* 0x00019c0001327983 */ /* 0x000ee20000300800 */
[----:B------:R-:W-:-:S04]  /*2db0*/  IMAD.HI.U32 R5, R6, R2, RZ ;  /* 0x0000000206057227 */ /* 0x000fc800078e00ff */
[--C-:B------:R-:W-:Y:S01]  /*2dc0*/  @!P2 IMAD.IADD R27, R27, 0x1, -R0.reuse ;  /* 0x000000011b1ba824 */ /* 0x100fe200078e0a00 */
[C---:B------:R-:W-:Y:S01]  /*2dd0*/  ISETP.GT.U32.AND P2, PT, R0.reuse, R7, PT ;  /* 0x000000070000720c */ /* 0x040fe20003f44070 */
[----:B------:R-:W-:Y:S02]  /*2de0*/  IMAD.MOV R5, RZ, RZ, -R5 ;  /* 0x000000ffff057224 */ /* 0x000fe400078e0a05 */
[----:B------:R-:W-:Y:S01]  /*2df0*/  @!P6 IMAD.IADD R51, R51, 0x1, -R0 ;  /* 0x000000013333e824 */ /* 0x000fe200078e0a00 */
[----:B------:R-:W-:Y:S01]  /*2e00*/  IABS R42, R57 ;  /* 0x00000039002a7213 */ /* 0x000fe20000000000 */
[C---:B------:R-:W-:Y:S02]  /*2e10*/  IMAD R19, R0.reuse, R5, R2 ;  /* 0x0000000500137224 */ /* 0x040fe400078e0202 */
[----:B------:R-:W-:Y:S01]  /*2e20*/  @!P1 IMAD.MOV R45, RZ, RZ, -R45 ;  /* 0x000000ffff2d9224 */ /* 0x000fe200078e0a2d */
[C---:B------:R-:W-:Y:S01]  /*2e30*/  ISETP.GT.U32.AND P1, PT, R0.reuse, R51, PT ;  /* 0x000000330000720c */ /* 0x040fe20003f24070 */
[----:B------:R-:W-:Y:S01]  /*2e40*/  @!P0 IMAD.MOV R16, RZ, RZ, -R16 ;  /* 0x000000ffff108224 */ /* 0x000fe200078e0a10 */
[----:B------:R-:W-:Y:S01]  /*2e50*/  ISETP.GT.U32.AND P6, PT, R0, R27, PT ;  /* 0x0000001b0000720c */ /* 0x000fe20003fc4070 */
[----:B------:R-:W-:Y:S01]  /*2e60*/  IMAD.HI.U32 R2, R6, R42, RZ ;  /* 0x0000002a06027227 */ /* 0x000fe200078e00ff */
[----:B------:R-:W-:-:S03]  /*2e70*/  ISETP.GT.U32.AND P0, PT, R0, R19, PT ;  /* 0x000000130000720c */ /* 0x000fc60003f04070 */
[----:B------:R-:W-:Y:S01]  /*2e80*/  @!P2 IMAD.IADD R7, R7, 0x1, -R0 ;  /* 0x000000010707a824 */ /* 0x000fe200078e0a00 */
[----:B------:R-:W-:Y:S01]  /*2e90*/  ISETP.GE.AND P2, PT, R52, RZ, PT ;  /* 0x000000ff3400720c */ /* 0x000fe20003f46270 */
[----:B------:R-:W-:Y:S01]  /*2ea0*/  IMAD.MOV R2, RZ, RZ, -R2 ;  /* 0x000000ffff027224 */ /* 0x000fe200078e0a02 */
[----:B------:R-:W3:Y:S03]  /*2eb0*/  LDL.LU R52, [R1+0x1a0] ;  /* 0x0001a00001347983 */ /* 0x000ee60000300800 */
[C---:B------:R-:W-:Y:S02]  /*2ec0*/  IMAD R42, R0.reuse, R2, R42 ;  /* 0x00000002002a7224 */ /* 0x040fe400078e022a */
[--C-:B------:R-:W-:Y:S01]  /*2ed0*/  @!P1 IMAD.IADD R51, R51, 0x1, -R0.reuse ;  /* 0x0000000133339824 */ /* 0x100fe200078e0a00 */
[----:B------:R-:W-:Y:S01]  /*2ee0*/  ISETP.GE.AND P1, PT, R57, RZ, PT ;  /* 0x000000ff3900720c */ /* 0x000fe20003f26270 */
[--C-:B------:R-:W-:Y:S01]  /*2ef0*/  @!P6 IMAD.IADD R27, R27, 0x1, -R0.reuse ;  /* 0x000000011b1be824 */ /* 0x100fe200078e0a00 */
[----:B------:R-:W-:Y:S01]  /*2f00*/  IABS R20, R58 ;  /* 0x0000003a00147213 */ /* 0x000fe20000000000 */
[----:B------:R-:W-:Y:S01]  /*2f10*/  @!P0 IMAD.IADD R19, R19, 0x1, -R0 ;  /* 0x0000000113138824 */ /* 0x000fe200078e0a00 */
[----:B------:R-:W-:Y:S01]  /*2f20*/  ISETP.GT.U32.AND P6, PT, R0, R42, PT ;  /* 0x0000002a0000720c */ /* 0x000fe20003fc4070 */
[----:B------:R-:W3:Y:S01]  /*2f30*/  LDL.LU R57, [R1+0x1a4] ;  /* 0x0001a40001397983 */ /* 0x000ee20000300800 */
[----:B------:R-:W-:-:S03]  /*2f40*/  ISETP.GE.AND P0, PT, R58, RZ, PT ;  /* 0x000000ff3a00720c */ /* 0x000fc60003f06270 */
[----:B------:R-:W3:Y:S08]  /*2f50*/  LDL.LU R58, [R1+0x1a8] ;  /* 0x0001a800013a7983 */ /* 0x000ef00000300800 */
[----:B------:R-:W-:-:S05]  /*2f60*/  @!P6 IMAD.IADD R42, R42, 0x1, -R0 ;  /* 0x000000012a2ae824 */ /* 0x000fca00078e0a00 */
[----:B------:R-:W-:-:S13]  /*2f70*/  ISETP.GT.U32.AND P6, PT, R0, R42, PT ;  /* 0x0000002a0000720c */ /* 0x000fda0003fc4070 */
[----:B------:R-:W-:Y:S01]  /*2f80*/  @!P6 IMAD.IADD R42, R42, 0x1, -R0 ;  /* 0x000000012a2ae824 */ /* 0x000fe200078e0a00 */
[----:B----4-:R-:W-:Y:S02]  /*2f90*/  IABS R26, R59 ;  /* 0x0000003b001a7213 */ /* 0x010fe40000000000 */
[----:B------:R-:W-:Y:S02]  /*2fa0*/  ISETP.GE.AND P6, PT, R59, RZ, PT ;  /* 0x000000ff3b00720c */ /* 0x000fe40003fc6270 */
[----:B------:R-:W4:Y:S01]  /*2fb0*/  LDL.LU R59, [R1+0x1ac] ;  /* 0x0001ac00013b7983 */ /* 0x000f220000300800 */
[C---:B------:R-:W-:Y:S01]  /*2fc0*/  IMAD.HI.U32 R8, R6.reuse, R20, RZ ;  /* 0x0000001406087227 */ /* 0x040fe200078e00ff */
[----:B------:R-:W-:Y:S02]  /*2fd0*/  IABS R32, R47 ;  /* 0x0000002f00207213 */ /* 0x000fe40000000000 */
[----:B------:R-:W4:Y:S01]  /*2fe0*/  LDL.LU R43, [R1+0x1b0] ;  /* 0x0001b000012b7983 */ /* 0x000f220000300800 */
[----:B------:R-:W-:-:S04]  /*2ff0*/  IMAD.HI.U32 R5, R6, R26, RZ ;  /* 0x0000001a06057227 */ /* 0x000fc800078e00ff */
[----:B------:R-:W-:Y:S02]  /*3000*/  IMAD.MOV R8, RZ, RZ, -R8 ;  /* 0x000000ffff087224 */ /* 0x000fe400078e0a08 */
[----:B------:R-:W-:Y:S02]  /*3010*/  IMAD.MOV R5, RZ, RZ, -R5 ;  /* 0x000000ffff057224 */ /* 0x000fe400078e0a05 */
[C---:B------:R-:W-:Y:S02]  /*3020*/  IMAD R20, R0.reuse, R8, R20 ;  /* 0x0000000800147224 */ /* 0x040fe400078e0214 */
[C---:B------:R-:W-:Y:S02]  /*3030*/  IMAD R26, R0.reuse, R5, R26 ;  /* 0x00000005001a7224 */ /* 0x040fe400078e021a */
[----:B------:R-:W-:Y:S01]  /*3040*/  @!P3 IMAD.MOV R27, RZ, RZ, -R27 ;  /* 0x000000ffff1bb224 */ /* 0x000fe200078e0a1b */
[C---:B------:R-:W-:Y:S01]  /*3050*/  ISETP.GT.U32.AND P3, PT, R0.reuse, R20, PT ;  /* 0x000000140000720c */ /* 0x040fe20003f64070 */
[----:B------:R-:W-:Y:S01]  /*3060*/  @!P4 IMAD.MOV R51, RZ, RZ, -R51 ;  /* 0x000000ffff33c224 */ /* 0x000fe200078e0a33 */
[----:B------:R-:W-:Y:S01]  /*3070*/  ISETP.GT.U32.AND P4, PT, R0, R26, PT ;  /* 0x0000001a0000720c */ /* 0x000fe20003f84070 */
[----:B------:R-:W-:Y:S01]  /*3080*/  @!P5 IMAD.MOV R28, RZ, RZ, -R28 ;  /* 0x000000ffff1cd224 */ /* 0x000fe200078e0a1c */
[----:B------:R-:W-:Y:S01]  /*3090*/  ISETP.GE.AND P5, PT, R44, RZ, PT ;  /* 0x000000ff2c00720c */ /* 0x000fe20003fa6270 */
[----:B------:R-:W-:-:S04]  /*30a0*/  IMAD.HI.U32 R2, R6, R32, RZ ;  /* 0x0000002006027227 */ /* 0x000fc800078e00ff */
[----:B------:R-:W-:-:S04]  /*30b0*/  IMAD.MOV R2, RZ, RZ, -R2 ;  /* 0x000000ffff027224 */ /* 0x000fc800078e0a02 */
[--C-:B------:R-:W-:Y:S02]  /*30c0*/  @!P3 IMAD.IADD R20, R20, 0x1, -R0.reuse ;  /* 0x000000011414b824 */ /* 0x100fe400078e0a00 */
[----:B------:R-:W-:Y:S02]  /*30d0*/  @!P4 IMAD.IADD R26, R26, 0x1, -R0 ;  /* 0x000000011a1ac824 */ /* 0x000fe400078e0a00 */
[----:B------:R-:W-:Y:S01]  /*30e0*/  @!P5 IMAD.MOV R7, RZ, RZ, -R7 ;  /* 0x000000ffff07d224 */ /* 0x000fe200078e0a07 */
[C---:B------:R-:W-:Y:S01]  /*30f0*/  ISETP.GT.U32.AND P5, PT, R0.reuse, R19, PT ;  /* 0x000000130000720c */ /* 0x040fe20003fa4070 */
[C---:B------:R-:W-:Y:S01]  /*3100*/  IMAD R32, R0.reuse, R2, R32 ;  /* 0x0000000200207224 */ /* 0x040fe200078e0220 */
[C---:B------:R-:W-:Y:S02]  /*3110*/  ISETP.GT.U32.AND P3, PT, R0.reuse, R20, PT ;  /* 0x000000140000720c */ /* 0x040fe40003f64070 */
[----:B------:R-:W-:-:S09]  /*3120*/  ISETP.GT.U32.AND P4, PT, R0, R26, PT ;  /* 0x0000001a0000720c */ /* 0x000fd20003f84070 */
[----:B------:R-:W-:Y:S01]  /*3130*/  @!P5 IMAD.IADD R19, R19, 0x1, -R0 ;  /* 0x000000011313d824 */ /* 0x000fe200078e0a00 */
[----:B------:R-:W-:Y:S02]  /*3140*/  ISETP.GT.U32.AND P5, PT, R0, R32, PT ;  /* 0x000000200000720c */ /* 0x000fe40003fa4070 */
[----:B--2---:R-:W-:Y:S02]  /*3150*/  IABS R5, R49 ;  /* 0x0000003100057213 */ /* 0x004fe40000000000 */
[----:B---3--:R-:W-:-:S03]  /*3160*/  IABS R9, R50 ;  /* 0x0000003200097213 */ /* 0x008fc60000000000 */
[----:B------:R-:W-:-:S04]  /*3170*/  IMAD.HI.U32 R2, R6, R5, RZ ;  /* 0x0000000506027227 */ /* 0x000fc800078e00ff */
[----:B------:R-:W-:-:S04]  /*3180*/  IMAD.HI.U32 R8, R6, R9, RZ ;  /* 0x0000000906087227 */ /* 0x000fc800078e00ff */
[----:B------:R-:W-:Y:S02]  /*3190*/  IMAD.MOV R2, RZ, RZ, -R2 ;  /* 0x000000ffff027224 */ /* 0x000fe400078e0a02 */
[----:B------:R-:W-:Y:S02]  /*31a0*/  IMAD.MOV R8, RZ, RZ, -R8 ;  /* 0x000000ffff087224 */ /* 0x000fe400078e0a08 */
[C---:B------:R-:W-:Y:S02]  /*31b0*/  IMAD R5, R0.reuse, R2, R5 ;  /* 0x0000000200057224 */ /* 0x040fe400078e0205 */
[----:B------:R-:W-:Y:S02]  /*31c0*/  IMAD R9, R0, R8, R9 ;  /* 0x0000000800097224 */ /* 0x000fe400078e0209 */
[--C-:B------:R-:W-:Y:S01]  /*31d0*/  @!P3 IMAD.IADD R20, R20, 0x1, -R0.reuse ;  /* 0x000000011414b824 */ /* 0x100fe200078e0a00 */
[----:B------:R-:W-:Y:S01]  /*31e0*/  ISETP.GT.U32.AND P3, PT, R0, R5, PT ;  /* 0x000000050000720c */ /* 0x000fe20003f64070 */
[----:B------:R-:W-:Y:S01]  /*31f0*/  @!P4 IMAD.IADD R26, R26, 0x1, -R0 ;  /* 0x000000011a1ac824 */ /* 0x000fe200078e0a00 */
[----:B------:R-:W-:-:S02]  /*3200*/  ISETP.GT.U32.AND P4, PT, R0, R9, PT ;  /* 0x000000090000720c */ /* 0x000fc40003f84070 */
[----:B------:R-:W-:Y:S01]  /*3210*/  IABS R44, R52 ;  /* 0x00000034002c7213 */ /* 0x000fe20000000000 */
[----:B------:R-:W-:Y:S01]  /*3220*/  @!P5 IMAD.IADD R32, R32, 0x1, -R0 ;  /* 0x000000012020d824 */ /* 0x000fe200078e0a00 */
[----:B------:R-:W-:Y:S02]  /*3230*/  ISETP.GE.AND P5, PT, R47, RZ, PT ;  /* 0x000000ff2f00720c */ /* 0x000fe40003fa6270 */
[----:B------:R-:W2:Y:S01]  /*3240*/  LDL.LU R47, [R1+0x1b4] ;  /* 0x0001b400012f7983 */ /* 0x000ea20000300800 */
[----:B------:R-:W-:-:S04]  /*3250*/  IMAD.HI.U32 R2, R6, R44, RZ ;  /* 0x0000002c06027227 */ /* 0x000fc800078e00ff */
[--C-:B------:R-:W-:Y:S02]  /*3260*/  @!P3 IMAD.IADD R5, R5, 0x1, -R0.reuse ;  /* 0x000000010505b824 */ /* 0x100fe400078e0a00 */
[----:B------:R-:W-:Y:S01]  /*3270*/  @!P4 IMAD.IADD R9, R9, 0x1, -R0 ;  /* 0x000000010909c824 */ /* 0x000fe200078e0a00 */
[----:B------:R-:W-:Y:S01]  /*3280*/  ISETP.GE.AND P4, PT, R50, RZ, PT ;  /* 0x000000ff3200720c */ /* 0x000fe20003f86270 */
[----:B------:R-:W-:Y:S01]  /*3290*/  IMAD.MOV R2, RZ, RZ, -R2 ;  /* 0x000000ffff027224 */ /* 0x000fe200078e0a02 */
[----:B------:R-:W3:Y:S01]  /*32a0*/  LDL.LU R50, [R1+0x1b8] ;  /* 0x0001b80001327983 */ /* 0x000ee20000300800 */
[----:B------:R-:W-:Y:S01]  /*32b0*/  IABS R22, R58 ;  /* 0x0000003a00167213 */ /* 0x000fe20000000000 */
[----:B------:R-:W-:Y:S01]  /*32c0*/  @!P1 IMAD.MOV R42, RZ, RZ, -R42 ;  /* 0x000000ffff2a9224 */ /* 0x000fe200078e0a2a */
[C---:B------:R-:W-:Y:S01]  /*32d0*/  ISETP.GT.U32.AND P1, PT, R0.reuse, R5, PT ;  /* 0x000000050000720c */ /* 0x040fe20003f24070 */
[----:B------:R-:W-:Y:S02]  /*32e0*/  IMAD R44, R0, R2, R44 ;  /* 0x00000002002c7224 */ /* 0x000fe400078e022c */
[----:B------:R-:W-:-:S04]  /*32f0*/  IMAD.HI.U32 R2, R6, R22, RZ ;  /* 0x0000001606027227 */ /* 0x000fc800078e00ff */
[----:B------:R-:W-:-:S04]  /*3300*/  IMAD.MOV R2, RZ, RZ, -R2 ;  /* 0x000000ffff027224 */ /* 0x000fc800078e0a02 */
[C---:B------:R-:W-:Y:S02]  /*3310*/  IMAD R22, R0.reuse, R2, R22 ;  /* 0x0000000200167224 */ /* 0x040fe400078e0216 */
[----:B------:R-:W-:Y:S01]  /*3320*/  @!P0 IMAD.MOV R20, RZ, RZ, -R20 ;  /* 0x000000ffff148224 */ /* 0x000fe200078e0a14 */
[C---:B------:R-:W-:Y:S01]  /*3330*/  ISETP.GT.U32.AND P0, PT, R0.reuse, R9, PT ;  /* 0x000000090000720c */ /* 0x040fe20003f04070 */
[----:B------:R-:W-:Y:S01]  /*3340*/  @!P1 IMAD.IADD R5, R5, 0x1, -R0 ;  /* 0x0000000105059824 */ /* 0x000fe200078e0a00 */
[----:B------:R-:W-:Y:S02]  /*3350*/  ISETP.GT.U32.AND P1, PT, R0, R22, PT ;  /* 0x000000160000720c */ /* 0x000fe40003f24070 */
[----:B------:R-:W-:-:S09]  /*3360*/  IABS R10, R57 ;  /* 0x00000039000a7213 */ /* 0x000fd20000000000 */
[--C-:B------:R-:W-:Y:S01]  /*3370*/  @!P0 IMAD.IADD R9, R9, 0x1, -R0.reuse ;  /* 0x0000000109098824 */ /* 0x100fe200078e0a00 */
[----:B------:R-:W-:Y:S01]  /*3380*/  ISETP.GE.AND P0, PT, R57, RZ, PT ;  /* 0x000000ff3900720c */ /* 0x000fe20003f06270 */
[----:B------:R-:W-:Y:S01]  /*3390*/  @!P1 IMAD.IADD R22, R22, 0x1, -R0 ;  /* 0x0000000116169824 */ /* 0x000fe200078e0a00 */
[----:B------:R-:W3:Y:S01]  /*33a0*/  LDL.LU R57, [R1+0x1bc] ;  /* 0x0001bc0001397983 */ /* 0x000ee20000300800 */
[----:B----4-:R-:W-:Y:S02]  /*33b0*/  IABS R35, R59 ;  /* 0x0000003b00237213 */ /* 0x010fe40000000000 */
[----:B------:R-:W-:Y:S02]  /*33c0*/  ISETP.GE.AND P1, PT, R59, RZ, PT ;  /* 0x000000ff3b00720c */ /* 0x000fe40003f26270 */
[----:B------:R-:W4:Y:S01]  /*33d0*/  LDL.LU R59, [R1+0x1c0] ;  /* 0x0001c000013b7983 */ /* 0x000f220000300800 */
[----:B------:R-:W-:Y:S01]  /*33e0*/  ISETP.GT.U32.AND P3, PT, R0, R44, PT ;  /* 0x0000002c0000720c */ /* 0x000fe20003f64070 */
[----:B------:R-:W-:-:S04]  /*33f0*/  IMAD.HI.U32 R8, R6, R10, RZ ;  /* 0x0000000a06087227 */ /* 0x000fc800078e00ff */
[----:B------:R-:W-:Y:S01]  /*3400*/  @!P2 IMAD.MOV R19, RZ, RZ, -R19 ;  /* 0x000000ffff13a224 */ /* 0x000fe200078e0a13 */
[----:B------:R-:W-:Y:S01]  /*3410*/  ISETP.GT.U32.AND P2, PT, R0, R32, PT ;  /* 0x000000200000720c */ /* 0x000fe20003f44070 */
[----:B------:R-:W-:-:S04]  /*3420*/  IMAD.MOV R8, RZ, RZ, -R8 ;  /* 0x000000ffff087224 */ /* 0x000fc800078e0a08 */
[----:B------:R-:W-:Y:S02]  /*3430*/  IMAD R10, R0, R8, R10 ;  /* 0x00000008000a7224 */ /* 0x000fe400078e020a */
[----:B------:R-:W-:Y:S02]  /*3440*/  @!P3 IMAD.IADD R44, R44, 0x1, -R0 ;  /* 0x000000012c2cb824 */ /* 0x000fe400078e0a00 */
[----:B------:R-:W-:Y:S01]  /*3450*/  @!P6 IMAD.MOV R26, RZ, RZ, -R26 ;  /* 0x000000ffff1ae224 */ /* 0x000fe200078e0a1a */
[----:B------:R-:W-:-:S03]  /*3460*/  ISETP.GT.U32.AND P6, PT, R0, R10, PT ;  /* 0x0000000a0000720c */ /* 0x000fc60003fc4070 */
[----:B------:R-:W-:Y:S01]  /*3470*/  @!P2 IMAD.IADD R32, R32, 0x1, -R0 ;  /* 0x000000012020a824 */ /* 0x000fe200078e0a00 */
[----:B------:R-:W-:Y:S01]  /*3480*/  ISETP.GE.AND P2, PT, R49, RZ, PT ;  /* 0x000000ff3100720c */ /* 0x000fe20003f46270 */
[----:B------:R-:W-:Y:S01]  /*3490*/  IMAD.HI.U32 R8, R6, R35, RZ ;  /* 0x0000002306087227 */ /* 0x000fe200078e00ff */
[----:B------:R-:W-:-:S03]  /*34a0*/  ISETP.GT.U32.AND P3, PT, R0, R44, PT ;  /* 0x0000002c0000720c */ /* 0x000fc60003f64070 */
[----:B------:R-:W-:-:S04]  /*34b0*/  IMAD.MOV R8, RZ, RZ, -R8 ;  /* 0x000000ffff087224 */ /* 0x000fc800078e0a08 */
[----:B------:R-:W-:Y:S02]  /*34c0*/  IMAD R35, R0, R8, R35 ;  /* 0x0000000800237224 */ /* 0x000fe400078e0223 */
[----:B------:R-:W-:Y:S02]  /*34d0*/  @!P6 IMAD.IADD R10, R10, 0x1, -R0 ;  /* 0x000000010a0ae824 */ /* 0x000fe400078e0a00 */
[----:B------:R-:W-:Y:S01]  /*34e0*/  @!P2 IMAD.MOV R5, RZ, RZ, -R5 ;  /* 0x000000ffff05a224 */ /* 0x000fe200078e0a05 */
[----:B------:R-:W-:Y:S01]  /*34f0*/  ISETP.GE.AND P2, PT, R58, RZ, PT ;  /* 0x000000ff3a00720c */ /* 0x000fe20003f46270 */
[----:B------:R-:W-:Y:S01]  /*3500*/  @!P5 IMAD.MOV R32, RZ, RZ, -R32 ;  /* 0x000000ffff20d224 */ /* 0x000fe200078e0a20 */
[----:B------:R-:W-:Y:S01]  /*3510*/  ISETP.GE.AND P5, PT, R52, RZ, PT ;  /* 0x000000ff3400720c */ /* 0x000fe20003fa6270 */
[----:B------:R-:W-:Y:S01]  /*3520*/  @!P3 IMAD.IADD R44, R44, 0x1, -R0 ;  /* 0x000000012c2cb824 */ /* 0x000fe200078e0a00 */
[C---:B------:R-:W-:Y:S01]  /*3530*/  ISETP.GT.U32.AND P3, PT, R0.reuse, R35, PT ;  /* 0x000000230000720c */ /* 0x040fe20003f64070 */
[----:B------:R-:W4:Y:S01]  /*3540*/  LDL.LU R58, [R1+0x1c4] ;  /* 0x0001c400013a7983 */ /* 0x000f220000300800 */
[----:B------:R-:W-:-:S03]  /*3550*/  ISETP.GT.U32.AND P6, PT, R0, R10, PT ;  /* 0x0000000a0000720c */ /* 0x000fc60003fc4070 */
[----:B------:R-:W4:Y:S01]  /*3560*/  LDL.LU R52, [R1+0x1c8] ;  /* 0x0001c80001347983 */ /* 0x000f220000300800 */
[----:B------:R-:W-:-:S03]  /*3570*/  IABS R2, R43 ;  /* 0x0000002b00027213 */ /* 0x000fc60000000000 */
[----:B------:R-:W4:Y:S02]  /*3580*/  LDL.LU R31, [R1+0x1cc] ;  /* 0x0001cc00011f7983 */ /* 0x000f240000300800 */
[----:B------:R-:W-:-:S04]  /*3590*/  IMAD.HI.U32 R8, R6, R2, RZ ;  /* 0x0000000206087227 */ /* 0x000fc800078e00ff */
[--C-:B------:R-:W-:Y:S02]  /*35a0*/  @!P3 IMAD.IADD R35, R35, 0x1, -R0.reuse ;  /* 0x000000012323b824 */ /* 0x100fe400078e0a00 */
[----:B------:R-:W-:Y:S01]  /*35b0*/  @!P6 IMAD.IADD R10, R10, 0x1, -R0 ;  /* 0x000000010a0ae824 */ /* 0x000fe200078e0a00 */
[C---:B------:R-:W-:Y:S01]  /*35c0*/  ISETP.GT.U32.AND P3, PT, R0.reuse, R22, PT ;  /* 0x000000160000720c */ /* 0x040fe20003f64070 */
[----:B------:R-:W-:Y:S02]  /*35d0*/  IMAD.MOV R49, RZ, RZ, -R8 ;  /* 0x000000ffff317224 */ /* 0x000fe400078e0a08 */
[----:B------:R-:W-:Y:S01]  /*35e0*/  @!P4 IMAD.MOV R9, RZ, RZ, -R9 ;  /* 0x000000ffff09c224 */ /* 0x000fe200078e0a09 */
[----:B------:R-:W-:Y:S01]  /*35f0*/  ISETP.GT.U32.AND P4, PT, R0, R35, PT ;  /* 0x000000230000720c */ /* 0x000fe20003f84070 */
[----:B------:R-:W-:-:S08]  /*3600*/  @!P0 IMAD.MOV R10, RZ, RZ, -R10 ;  /* 0x000000ffff0a8224 */ /* 0x000fd000078e0a0a */
[----:B------:R-:W-:-:S04]  /*3610*/  @!P3 IMAD.IADD R22, R22, 0x1, -R0 ;  /* 0x000000011616b824 */ /* 0x000fc800078e0a00 */
[----:B------:R-:W-:-:S04]  /*3620*/  @!P4 IMAD.IADD R35, R35, 0x1, -R0 ;  /* 0x000000012323c824 */ /* 0x000fc800078e0a00 */
[----:B------:R-:W-:Y:S01]  /*3630*/  @!P1 IMAD.MOV R35, RZ, RZ, -R35 ;  /* 0x000000ffff239224 */ /* 0x000fe200078e0a23 */
[----:B--2---:R-:W-:Y:S02]  /*3640*/  IABS R21, R47 ;  /* 0x0000002f00157213 */ /* 0x004fe40000000000 */
[----:B------:R-:W-:Y:S02]  /*3650*/  ISETP.GE.AND P0, PT, R47, RZ, PT ;  /* 0x000000ff2f00720c */ /* 0x000fe40003f06270 */
[----:B------:R-:W2:Y:S04]  /*3660*/  LDL.LU R47, [R1+0x1d0] ;  /* 0x0001d000012f7983 */ /* 0x000ea80000300800 */
[----:B------:R-:W2:Y:S01]  /*3670*/  LDL.LU R41, [R1+0x1d4] ;  /* 0x0001d40001297983 */ /* 0x000ea20000300800 */
[----:B---3--:R-:W-:-:S05]  /*3680*/  IABS R8, R50 ;  /* 0x0000003200087213 */ /* 0x008fca0000000000 */
[----:B------:R-:W-:Y:S01]  /*3690*/  IMAD.HI.U32 R12, R6, R8, RZ ;  /* 0x00000008060c7227 */ /* 0x000fe200078e00ff */
[----:B------:R-:W-:-:S03]  /*36a0*/  ISETP.GE.AND P3, PT, R50, RZ, PT ;  /* 0x000000ff3200720c */ /* 0x000fc60003f66270 */
[----:B------:R-:W-:-:S04]  /*36b0*/  IMAD.MOV R12, RZ, RZ, -R12 ;  /* 0x000000ffff0c7224 */ /* 0x000fc800078e0a0c */
[----:B------:R-:W-:-:S05]  /*36c0*/  IMAD R50, R0, R12, R8 ;  /* 0x0000000c00327224 */ /* 0x000fca00078e0208 */
[----:B------:R-:W-:-:S13]  /*36d0*/  ISETP.GT.U32.AND P1, PT, R0, R50, PT ;  /* 0x000000320000720c */ /* 0x000fda0003f24070 */
[----:B------:R-:W-:Y:S01]  /*36e0*/  @!P1 IMAD.IADD R50, R50, 0x1, -R0 ;  /* 0x0000000132329824 */ /* 0x000fe200078e0a00 */
[----:B----4-:R-:W-:Y:S02]  /*36f0*/  IABS R23, R59 ;  /* 0x0000003b00177213 */ /* 0x010fe40000000000 */
[----:B------:R-:W-:Y:S02]  /*3700*/  ISETP.GE.AND P1, PT, R59, RZ, PT ;  /* 0x000000ff3b00720c */ /* 0x000fe40003f26270 */
[----:B------:R-:W3:Y:S01]  /*3710*/  LDL.LU R59, [R1+0x1d8] ;  /* 0x0001d800013b7983 */ /* 0x000ee20000300800 */
[----:B------:R-:W-:Y:S02]  /*3720*/  IMAD R49, R0, R49, R2 ;  /* 0x0000003100317224 */ /* 0x000fe400078e0202 */
[----:B------:R-:W-:-:S04]  /*3730*/  IMAD.HI.U32 R2, R6, R21, RZ ;  /* 0x0000001506027227 */ /* 0x000fc800078e00ff */
[----:B------:R-:W-:-:S04]  /*3740*/  IMAD.MOV R2, RZ, RZ, -R2 ;  /* 0x000000ffff027224 */ /* 0x000fc800078e0a02 */
[----:B------:R-:W-:-:S05]  /*3750*/  IMAD R21, R0, R2, R21 ;  /* 0x0000000200157224 */ /* 0x000fca00078e0215 */
[----:B------:R-:W-:Y:S01]  /*3760*/  ISETP.GT.U32.AND P4, PT, R0, R21, PT ;  /* 0x000000150000720c */ /* 0x000fe20003f84070 */
[----:B------:R-:W-:Y:S02]  /*3770*/  @!P2 IMAD.MOV R22, RZ, RZ, -R22 ;  /* 0x000000ffff16a224 */ /* 0x000fe400078e0a16 */
[----:B------:R-:W-:-:S10]  /*3780*/  IMAD.HI.U32 R2, R6, R23, RZ ;  /* 0x0000001706027227 */ /* 0x000fd400078e00ff */
[----:B------:R-:W-:-:S05]  /*3790*/  @!P4 IMAD.IADD R21, R21, 0x1, -R0 ;  /* 0x000000011515c824 */ /* 0x000fca00078e0a00 */
[----:B------:R-:W-:Y:S01]  /*37a0*/  ISETP.GT.U32.AND P2, PT, R0, R21, PT ;  /* 0x000000150000720c */ /* 0x000fe20003f44070 */
[----:B------:R-:W-:-:S04]  /*37b0*/  IMAD.MOV R2, RZ, RZ, -R2 ;  /* 0x000000ffff027224 */ /* 0x000fc800078e0a02 */
[C---:B------:R-:W-:Y:S01]  /*37c0*/  IMAD R23, R0.reuse, R2, R23 ;  /* 0x0000000200177224 */ /* 0x040fe200078e0217 */
[----:B------:R-:W-:-:S07]  /*37d0*/  ISETP.GT.U32.AND P6, PT, R0, R49, PT ;  /* 0x000000310000720c */ /* 0x000fce0003fc4070 */
[--C-:B------:R-:W-:Y:S01]  /*37e0*/  @!P2 IMAD.IADD R21, R21, 0x1, -R0.reuse ;  /* 0x000000011515a824 */ /* 0x100fe200078e0a00 */
[----:B------:R-:W-:Y:S02]  /*37f0*/  ISETP.GT.U32.AND P2, PT, R0, R23, PT ;  /* 0x000000170000720c */ /* 0x000fe40003f44070 */
[----:B------:R-:W-:Y:S02]  /*3800*/  IABS R17, R52 ;  /* 0x0000003400117213 */ /* 0x000fe40000000000 */
[----:B------:R-:W-:Y:S01]  /*3810*/  IABS R39, R57 ;  /* 0x0000003900277213 */ /* 0x000fe20000000000 */
[----:B------:R-:W-:Y:S02]  /*3820*/  @!P6 IMAD.IADD R49, R49, 0x1, -R0 ;  /* 0x000000013131e824 */ /* 0x000fe400078e0a00 */
[----:B------:R-:W-:Y:S01]  /*3830*/  IMAD.HI.U32 R2, R6, R17, RZ ;  /* 0x0000001106027227 */ /* 0x000fe200078e00ff */
[----:B------:R-:W-:Y:S02]  /*3840*/  ISETP.GE.AND P6, PT, R57, RZ, PT ;  /* 0x000000ff3900720c */ /* 0x000fe40003fc6270 */
[----:B------:R-:W-:Y:S01]  /*3850*/  IABS R57, R31 ;  /* 0x0000001f00397213 */ /* 0x000fe20000000000 */
[----:B------:R-:W-:-:S02]  /*3860*/  IMAD.MOV R2, RZ, RZ, -R2 ;  /* 0x000000ffff027224 */ /* 0x000fc400078e0a02 */
[----:B------:R-:W-:Y:S02]  /*3870*/  @!P2 IMAD.IADD R23, R23, 0x1, -R0 ;  /* 0x000000011717a824 */ /* 0x000fe400078e0a00 */
[----:B------:R-:W-:-:S03]  /*3880*/  IMAD.HI.U32 R8, R6, R39, RZ ;  /* 0x0000002706087227 */ /* 0x000fc600078e00ff */
[C---:B------:R-:W-:Y:S01]  /*3890*/  ISETP.GT.U32.AND P2, PT, R0.reuse, R23, PT ;  /* 0x000000170000720c */ /* 0x040fe20003f44070 */
[----:B------:R-:W-:Y:S02]  /*38a0*/  IMAD R17, R0, R2, R17 ;  /* 0x0000000200117224 */ /* 0x000fe400078e0211 */
[----:B------:R-:W-:Y:S01]  /*38b0*/  IMAD.HI.U32 R2, R6, R57, RZ ;  /* 0x0000003906027227 */ /* 0x000fe200078e00ff */
[----:B------:R-:W-:-:S03]  /*38c0*/  IABS R30, R58 ;  /* 0x0000003a001e7213 */ /* 0x000fc60000000000 */
[----:B------:R-:W-:Y:S01]  /*38d0*/  @!P5 IMAD.MOV R44, RZ, RZ, -R44 ;  /* 0x000000ffff2cd224 */ /* 0x000fe200078e0a2c */
[----:B------:R-:W-:Y:S01]  /*38e0*/  ISETP.GE.AND P5, PT, R43, RZ, PT ;  /* 0x000000ff2b00720c */ /* 0x000fe20003fa6270 */
[----:B------:R-:W-:Y:S01]  /*38f0*/  IMAD.MOV R8, RZ, RZ, -R8 ;  /* 0x000000ffff087224 */ /* 0x000fe200078e0a08 */
[----:B------:R-:W4:Y:S01]  /*3900*/  LDL.LU R43, [R1+0x1dc] ;  /* 0x0001dc00012b7983 */ /* 0x000f220000300800 */
[----:B------:R-:W-:Y:S02]  /*3910*/  IMAD.MOV R2, RZ, RZ, -R2 ;  /* 0x000000ffff027224 */ /* 0x000fe400078e0a02 */
[----:B------:R-:W-:Y:S02]  /*3920*/  IMAD R39, R0, R8, R39 ;  /* 0x0000000800277224 */ /* 0x000fe400078e0227 */
[----:B------:R-:W-:-:S04]  /*3930*/  IMAD.HI.U32 R8, R6, R30, RZ ;  /* 0x0000001e06087227 */ /* 0x000fc800078e00ff */
[----:B------:R-:W-:Y:S02]  /*3940*/  IMAD R57, R0, R2, R57 ;  /* 0x0000000200397224 */ /* 0x000fe400078e0239 */
[----:B------:R-:W-:Y:S01]  /*3950*/  IMAD.MOV R8, RZ, RZ, -R8 ;  /* 0x000000ffff087224 */ /* 0x000fe200078e0a08 */
[----:B--2---:R-:W-:Y:S01]  /*3960*/  IABS R37, R47 ;  /* 0x0000002f00257213 */ /* 0x004fe20000000000 */
[----:B------:R-:W-:-:S04]  /*3970*/  @!P2 IMAD.IADD R23, R23, 0x1, -R0 ;  /* 0x000000011717a824 */ /* 0x000fc800078e0a00 */
[----:B------:R-:W-:Y:S01]  /*3980*/  IMAD.HI.U32 R2, R6, R37, RZ ;  /* 0x0000002506027227 */ /* 0x000fe200078e00ff */
[----:B------:R-:W-:Y:S02]  /*3990*/  ISETP.GE.AND P2, PT, R58, RZ, PT ;  /* 0x000000ff3a00720c */ /* 0x000fe40003f46270 */
[----:B------:R-:W2:Y:S01]  /*39a0*/  LDL.LU R58, [R1+0x1e0] ;  /* 0x0001e000013a7983 */ /* 0x000ea20000300800 */
[----:B------:R-:W-:Y:S02]  /*39b0*/  IMAD.MOV R2, RZ, RZ, -R2 ;  /* 0x000000ffff027224 */ /* 0x000fe400078e0a02 */
[C---:B------:R-:W-:Y:S02]  /*39c0*/  IMAD R30, R0.reuse, R8, R30 ;  /* 0x00000008001e7224 */ /* 0x040fe400078e021e */
[C---:B------:R-:W-:Y:S02]  /*39d0*/  IMAD R37, R0.reuse, R2, R37 ;  /* 0x0000000200257224 */ /* 0x040fe400078e0225 */
[----:B------:R-:W-:Y:S01]  /*39e0*/  @!P0 IMAD.MOV R21, RZ, RZ, -R21 ;  /* 0x000000ffff158224 */ /* 0x000fe200078e0a15 */
[C---:B------:R-:W-:Y:S01]  /*39f0*/  ISETP.GT.U32.AND P0, PT, R0.reuse, R30, PT ;  /* 0x0000001e0000720c */ /* 0x040fe20003f04070 */
[----:B------:R-:W-:Y:S01]  /*3a00*/  @!P1 IMAD.MOV R23, RZ, RZ, -R23 ;  /* 0x000000ffff179224 */ /* 0x000fe200078e0a17 */
[----:B------:R-:W-:-:S11]  /*3a10*/  ISETP.GT.U32.AND P1, PT, R0, R37, PT ;  /* 0x000000250000720c */ /* 0x000fd60003f24070 */
[--C-:B------:R-:W-:Y:S01]  /*3a20*/  @!P0 IMAD.IADD R30, R30, 0x1, -R0.reuse ;  /* 0x000000011e1e8824 */ /* 0x100fe200078e0a00 */
[----:B------:R-:W-:Y:S01]  /*3a30*/  ISETP.GE.AND P0, PT, R52, RZ, PT ;  /* 0x000000ff3400720c */ /* 0x000fe20003f06270 */
[----:B------:R-:W-:Y:S01]  /*3a40*/  @!P1 IMAD.IADD R37, R37, 0x1, -R0 ;  /* 0x0000000125259824 */ /* 0x000fe200078e0a00 */
[----:B------:R-:W2:Y:S01]  /*3a50*/  LDL.LU R52, [R1+0x1e4] ;  /* 0x0001e40001347983 */ /* 0x000ea20000300800 */
[----:B---3--:R-:W-:Y:S02]  /*3a60*/  IABS R2, R59 ;  /* 0x0000003b00027213 */ /* 0x008fe40000000000 */
[----:B------:R-:W-:Y:S02]  /*3a70*/  ISETP.GE.AND P1, PT, R59, RZ, PT ;  /* 0x000000ff3b00720c */ /* 0x000fe40003f26270 */
[----:B------:R-:W3:Y:S04]  /*3a80*/  LDL.LU R59, [R1+0x1e8] ;  /* 0x0001e800013b7983 */ /* 0x000ee80000300800 */
[----:B0-----:R-:W3:Y:S04]  /*3a90*/  LDL.LU R56, [R1+0x1ec] ;  /* 0x0001ec0001387983 */ /* 0x001ee80000300800 */
[----:B-1----:R-:W3:Y:S04]  /*3aa0*/  LDL.LU R53, [R1+0x1f0] ;  /* 0x0001f00001357983 */ /* 0x002ee80000300800 */
[----:B------:R-:W3:Y:S04]  /*3ab0*/  LDL.LU R54, [R1+0x1f4] ;  /* 0x0001f40001367983 */ /* 0x000ee80000300800 */
[----:B------:R-:W3:Y:S04]  /*3ac0*/  LDL.LU R46, [R1+0x1f8] ;  /* 0x0001f800012e7983 */ /* 0x000ee80000300800 */
[----:B------:R-:W3:Y:S04]  /*3ad0*/  LDL.LU R40, [R1+0x1fc] ;  /* 0x0001fc0001287983 */ /* 0x000ee80000300800 */
[----:B------:R-:W3:Y:S04]  /*3ae0*/  LDL.LU R33, [R1+0x200] ;  /* 0x0002000001217983 */ /* 0x000ee80000300800 */
[----:B------:R-:W3:Y:S04]  /*3af0*/  LDL.LU R60, [R1+0x204] ;  /* 0x00020400013c7983 */ /* 0x000ee80000300800 */
[----:B------:R-:W3:Y:S04]  /*3b00*/  LDL.LU R61, [R1+0x208] ;  /* 0x00020800013d7983 */ /* 0x000ee80000300800 */
[----:B------:R-:W3:Y:S04]  /*3b10*/  LDL.LU R3, [R1+0x20c] ;  /* 0x00020c0001037983 */ /* 0x000ee80000300800 */
[----:B------:R-:W3:Y:S04]  /*3b20*/  LDL.LU R18, [R1+0x210] ;  /* 0x0002100001127983 */ /* 0x000ee80000300800 */
[----:B------:R-:W3:Y:S01]  /*3b30*/  LDL R4, [R1+0xb34] ;  /* 0x000b340001047983 */ /* 0x000ee20000100800 */
[----:B------:R-:W-:-:S13]  /*3b40*/  ISETP.GT.U32.AND P4, PT, R0, R49, PT ;  /* 0x000000310000720c */ /* 0x000fda0003f84070 */
[----:B------:R-:W-:Y:S01]  /*3b50*/  @!P4 IMAD.IADD R49, R49, 0x1, -R0 ;  /* 0x000000013131c824 */ /* 0x000fe200078e0a00 */
[----:B------:R-:W-:-:S13]  /*3b60*/  ISETP.GT.U32.AND P4, PT, R0, R39, PT ;  /* 0x000000270000720c */ /* 0x000fda0003f84070 */
[----:B------:R-:W-:Y:S01]  /*3b70*/  @!P4 IMAD.IADD R39, R39, 0x1, -R0 ;  /* 0x000000012727c824 */ /* 0x000fe200078e0a00 */
[----:B------:R-:W-:-:S13]  /*3b80*/  ISETP.GT.U32.AND P4, PT, R0, R50, PT ;  /* 0x000000320000720c */ /* 0x000fda0003f84070 */
[----:B------:R-:W-:Y:S01]  /*3b90*/  @!P4 IMAD.IADD R50, R50, 0x1, -R0 ;  /* 0x000000013232c824 */ /* 0x000fe200078e0a00 */
[C---:B------:R-:W-:Y:S02]  /*3ba0*/  ISETP.GT.U32.AND P4, PT, R0.reuse, R17, PT ;  /* 0x000000110000720c */ /* 0x040fe40003f84070 */
[----:B------:R-:W-:Y:S01]  /*3bb0*/  IABS R38, R41 ;  /* 0x0000002900267213 */ /* 0x000fe20000000000 */
[----:B------:R-:W-:Y:S01]  /*3bc0*/  @!P5 IMAD.MOV R49, RZ, RZ, -R49 ;  /* 0x000000ffff31d224 */ /* 0x000fe200078e0a31 */
[----:B------:R-:W-:Y:S01]  /*3bd0*/  ISETP.GT.U32.AND P5, PT, R0, R39, PT ;  /* 0x000000270000720c */ /* 0x000fe20003fa4070 */
[----:B------:R-:W-:Y:S02]  /*3be0*/  @!P3 IMAD.MOV R50, RZ, RZ, -R50 ;  /* 0x000000ffff32b224 */ /* 0x000fe400078e0a32 */
[----:B------:R-:W-:-:S06]  /*3bf0*/  IMAD.HI.U32 R8, R6, R38, RZ ;  /* 0x0000002606087227 */ /* 0x000fcc00078e00ff */
[----:B------:R-:W-:Y:S01]  /*3c00*/  @!P4 IMAD.IADD R17, R17, 0x1, -R0 ;  /* 0x000000011111c824 */ /* 0x000fe200078e0a00 */
[----:B------:R-:W-:-:S04]  /*3c10*/  ISETP.GT.U32.AND P4, PT, R0, R30, PT ;  /* 0x0000001e0000720c */ /* 0x000fc80003f84070 */
[----:B------:R-:W-:Y:S01]  /*3c20*/  ISETP.GT.U32.AND P3, PT, R0, R17, PT ;  /* 0x000000110000720c */ /* 0x000fe20003f64070 */
[----:B------:R-:W-:Y:S02]  /*3c30*/  IMAD.MOV R8, RZ, RZ, -R8 ;  /* 0x000000ffff087224 */ /* 0x000fe400078e0a08 */
[----:B------:R-:W-:-:S04]  /*3c40*/  IMAD.HI.U32 R25, R6, R2, RZ ;  /* 0x0000000206197227 */ /* 0x000fc800078e00ff */
[C---:B------:R-:W-:Y:S02]  /*3c50*/  IMAD R38, R0.reuse, R8, R38 ;  /* 0x0000000800267224 */ /* 0x040fe400078e0226 */
[--C-:B------:R-:W-:Y:S01]  /*3c60*/  @!P5 IMAD.IADD R39, R39, 0x1, -R0.reuse ;  /* 0x000000012727d824 */ /* 0x100fe200078e0a00 */
[----:B------:R-:W-:Y:S01]  /*3c70*/  ISETP.GT.U32.AND P5, PT, R0, R57, PT ;  /* 0x000000390000720c */ /* 0x000fe20003fa4070 */
[--C-:B------:R-:W-:Y:S01]  /*3c80*/  @!P4 IMAD.IADD R30, R30, 0x1, -R0.reuse ;  /* 0x000000011e1ec824 */ /* 0x100fe200078e0a00 */
[----:B------:R-:W-:Y:S01]  /*3c90*/  ISETP.GE.AND P4, PT, R47, RZ, PT ;  /* 0x000000ff2f00720c */ /* 0x000fe20003f86270 */
[----:B------:R-:W-:Y:S01]  /*3ca0*/  @!P3 IMAD.IADD R17, R17, 0x1, -R0 ;  /* 0x000000011111b824 */ /* 0x000fe200078e0a00 */
[C---:B------:R-:W-:Y:S01]  /*3cb0*/  ISETP.GT.U32.AND P3, PT, R0.reuse, R38, PT ;  /* 0x000000260000720c */ /* 0x040fe20003f64070 */
[----:B------:R-:W-:Y:S01]  /*3cc0*/  IMAD.MOV R25, RZ, RZ, -R25 ;  /* 0x000000ffff197224 */ /* 0x000fe200078e0a19 */
[----:B----4-:R-:W-:Y:S01]  /*3cd0*/  IABS R47, R43 ;  /* 0x0000002b002f7213 */ /* 0x010fe20000000000 */
[----:B------:R-:W-:Y:S01]  /*3ce0*/  @!P2 IMAD.MOV R30, RZ, RZ, -R30 ;  /* 0x000000ffff1ea224 */ /* 0x000fe200078e0a1e */
[C---:B------:R-:W-:Y:S01]  /*3cf0*/  ISETP.GT.U32.AND P2, PT, R0.reuse, R37, PT ;  /* 0x000000250000720c */ /* 0x040fe20003f44070 */
[----:B------:R-:W-:-:S02]  /*3d00*/  IMAD R25, R0, R25, R2 ;  /* 0x0000001900197224 */ /* 0x000fc400078e0202 */
[----:B------:R-:W-:Y:S01]  /*3d10*/  IMAD.HI.U32 R2, R6, R47, RZ ;  /* 0x0000002f06027227 */ /* 0x000fe200078e00ff */
[----:B--2---:R-:W-:-:S03]  /*3d20*/  IABS R29, R58 ;  /* 0x0000003a001d7213 */ /* 0x004fc60000000000 */
[----:B------:R-:W-:Y:S02]  /*3d30*/  IMAD.MOV R2, RZ, RZ, -R2 ;  /* 0x000000ffff027224 */ /* 0x000fe400078e0a02 */
[--C-:B------:R-:W-:Y:S02]  /*3d40*/  @!P5 IMAD.IADD R57, R57, 0x1, -R0.reuse ;  /* 0x000000013939d824 */ /* 0x100fe400078e0a00 */
[----:B------:R-:W-:Y:S01]  /*3d50*/  @!P3 IMAD.IADD R38, R38, 0x1, -R0 ;  /* 0x000000012626b824 */ /* 0x000fe200078e0a00 */
[C---:B------:R-:W-:Y:S01]  /*3d60*/  ISETP.GT.U32.AND P3, PT, R0.reuse, R25, PT ;  /* 0x000000190000720c */ /* 0x040fe20003f64070 */
[----:B------:R-:W-:Y:S02]  /*3d70*/  IMAD R47, R0, R2, R47 ;  /* 0x00000002002f7224 */ /* 0x000fe400078e022f */
[----:B------:R-:W-:Y:S01]  /*3d80*/  IMAD.HI.U32 R8, R6, R29, RZ ;  /* 0x0000001d06087227 */ /* 0x000fe200078e00ff */
[----:B------:R-:W-:-:S03]  /*3d90*/  ISETP.GT.U32.AND P5, PT, R0, R57, PT ;  /* 0x000000390000720c */ /* 0x000fc60003fa4070 */
[----:B------:R-:W-:Y:S01]  /*3da0*/  @!P2 IMAD.IADD R37, R37, 0x1, -R0 ;  /* 0x000000012525a824 */ /* 0x000fe200078e0a00 */
[----:B------:R-:W-:Y:S01]  /*3db0*/  ISETP.GT.U32.AND P2, PT, R0, R47, PT ;  /* 0x0000002f0000720c */ /* 0x000fe20003f44070 */
[----:B------:R-:W-:-:S04]  /*3dc0*/  IMAD.MOV R8, RZ, RZ, -R8 ;  /* 0x000000ffff087224 */ /* 0x000fc800078e0a08 */
[----:B------:R-:W-:Y:S02]  /*3dd0*/  IMAD R29, R0, R8, R29 ;  /* 0x00000008001d7224 */ /* 0x000fe400078e021d */
[----:B------:R-:W-:-:S03]  /*3de0*/  @!P3 IMAD.IADD R25, R25, 0x1, -R0 ;  /* 0x000000011919b824 */ /* 0x000fc600078e0a00 */
[----:B------:R-:W-:Y:S01]  /*3df0*/  ISETP.GT.U32.AND P3, PT, R0, R29, PT ;  /* 0x0000001d0000720c */ /* 0x000fe20003f64070 */
[--C-:B------:R-:W-:Y:S01]  /*3e00*/  @!P5 IMAD.IADD R57, R57, 0x1, -R0.reuse ;  /* 0x000000013939d824 */ /* 0x100fe200078e0a00 */
[----:B------:R-:W-:Y:S01]  /*3e10*/  ISETP.GE.AND P5, PT, R41, RZ, PT ;  /* 0x000000ff2900720c */ /* 0x000fe20003fa6270 */
[----:B------:R-:W-:Y:S01]  /*3e20*/  @!P2 IMAD.IADD R47, R47, 0x1, -R0 ;  /* 0x000000012f2fa824 */ /* 0x000fe200078e0a00 */
[----:B------:R-:W-:Y:S01]  /*3e30*/  IABS R14, R52 ;  /* 0x00000034000e7213 */ /* 0x000fe20000000000 */
[----:B------:R-:W-:-:S03]  /*3e40*/  @!P4 IMAD.MOV R37, RZ, RZ, -R37 ;  /* 0x000000ffff25c224 */ /* 0x000fc600078e0a25 */
[----:B------:R-:W-:Y:S01]  /*3e50*/  ISETP.GT.U32.AND P4, PT, R0, R47, PT ;  /* 0x0000002f0000720c */ /* 0x000fe20003f84070 */
[----:B------:R-:W-:-:S04]  /*3e60*/  IMAD.HI.U32 R2, R6, R14, RZ ;  /* 0x0000000e06027227 */ /* 0x000fc800078e00ff */
[----:B------:R-:W-:Y:S02]  /*3e70*/  @!P3 IMAD.IADD R29, R29, 0x1, -R0 ;  /* 0x000000011d1db824 */ /* 0x000fe400078e0a00 */
[----:B------:R-:W-:Y:S02]  /*3e80*/  IMAD.MOV R2, RZ, RZ, -R2 ;  /* 0x000000ffff027224 */ /* 0x000fe400078e0a02 */
[----:B------:R-:W-:Y:S01]  /*3e90*/  @!P0 IMAD.MOV R17, RZ, RZ, -R17 ;  /* 0x000000ffff118224 */ /* 0x000fe200078e0a11 */
[C---:B------:R-:W-:Y:S01]  /*3ea0*/  ISETP.GT.U32.AND P0, PT, R0.reuse, R38, PT ;  /* 0x000000260000720c */ /* 0x040fe20003f04070 */
[C---:B------:R-:W-:Y:S01]  /*3eb0*/  IMAD R14, R0.reuse, R2, R14 ;  /* 0x00000002000e7224 */ /* 0x040fe200078e020e */
[----:B------:R-:W-:Y:S01]  /*3ec0*/  ISETP.GT.U32.AND P3, PT, R0, R29, PT ;  /* 0x0000001d0000720c */ /* 0x000fe20003f64070 */
[----:B------:R-:W-:-:S10]  /*3ed0*/  @!P4 IMAD.IADD R47, R47, 0x1, -R0 ;  /* 0x000000012f2fc824 */ /* 0x000fd400078e0a00 */
[--C-:B------:R-:W-:Y:S02]  /*3ee0*/  @!P0 IMAD.IADD R38, R38, 0x1, -R0.reuse ;  /* 0x0000000126268824 */ /* 0x100fe400078e0a00 */
[----:B------:R-:W-:Y:S01]  /*3ef0*/  @!P3 IMAD.IADD R29, R29, 0x1, -R0 ;  /* 0x000000011d1db824 */ /* 0x000fe200078e0a00 */
[----:B------:R-:W-:Y:S01]  /*3f00*/  ISETP.GE.AND P0, PT, R58, RZ, PT ;  /* 0x000000ff3a00720c */ /* 0x000fe20003f06270 */
[----:B------:R-:W-:Y:S01]  /*3f10*/  @!P5 IMAD.MOV R38, RZ, RZ, -R38 ;  /* 0x000000ffff26d224 */ /* 0x000fe200078e0a26 */
[C---:B------:R-:W-:Y:S01]  /*3f20*/  ISETP.GT.U32.AND P5, PT, R0.reuse, R14, PT ;  /* 0x0000000e0000720c */ /* 0x040fe20003fa4070 */
[----:B------:R-:W-:Y:S01]  /*3f30*/  @!P6 IMAD.MOV R39, RZ, RZ, -R39 ;  /* 0x000000ffff27e224 */ /* 0x000fe200078e0a27 */
[----:B------:R-:W-:Y:S02]  /*3f40*/  ISETP.GE.AND P6, PT, R31, RZ, PT ;  /* 0x000000ff1f00720c */ /* 0x000fe40003fc6270 */
[----:B------:R-:W-:-:S09]  /*3f50*/  ISETP.GT.U32.AND P2, PT, R0, R25, PT ;  /* 0x000000190000720c */ /* 0x000fd20003f44070 */
[--C-:B------:R-:W-:Y:S02]  /*3f60*/  @!P5 IMAD.IADD R14, R14, 0x1, -R0.reuse ;  /* 0x000000010e0ed824 */ /* 0x100fe400078e0a00 */
[----:B------:R-:W-:Y:S01]  /*3f70*/  @!P6 IMAD.MOV R57, RZ, RZ, -R57 ;  /* 0x000000ffff39e224 */ /* 0x000fe200078e0a39 */
[----:B------:R-:W-:Y:S01]  /*3f80*/  ISETP.GE.AND P6, PT, R43, RZ, PT ;  /* 0x000000ff2b00720c */ /* 0x000fe20003fc6270 */
[----:B------:R-:W-:-:S04]  /*3f90*/  @!P2 IMAD.IADD R25, R25, 0x1, -R0 ;  /* 0x000000011919a824 */ /* 0x000fc800078e0a00 */
[----:B------:R-:W-:Y:S01]  /*3fa0*/  @!P1 IMAD.MOV R25, RZ, RZ, -R25 ;  /* 0x000000ffff199224 */ /* 0x000fe200078e0a19 */
[----:B------:R-:W-:Y:S02]  /*3fb0*/  ISETP.GT.U32.AND P1, PT, R0, R14, PT ;  /* 0x0000000e0000720c */ /* 0x000fe40003f24070 */
[----:B------:R-:W-:-:S11]  /*3fc0*/  ISETP.GE.AND P2, PT, R52, RZ, PT ;  /* 0x000000ff3400720c */ /* 0x000fd60003f46270 */
[----:B------:R-:W-:Y:S01]  /*3fd0*/  @!P1 IMAD.IADD R14, R14, 0x1, -R0 ;  /* 0x000000010e0e9824 */ /* 0x000fe200078e0a00 */
[----:B---3--:R-:W-:-:S05]  /*3fe0*/  IABS R41, R59 ;  /* 0x0000003b00297213 */ /* 0x008fca0000000000 */
[----:B------:R-:W-:Y:S01]  /*3ff0*/  IMAD.HI.U32 R8, R6, R41, RZ ;  /* 0x0000002906087227 */ /* 0x000fe200078e00ff */
[----:B------:R-:W-:-:S03]  /*4000*/  IABS R15, R56 ;  /* 0x00000038000f7213 */ /* 0x000fc60000000000 */
[----:B------:R-:W-:Y:S02]  /*4010*/  IMAD.MOV R8, RZ, RZ, -R8 ;  /* 0x000000ffff087224 */ /* 0x000fe400078e0a08 */
[----:B------:R-:W-:-:S04]  /*4020*/  IMAD.HI.U32 R2, R6, R15, RZ ;  /* 0x0000000f06027227 */ /* 0x000fc800078e00ff */
[----:B------:R-:W-:Y:S02]  /*4030*/  IMAD R41, R0, R8, R41 ;  /* 0x0000000800297224 */ /* 0x000fe400078e0229 */
[----:B------:R-:W-:-:S03]  /*4040*/  IMAD.MOV R2, RZ, RZ, -R2 ;  /* 0x000000ffff027224 */ /* 0x000fc600078e0a02 */
[C---:B------:R-:W-:Y:S01]  /*4050*/  ISETP.GT.U32.AND P4, PT, R0.reuse, R41, PT ;  /* 0x000000290000720c */ /* 0x040fe20003f84070 */
[----:B------:R-:W-:-:S05]  /*4060*/  IMAD R15, R0, R2, R15 ;  /* 0x00000002000f7224 */ /* 0x000fca00078e020f */
[----:B------:R-:W-:Y:S02]  /*4070*/  ISETP.GT.U32.AND P3, PT, R0, R15, PT ;  /* 0x0000000f0000720c */ /* 0x000fe40003f64070 */
[----:B------:R-:W-:Y:S02]  /*4080*/  IABS R58, R53 ;  /* 0x00000035003a7213 */ /* 0x000fe40000000000 */
[----:B------:R-:W-:-:S03]  /*4090*/  IABS R12, R54 ;  /* 0x00000036000c7213 */ /* 0x000fc60000000000 */
[----:B------:R-:W-:Y:S01]  /*40a0*/  @!P4 IMAD.IADD R41, R41, 0x1, -R0 ;  /* 0x000000012929c824 */ /* 0x000fe200078e0a00 */
[----:B------:R-:W-:Y:S01]  /*40b0*/  IABS R24, R46 ;  /* 0x0000002e00187213 */ /* 0x000fe20000000000 */
[----:B------:R-:W-:-:S03]  /*40c0*/  IMAD.HI.U32 R2, R6, R58, RZ ;  /* 0x0000003a06027227 */ /* 0x000fc600078e00ff */
[----:B------:R-:W-:Y:S01]  /*40d0*/  ISETP.GT.U32.AND P4, PT, R0, R41, PT ;  /* 0x000000290000720c */ /* 0x000fe20003f84070 */
[----:B------:R-:W-:-:S04]  /*40e0*/  IMAD.HI.U32 R8, R6, R12, RZ ;  /* 0x0000000c06087227 */ /* 0x000fc800078e00ff */
[----:B------:R-:W-:Y:S02]  /*40f0*/  @!P3 IMAD.IADD R15, R15, 0x1, -R0 ;  /* 0x000000010f0fb824 */ /* 0x000fe400078e0a00 */
[----:B------:R-:W-:Y:S02]  /*4100*/  IMAD.MOV R2, RZ, RZ, -R2 ;  /* 0x000000ffff027224 */ /* 0x000fe400078e0a02 */
[----:B------:R-:W-:Y:S02]  /*4110*/  IMAD.MOV R31, RZ, RZ, -R8 ;  /* 0x000000ffff1f7224 */ /* 0x000fe400078e0a08 */
[----:B------:R-:W-:Y:S01]  /*4120*/  IMAD.MOV.U32 R8, RZ, RZ, R24 ;  /* 0x000000ffff087224 */ /* 0x000fe200078e0018 */
[----:B------:R-:W-:Y:S01]  /*4130*/  ISETP.GE.AND P5, PT, R59, RZ, PT ;  /* 0x000000ff3b00720c */ /* 0x000fe20003fa6270 */
[C---:B------:R-:W-:Y:S01]  /*4140*/  IMAD R58, R0.reuse, R2, R58 ;  /* 0x00000002003a7224 */ /* 0x040fe200078e023a */
[C---:B------:R-:W-:Y:S01]  /*4150*/  ISETP.GT.U32.AND P3, PT, R0.reuse, R15, PT ;  /* 0x0000000f0000720c */ /* 0x040fe20003f64070 */
[----:B------:R-:W-:Y:S01]  /*4160*/  IMAD R12, R0, R31, R12 ;  /* 0x0000001f000c7224 */ /* 0x000fe200078e020c */
[----:B------:R-:W-:Y:S01]  /*4170*/  IABS R59, R40 ;  /* 0x00000028003b7213 */ /* 0x000fe20000000000 */
[----:B------:R-:W-:Y:S01]  /*4180*/  IMAD.HI.U32 R2, R6, R8, RZ ;  /* 0x0000000806027227 */ /* 0x000fe200078e00ff */
[----:B------:R-:W-:-:S03]  /*4190*/  IABS R31, R33 ;  /* 0x00000021001f7213 */ /* 0x000fc60000000000 */
[----:B------:R-:W-:Y:S01]  /*41a0*/  @!P4 IMAD.IADD R41, R41, 0x1, -R0 ;  /* 0x000000012929c824 */ /* 0x000fe200078e0a00 */
[----:B------:R-:W-:Y:S01]  /*41b0*/  ISETP.GT.U32.AND P4, PT, R0, R12, PT ;  /* 0x0000000c0000720c */ /* 0x000fe20003f84070 */
[----:B------:R-:W-:Y:S02]  /*41c0*/  IMAD.MOV R24, RZ, RZ, -R2 ;  /* 0x000000ffff187224 */ /* 0x000fe400078e0a02 */
[----:B------:R-:W-:-:S04]  /*41d0*/  IMAD.HI.U32 R43, R6, R59, RZ ;  /* 0x0000003b062b7227 */ /* 0x000fc800078e00ff */
[C---:B------:R-:W-:Y:S02]  /*41e0*/  IMAD R8, R0.reuse, R24, R8 ;  /* 0x0000001800087224 */ /* 0x040fe400078e0208 */
[----:B------:R-:W-:Y:S02]  /*41f0*/  IMAD.MOV R24, RZ, RZ, -R43 ;  /* 0x000000ffff187224 */ /* 0x000fe400078e0a2b */
[----:B------:R-:W-:Y:S02]  /*4200*/  IMAD.MOV.U32 R2, RZ, RZ, R31 ;  /* 0x000000ffff027224 */ /* 0x000fe400078e001f */
[----:B------:R-:W-:Y:S01]  /*4210*/  @!P3 IMAD.IADD R15, R15, 0x1, -R0 ;  /* 0x000000010f0fb824 */ /* 0x000fe200078e0a00 */
[C---:B------:R-:W-:Y:S01]  /*4220*/  ISETP.GT.U32.AND P3, PT, R0.reuse, R8, PT ;  /* 0x000000080000720c */ /* 0x040fe20003f64070 */
[----:B------:R-:W-:Y:S01]  /*4230*/  IMAD R59, R0, R24, R59 ;  /* 0x00000018003b7224 */ /* 0x000fe200078e023b */
[----:B------:R-:W-:Y:S01]  /*4240*/  IABS R52, R60 ;  /* 0x0000003c00347213 */ /* 0x000fe20000000000 */
[----:B------:R-:W-:-:S04]  /*4250*/  IMAD.HI.U32 R31, R6, R2, RZ ;  /* 0x00000002061f7227 */ /* 0x000fc800078e00ff */
[----:B------:R-:W-:Y:S01]  /*4260*/  @!P4 IMAD.IADD R12, R12, 0x1, -R0 ;  /* 0x000000010c0cc824 */ /* 0x000fe200078e0a00 */
[----:B------:R-:W-:Y:S01]  /*4270*/  ISETP.GT.U32.AND P4, PT, R0, R59, PT ;  /* 0x0000003b0000720c */ /* 0x000fe20003f84070 */
[----:B------:R-:W-:Y:S02]  /*4280*/  IMAD.MOV R24, RZ, RZ, -R31 ;  /* 0x000000ffff187224 */ /* 0x000fe400078e0a1f */
[----:B------:R-:W-:Y:S01]  /*4290*/  IMAD.HI.U32 R31, R6, R52, RZ ;  /* 0x00000034061f7227 */ /* 0x000fe200078e00ff */
[----:B------:R-:W-:-:S03]  /*42a0*/  ISETP.GT.U32.AND P1, PT, R0, R58, PT ;  /* 0x0000003a0000720c */ /* 0x000fc60003f24070 */
[----:B------:R-:W-:Y:S02]  /*42b0*/  IMAD.MOV R31, RZ, RZ, -R31 ;  /* 0x000000ffff1f7224 */ /* 0x000fe400078e0a1f */
[----:B------:R-:W-:Y:S02]  /*42c0*/  IMAD R2, R0, R24, R2 ;  /* 0x0000001800027224 */ /* 0x000fe400078e0202 */
[----:B------:R-:W-:Y:S02]  /*42d0*/  @!P3 IMAD.IADD R8, R8, 0x1, -R0 ;  /* 0x000000010808b824 */ /* 0x000fe400078e0a00 */
[C---:B------:R-:W-:Y:S01]  /*42e0*/  IMAD R52, R0.reuse, R31, R52 ;  /* 0x0000001f00347224 */ /* 0x040fe200078e0234 */
[C---:B------:R-:W-:Y:S01]  /*42f0*/  ISETP.GT.U32.AND P3, PT, R0.reuse, R2, PT ;  /* 0x000000020000720c */ /* 0x040fe20003f64070 */
[----:B------:R-:W-:Y:S01]  /*4300*/  @!P2 IMAD.MOV R14, RZ, RZ, -R14 ;  /* 0x000000ffff0ea224 */ /* 0x000fe200078e0a0e */
[C---:B------:R-:W-:Y:S01]  /*4310*/  ISETP.GT.U32.AND P2, PT, R0.reuse, R8, PT ;  /* 0x000000080000720c */ /* 0x040fe20003f44070 */
[--C-:B------:R-:W-:Y:S01]  /*4320*/  @!P4 IMAD.IADD R59, R59, 0x1, -R0.reuse ;  /* 0x000000013b3bc824 */ /* 0x100fe200078e0a00 */
[----:B------:R-:W-:Y:S01]  /*4330*/  ISETP.GT.U32.AND P4, PT, R0, R52, PT ;  /* 0x000000340000720c */ /* 0x000fe20003f84070 */
[----:B------:R-:W-:Y:S01]  /*4340*/  @!P1 IMAD.IADD R58, R58, 0x1, -R0 ;  /* 0x000000013a3a9824 */ /* 0x000fe200078e0a00 */
[----:B------:R-:W-:-:S02]  /*4350*/  ISETP.GE.AND P1, PT, R56, RZ, PT ;  /* 0x000000ff3800720c */ /* 0x000fc40003f26270 */
[----:B------:R-:W-:Y:S02]  /*4360*/  IABS R43, R3 ;  /* 0x00000003002b7213 */ /* 0x000fe40000000000 */
[----:B------:R-:W-:Y:S01]  /*4370*/  IABS R48, R61 ;  /* 0x0000003d00307213 */ /* 0x000fe20000000000 */
[----:B------:R-:W-:Y:S01]  /*4380*/  @!P0 IMAD.MOV R29, RZ, RZ, -R29 ;  /* 0x000000ffff1d8224 */ /* 0x000fe200078e0a1d */
[----:B------:R-:W-:Y:S01]  /*4390*/  IABS R31, R18 ;  /* 0x00000012001f7213 */ /* 0x000fe20000000000 */
[----:B------:R-:W-:Y:S01]  /*43a0*/  IMAD.HI.U32 R56, R6, R43, RZ ;  /* 0x0000002b06387227 */ /* 0x000fe200078e00ff */
[----:B------:R-:W-:-:S03]  /*43b0*/  ISETP.GT.U32.AND P0, PT, R0, R12, PT ;  /* 0x0000000c0000720c */ /* 0x000fc60003f04070 */
[----:B------:R-:W-:Y:S02]  /*43c0*/  IMAD.MOV.U32 R24, RZ, RZ, R48 ;  /* 0x000000ffff187224 */ /* 0x000fe400078e0030 */
[--C-:B------:R-:W-:Y:S01]  /*43d0*/  @!P3 IMAD.IADD R2, R2, 0x1, -R0.reuse ;  /* 0x000000010202b824 */ /* 0x100fe200078e0a00 */
[----:B------:R-:W-:Y:S01]  /*43e0*/  ISETP.GE.AND P3, PT, R53, RZ, PT ;  /* 0x000000ff3500720c */ /* 0x000fe20003f66270 */
[----:B------:R-:W-:Y:S01]  /*43f0*/  @!P5 IMAD.MOV R41, RZ, RZ, -R41 ;  /* 0x000000ffff29d224 */ /* 0x000fe200078e0a29 */
[----:B------:R-:W-:Y:S01]  /*4400*/  ISETP.GT.U32.AND P5, PT, R0, R59, PT ;  /* 0x0000003b0000720c */ /* 0x000fe20003fa4070 */
[--C-:B------:R-:W-:Y:S01]  /*4410*/  @!P2 IMAD.IADD R8, R8, 0x1, -R0.reuse ;  /* 0x000000010808a824 */ /* 0x100fe200078e0a00 */
[----:B------:R-:W-:Y:S01]  /*4420*/  ISETP.GE.AND P2, PT, R54, RZ, PT ;  /* 0x000000ff3600720c */ /* 0x000fe20003f46270 */
[----:B------:R-:W-:Y:S01]  /*4430*/  @!P4 IMAD.IADD R52, R52, 0x1, -R0 ;  /* 0x000000013434c824 */ /* 0x000fe200078e0a00 */
[----:B------:R-:W-:Y:S01]  /*4440*/  ISETP.GT.U32.AND P4, PT, R0, R58, PT ;  /* 0x0000003a0000720c */ /* 0x000fe20003f84070 */
[----:B------:R-:W-:Y:S01]  /*4450*/  IMAD.MOV R56, RZ, RZ, -R56 ;  /* 0x000000ffff387224 */ /* 0x000fe200078e0a38 */
[----:B------:R-:W0:Y:S01]  /*4460*/  S2R R54, SR_TID.X ;  /* 0x0000000000367919 */ /* 0x000e220000002100 */
[----:B------:R-:W-:Y:S01]  /*4470*/  IMAD.HI.U32 R53, R6, R31, RZ ;  /* 0x0000001f06357227 */ /* 0x000fe200078e00ff */
[----:B------:R-:W-:-:S03]  /*4480*/  IABS R48, R4 ;  /* 0x0000000400307213 */ /* 0x000fc60000000000 */
[----:B------:R-:W-:-:S04]  /*4490*/  IMAD.HI.U32 R55, R6, R24, RZ ;  /* 0x0000001806377227 */ /* 0x000fc800078e00ff */
[C---:B------:R-:W-:Y:S02]  /*44a0*/  IMAD R43, R0.reuse, R56, R43 ;  /* 0x00000038002b7224 */ /* 0x040fe400078e022b */
[----:B------:R-:W-:Y:S02]  /*44b0*/  IMAD.MOV R53, RZ, RZ, -R53 ;  /* 0x000000ffff357224 */ /* 0x000fe400078e0a35 */
[----:B------:R-:W-:Y:S01]  /*44c0*/  @!P1 IMAD.MOV R15, RZ, RZ, -R15 ;  /* 0x000000ffff0f9224 */ /* 0x000fe200078e0a0f */
[----:B------:R-:W-:Y:S01]  /*44d0*/  ISETP.GT.U32.AND P1, PT, R0, R2, PT ;  /* 0x000000020000720c */ /* 0x000fe20003f24070 */
[----:B------:R-:W-:Y:S02]  /*44e0*/  IMAD.MOV R55, RZ, RZ, -R55 ;  /* 0x000000ffff377224 */ /* 0x000fe400078e0a37 */
[----:B------:R-:W-:-:S04]  /*44f0*/  IMAD.HI.U32 R6, R6, R48, RZ ;  /* 0x0000003006067227 */ /* 0x000fc800078e00ff */
[----:B------:R-:W-:Y:S02]  /*4500*/  IMAD R31, R0, R53, R31 ;  /* 0x00000035001f7224 */ /* 0x000fe400078e021f */
[----:B------:R-:W-:Y:S01]  /*4510*/  @!P0 IMAD.IADD R12, R12, 0x1, -R0 ;  /* 0x000000010c0c8824 */ /* 0x000fe200078e0a00 */
[C---:B------:R-:W-:Y:S01]  /*4520*/  ISETP.GT.U32.AND P0, PT, R0.reuse, R43, PT ;  /* 0x0000002b0000720c */ /* 0x040fe20003f04070 */
[C---:B------:R-:W-:Y:S02]  /*4530*/  IMAD R24, R0.reuse, R55, R24 ;  /* 0x0000003700187224 */ /* 0x040fe400078e0218 */
[----:B------:R-:W-:Y:S01]  /*4540*/  IMAD.MOV R6, RZ, RZ, -R6 ;  /* 0x000000ffff067224 */ /* 0x000fe200078e0a06 */
[----:B------:R-:W2:Y:S01]  /*4550*/  LDL.LU R55, [R1+0x2540] ;  /* 0x0025400001377983 */ /* 0x000ea20000300800 */
[--C-:B------:R-:W-:Y:S01]  /*4560*/  @!P5 IMAD.IADD R59, R59, 0x1, -R0.reuse ;  /* 0x000000013b3bd824 */ /* 0x100fe200078e0a00 */
[----:B------:R-:W-:Y:S01]  /*4570*/  ISETP.GT.U32.AND P5, PT, R0, R31, PT ;  /* 0x0000001f0000720c */ /* 0x000fe20003fa4070 */
[----:B------:R-:W-:Y:S01]  /*4580*/  @!P4 IMAD.IADD R58, R58, 0x1, -R0 ;  /* 0x000000013a3ac824 */ /* 0x000fe200078e0a00 */
[C---:B------:R-:W-:Y:S01]  /*4590*/  ISETP.GT.U32.AND P4, PT, R0.reuse, R24, PT ;  /* 0x000000180000720c */ /* 0x040fe20003f84070 */
[----:B------:R-:W-:-:S02]  /*45a0*/  IMAD R6, R0, R6, R48 ;  /* 0x0000000600067224 */ /* 0x000fc400078e0230 */
[----:B------:R-:W-:-:S03]  /*45b0*/  @!P1 IMAD.IADD R2, R2, 0x1, -R0 ;  /* 0x0000000102029824 */ /* 0x000fc600078e0a00 */
[C---:B------:R-:W-:Y:S01]  /*45c0*/  ISETP.GT.U32.AND P1, PT, R0.reuse, R6, PT ;  /* 0x000000060000720c */ /* 0x040fe20003f24070 */
[--C-:B------:R-:W-:Y:S02]  /*45d0*/  @!P0 IMAD.IADD R43, R43, 0x1, -R0.reuse ;  /* 0x000000012b2b8824 */ /* 0x100fe400078e0a00 */
[----:B------:R-:W-:Y:S02]  /*45e0*/  @!P6 IMAD.MOV R47, RZ, RZ, -R47 ;  /* 0x000000ffff2fe224 */ /* 0x000fe400078e0a2f */
[--C-:B------:R-:W-:Y:S01]  /*45f0*/  @!P5 IMAD.IADD R31, R31, 0x1, -R0.reuse ;  /* 0x000000011f1fd824 */ /* 0x100fe200078e0a00 */
[----:B------:R-:W-:Y:S01]  /*4600*/  ISETP.GT.U32.AND P5, PT, R0, R43, PT ;  /* 0x0000002b0000720c */ /* 0x000fe20003fa4070 */
[----:B------:R-:W-:Y:S01]  /*4610*/  @!P4 IMAD.IADD R24, R24, 0x1, -R0 ;  /* 0x000000011818c824 */ /* 0x000fe200078e0a00 */
[----:B------:R-:W-:Y:S02]  /*4620*/  ISETP.GT.U32.AND P6, PT, R0, R52, PT ;  /* 0x000000340000720c */ /* 0x000fe40003fc4070 */
[----:B------:R-:W-:-:S02]  /*4630*/  ISETP.GE.AND P4, PT, R33, RZ, PT ;  /* 0x000000ff2100720c */ /* 0x000fc40003f86270 */
[----:B------:R-:W-:Y:S01]  /*4640*/  ISETP.GT.U32.AND P0, PT, R0, R24, PT ;  /* 0x000000180000720c */ /* 0x000fe20003f04070 */
[--C-:B------:R-:W-:Y:S01]  /*4650*/  @!P1 IMAD.IADD R6, R6, 0x1, -R0.reuse ;  /* 0x0000000106069824 */ /* 0x100fe200078e0a00 */
[----:B0-----:R-:W-:Y:S02]  /*4660*/  LOP3.LUT R33, R54, 0x7, RZ, 0xc0, !PT ;  /* 0x0000000736217812 */ /* 0x001fe400078ec0ff */
[----:B------:R-:W-:Y:S01]  /*4670*/  ISETP.GT.U32.AND P1, PT, R0, R31, PT ;  /* 0x0000001f0000720c */ /* 0x000fe20003f24070 */
[----:B------:R-:W-:Y:S02]  /*4680*/  IMAD.SHL.U32 R53, R54, 0x2, RZ ;  /* 0x0000000236357824 */ /* 0x000fe400078e00ff */
[----:B------:R-:W-:Y:S02]  /*4690*/  IMAD R48, R33, 0x110, RZ ;  /* 0x0000011021307824 */ /* 0x000fe400078e02ff */
[--C-:B------:R-:W-:Y:S01]  /*46a0*/  @!P5 IMAD.IADD R43, R43, 0x1, -R0.reuse ;  /* 0x000000012b2bd824 */ /* 0x100fe200078e0a00 */
[----:B------:R-:W-:Y:S01]  /*46b0*/  ISETP.GE.AND P5, PT, R3, RZ, PT ;  /* 0x000000ff0300720c */ /* 0x000fe20003fa6270 */
[----:B------:R-:W-:Y:S01]  /*46c0*/  @!P6 IMAD.IADD R52, R52, 0x1, -R0 ;  /* 0x000000013434e824 */ /* 0x000fe200078e0a00 */
[----:B------:R-:W-:Y:S01]  /*46d0*/  ISETP.GE.AND P6, PT, R46, RZ, PT ;  /* 0x000000ff2e00720c */ /* 0x000fe20003fc6270 */
[----:B------:R-:W-:Y:S01]  /*46e0*/  IMAD.SHL.U32 R56, R54, 0x80, RZ ;  /* 0x0000008036387824 */ /* 0x000fe200078e00ff */
[--C-:B------:R-:W-:Y:S01]  /*46f0*/  LOP3.LUT R3, R48, 0x10, R53.reuse, 0x78, !PT ;  /* 0x0000001030037812 */ /* 0x100fe200078e7835 */
[----:B------:R-:W-:Y:S01]  /*4700*/  @!P3 IMAD.MOV R58, RZ, RZ, -R58 ;  /* 0x000000ffff3ab224 */ /* 0x000fe200078e0a3a */
[----:B------:R-:W-:Y:S01]  /*4710*/  ISETP.GE.AND P3, PT, R40, RZ, PT ;  /* 0x000000ff2800720c */ /* 0x000fe20003f66270 */
[----:B------:R-:W3:Y:S01]  /*4720*/  LDL.LU R46, [R1+0x10] ;  /* 0x00001000012e7983 */ /* 0x000ee20000300800 */
[----:B------:R-:W-:Y:S01]  /*4730*/  @!P2 IMAD.MOV R12, RZ, RZ, -R12 ;  /* 0x000000ffff0ca224 */ /* 0x000fe200078e0a0c */
[----:B------:R-:W-:Y:S01]  /*4740*/  LOP3.LUT R48, R48, 0x30, R53, 0x78, !PT ;  /* 0x0000003030307812 */ /* 0x000fe200078e7835 */
[--C-:B------:R-:W-:Y:S01]  /*4750*/  @!P0 IMAD.IADD R24, R24, 0x1, -R0.reuse ;  /* 0x0000000118188824 */ /* 0x100fe200078e0a00 */
[----:B------:R-:W4:Y:S01]  /*4760*/  LDL.LU R40, [R1+0xc] ;  /* 0x00000c0001287983 */ /* 0x000f220000300800 */
[----:B------:R-:W-:Y:S01]  /*4770*/  ISETP.GE.AND P2, PT, R60, RZ, PT ;  /* 0x000000ff3c00720c */ /* 0x000fe20003f46270 */
[----:B------:R-:W-:Y:S01]  /*4780*/  @!P1 IMAD.IADD R31, R31, 0x1, -R0 ;  /* 0x000000011f1f9824 */ /* 0x000fe200078e0a00 */
[----:B------:R-:W-:Y:S01]  /*4790*/  ISETP.GE.AND P0, PT, R61, RZ, PT ;  /* 0x000000ff3d00720c */ /* 0x000fe20003f06270 */
[----:B------:R-:W2:Y:S01]  /*47a0*/  LDL.LU R33, [R1+0x8] ;  /* 0x0000080001217983 */ /* 0x000ea20000300800 */
[----:B------:R-:W-:-:S02]  /*47b0*/  LOP3.LUT R3, R3, 0x800, R56, 0xf8, !PT ;  /* 0x0000080003037812 */ /* 0x000fc400078ef838 */
[----:B------:R-:W-:Y:S01]  /*47c0*/  ISETP.GE.AND P1, PT, R18, RZ, PT ;  /* 0x000000ff1200720c */ /* 0x000fe20003f26270 */
[----:B------:R-:W2:Y:S04]  /*47d0*/  LDL.LU R60, [R1+0x4] ;  /* 0x00000400013c7983 */ /* 0x000ea80000300800 */
[----:B------:R-:W2:Y:S04]  /*47e0*/  LDL.LU R61, [R1] ;  /* 0x00000000013d7983 */ /* 0x000ea80000300800 */
[----:B------:R-:W2:Y:S04]  /*47f0*/  LDL.LU R18, [R1+0x253c] ;  /* 0x00253c0001127983 */ /* 0x000ea80000300800 */
[----:B------:R-:W2:Y:S04]  /*4800*/  LDL.LU R53, [R1+0x2538] ;  /* 0x0025380001357983 */ /* 0x000ea80000300800 */
[----:B------:R-:W2:Y:S04]  /*4810*/  LDL.LU R48, [R1+0x2534] ;  /* 0x0025340001307983 */ /* 0x000ea80000300800 */
[----:B------:R-:W2:Y:S04]  /*4820*/  LDL.LU R56, [R1+0x2530] ;  /* 0x0025300001387983 */ /* 0x000ea80000300800 */
[----:B------:R-:W2:Y:S01]  /*4830*/  LDL.LU R3, [R1+0x252c] ;  /* 0x00252c0001037983 */ /* 0x000ea20000300800 */
[----:B------:R-:W-:Y:S01]  /*4840*/  @!P6 IMAD.MOV R8, RZ, RZ, -R8 ;  /* 0x000000ffff08e224 */ /* 0x000fe200078e0a08 */
[----:B------:R-:W-:-:S13]  /*4850*/  ISETP.GT.U32.AND P6, PT, R0, R6, PT ;  /* 0x000000060000720c */ /* 0x000fda0003fc4070 */
[----:B------:R-:W-:Y:S02]  /*4860*/  @!P6 IMAD.IADD R6, R6, 0x1, -R0 ;  /* 0x000000010606e824 */ /* 0x000fe400078e0a00 */
[----:B------:R-:W0:Y:S01]  /*4870*/  LDC R0, c[0x0][0x3ac] ;  /* 0x0000eb00ff007b82 */ /* 0x000e220000000800 */
[----:B------:R-:W-:Y:S01]  /*4880*/  LOP3.LUT R54, R54, 0x1f, RZ, 0xc0, !PT ;  /* 0x0000001f36367812 */ /* 0x000fe200078ec0ff */
[----:B------:R-:W-:Y:S01]  /*4890*/  @!P3 IMAD.MOV R59, RZ, RZ, -R59 ;  /* 0x000000ffff3bb224 */ /* 0x000fe200078e0a3b */
[----:B------:R-:W-:Y:S02]  /*48a0*/  ISETP.GE.AND P6, PT, R4, RZ, PT ;  /* 0x000000ff0400720c */ /* 0x000fe40003fc6270 */
[----:B------:R-:W4:Y:S01]  /*48b0*/  LDL.LU R4, [R1+0x2528] ;  /* 0x0025280001047983 */ /* 0x000f220000300800 */
[----:B0-----:R-:W-:-:S04]  /*48c0*/  IMAD R54, R54, R0, RZ ;  /* 0x0000000036367224 */ /* 0x001fc800078e02ff */
[----:B------:R-:W-:Y:S02]  /*48d0*/  IMAD R0, R0, 0x20, R54 ;  /* 0x0000002000007824 */ /* 0x000fe400078e0236 */
[----:B------:R-:W4:Y:S01]  /*48e0*/  LDL.LU R54, [R1+0x2524] ;  /* 0x0025240001367983 */ /* 0x000f220000300800 */
[----:B--2---:R-:W-:Y:S02]  /*48f0*/  ISETP.NE.AND P3, PT, R3, RZ, PT ;  /* 0x000000ff0300720c */ /* 0x004fe40003f65270 */
[----:B------:R-:W-:-:S04]  /*4900*/  LOP3.LUT R3, RZ, R3, RZ, 0x33, !PT ;  /* 0x00000003ff037212 */ /* 0x000fc800078e33ff */
[C---:B---3--:R-:W-:Y:S02]  /*4910*/  SEL R46, R3.reuse, R46, !P3 ;  /* 0x0000002e032e7207 */ /* 0x048fe40005800000 */
[C---:B----4-:R-:W-:Y:S02]  /*4920*/  SEL R40, R3.reuse, R40, !P3 ;  /* 0x0000002803287207 */ /* 0x050fe40005800000 */
[C---:B------:R-:W-:Y:S01]  /*4930*/  SEL R33, R3.reuse, R33, !P3 ;  /* 0x0000002103217207 */ /* 0x040fe20005800000 */
[----:B------:R0:W-:Y:S01]  /*4940*/  STL [R1+0x18], R46 ;  /* 0x0000182e01007387 */ /* 0x0001e20000100800 */
[C---:B------:R-:W-:Y:S02]  /*4950*/  SEL R60, R3.reuse, R60, !P3 ;  /* 0x0000003c033c7207 */ /* 0x040fe40005800000 */
[C---:B------:R-:W-:Y:S01]  /*4960*/  SEL R61, R3.reuse, R61, !P3 ;  /* 0x0000003d033d7207 */ /* 0x040fe20005800000 */
[----:B0-----:R-:W2:Y:S04]  /*4970*/  LDL.LU R46, [R1+0x2520] ;  /* 0x00252000012e7983 */ /* 0x001ea80000300800 */
[----:B------:R0:W-:Y:S04]  /*4980*/  STL [R1+0x24], R40 ;  /* 0x0000242801007387 */ /* 0x0001e80000100800 */
[----:B0-----:R-:W3:Y:S04]  /*4990*/  LDL.LU R40, [R1+0x251c] ;  /* 0x00251c0001287983 */ /* 0x001ee80000300800 */
[----:B------:R0:W-:Y:S04]  /*49a0*/  STL [R1+0x38], R33 ;  /* 0x0000382101007387 */ /* 0x0001e80000100800 */
[----:B0-----:R-:W4:Y:S04]  /*49b0*/  LDL.LU R33, [R1+0x2518] ;  /* 0x0025180001217983 */ /* 0x001f280000300800 */
[----:B------:R0:W-:Y:S04]  /*49c0*/  STL [R1+0x34], R60 ;  /* 0x0000343c01007387 */ /* 0x0001e80000100800 */
[----:B0-----:R-:W2:Y:S04]  /*49d0*/  LDL.LU R60, [R1+0x2514] ;  /* 0x00251400013c7983 */ /* 0x001ea80000300800 */
[----:B------:R0:W-:Y:S04]  /*49e0*/  STL [R1+0x30], R61 ;  /* 0x0000303d01007387 */ /* 0x0001e80000100800 */
[----:B0-----:R-:W3:Y:S01]  /*49f0*/  LDL.LU R61, [R1+0x2510] ;  /* 0x00251000013d7983 */ /* 0x001ee20000300800 */
[----:B------:R-:W-:-:S02]  /*4a00*/  SEL R4, R3, R4, !P3 ;  /* 0x0000000403047207 */ /* 0x000fc40005800000 */
[C---:B------:R-:W-:Y:S02]  /*4a10*/  SEL R44, R3.reuse, R44, !P3 ;  /* 0x0000002c032c7207 */ /* 0x040fe40005800000 */
[C---:B------:R-:W-:Y:S02]  /*4a20*/  SEL R5, R3.reuse, R5, !P3 ;  /* 0x0000000503057207 */ /* 0x040fe40005800000 */
[C---:B------:R-:W-:Y:S02]  /*4a30*/  SEL R49, R3.reuse, R49, !P3 ;  /* 0x0000003103317207 */ /* 0x040fe40005800000 */
[C---:B------:R-:W-:Y:S02]  /*4a40*/  SEL R20, R3.reuse, R20, !P3 ;  /* 0x0000001403147207 */ /* 0x040fe40005800000 */
[----:B------:R-:W-:Y:S01]  /*4a50*/  SEL R21, R3, R21, !P3 ;  /* 0x0000001503157207 */ /* 0x000fe20005800000 */
[----:B------:R-:W-:Y:S02]  /*4a60*/  @!P4 IMAD.MOV R2, RZ, RZ, -R2 ;  /* 0x000000ffff02c224 */ /* 0x000fe400078e0a02 */
[----:B------:R-:W-:-:S02]  /*4a70*/  @!P2 IMAD.MOV R52, RZ, RZ, -R52 ;  /* 0x000000ffff34a224 */ /* 0x000fc400078e0a34 */
[----:B------:R-:W-:Y:S02]  /*4a80*/  @!P0 IMAD.MOV R24, RZ, RZ, -R24 ;  /* 0x000000ffff188224 */ /* 0x000fe400078e0a18 */
[----:B------:R-:W-:Y:S02]  /*4a90*/  @!P5 IMAD.MOV R43, RZ, RZ, -R43 ;  /* 0x000000ffff2bd224 */ /* 0x000fe400078e0a2b */
[----:B------:R-:W-:Y:S02]  /*4aa0*/  @!P1 IMAD.MOV R31, RZ, RZ, -R31 ;  /* 0x000000ffff1f9224 */ /* 0x000fe400078e0a1f */
[----:B------:R-:W-:Y:S01]  /*4ab0*/  @!P6 IMAD.MOV R6, RZ, RZ, -R6 ;  /* 0x000000ffff06e224 */ /* 0x000fe200078e0a06 */
[C---:B------:R-:W-:Y:S02]  /*4ac0*/  SEL R51, R3.reuse, R51, !P3 ;  /* 0x0000003303337207 */ /* 0x040fe40005800000 */
[C---:B------:R-:W-:Y:S02]  /*4ad0*/  SEL R19, R3.reuse, R19, !P3 ;  /* 0x0000001303137207 */ /* 0x040fe40005800000 */
[----:B------:R-:W-:-:S02]  /*4ae0*/  SEL R42, R3, R42, !P3 ;  /* 0x0000002a032a7207 */ /* 0x000fc40005800000 */
[C---:B------:R-:W-:Y:S02]  /*4af0*/  SEL R26, R3.reuse, R26, !P3 ;  /* 0x0000001a031a7207 */ /* 0x040fe40005800000 */
[C---:B------:R-:W-:Y:S02]  /*4b00*/  SEL R32, R3.reuse, R32, !P3 ;  /* 0x0000002003207207 */ /* 0x040fe40005800000 */
[C---:B------:R-:W-:Y:S02]  /*4b10*/  SEL R9, R3.reuse, R9, !P3 ;  /* 0x0000000903097207 */ /* 0x040fe40005800000 */
        /* <DEDUP_REMOVED lines=21> */
[C---:B--2---:R-:W-:Y:S02]  /*4c70*/  SEL R60, R3.reuse, R60, !P3 ;  /* 0x0000003c033c7207 */ /* 0x044fe40005800000 */
[----:B---3--:R-:W-:-:S05]  /*4c80*/  SEL R61, R3, R61, !P3 ;  /* 0x0000003d033d7207 */ /* 0x008fca0005800000 */
[----:B------:R4:W-:Y:S04]  /*4c90*/  STL [R1+0x2c], R61 ;  /* 0x00002c3d01007387 */ /* 0x0009e80000100800 */
[----:B------:R0:W-:Y:S01]  /*4ca0*/  STL [R1+0x28], R60 ;  /* 0x0000283c01007387 */ /* 0x0001e20000100800 */
[C---:B----4-:R-:W-:Y:S02]  /*4cb0*/  SEL R61, R3.reuse, R33, !P3 ;  /* 0x00000021033d7207 */ /* 0x050fe40005800000 */
[C---:B------:R-:W-:Y:S02]  /*4cc0*/  SEL R33, R3.reuse, R46, !P3 ;  /* 0x0000002e03217207 */ /* 0x040fe40005800000 */
[C---:B0-----:R-:W-:Y:S01]  /*4cd0*/  SEL R60, R3.reuse, R40, !P3 ;  /* 0x00000028033c7207 */ /* 0x041fe20005800000 */
[----:B------:R0:W-:Y:S01]  /*4ce0*/  STL [R1+0x20], R61 ;  /* 0x0000203d01007387 */ /* 0x0001e20000100800 */
[----:B------:R-:W-:-:S03]  /*4cf0*/  SEL R40, R3, R54, !P3 ;  /* 0x0000003603287207 */ /* 0x000fc60005800000 */
[----:B------:R-:W-:Y:S04]  /*4d00*/  STL [R1+0x1c], R60 ;  /* 0x00001c3c01007387 */ /* 0x000fe80000100800 */
[----:B------:R1:W-:Y:S04]  /*4d10*/  STL [R1+0x14], R33 ;  /* 0x0000142101007387 */ /* 0x0003e80000100800 */
[----:B------:R2:W-:Y:S01]  /*4d20*/  STL [R1+0x10], R40 ;  /* 0x0000102801007387 */ /* 0x0005e20000100800 */
[----:B0-----:R-:W-:-:S03]  /*4d30*/  SEL R61, R3, R18, !P3 ;  /* 0x00000012033d7207 */ /* 0x001fc60005800000 */
[----:B------:R0:W-:Y:S01]  /*4d40*/  STL [R1+0xc], R4 ;  /* 0x00000c0401007387 */ /* 0x0001e20000100800 */
[C---:B-1----:R-:W-:Y:S02]  /*4d50*/  SEL R33, R3.reuse, R56, !P3 ;  /* 0x0000003803217207 */ /* 0x042fe40005800000 */
[----:B--2---:R-:W-:-:S03]  /*4d60*/  SEL R40, R3, R48, !P3 ;  /* 0x0000003003287207 */ /* 0x004fc60005800000 */
[----:B------:R1:W-:Y:S01]  /*4d70*/  STL [R1+0x8], R33 ;  /* 0x0000082101007387 */ /* 0x0003e20000100800 */
[C---:B------:R-:W-:Y:S02]  /*4d80*/  SEL R60, R3.reuse, R55, !P3 ;  /* 0x00000037033c7207 */ /* 0x040fe40005800000 */
[C---:B0-----:R-:W-:Y:S02]  /*4d90*/  SEL R4, R3.reuse, R53, !P3 ;  /* 0x0000003503047207 */ /* 0x041fe40005800000 */
[C---:B------:R-:W-:Y:S02]  /*4da0*/  SEL R56, R3.reuse, R34, !P3 ;  /* 0x0000002203387207 */ /* 0x040fe40005800000 */
[C---:B------:R-:W-:Y:S01]  /*4db0*/  SEL R55, R3.reuse, R13, !P3 ;  /* 0x0000000d03377207 */ /* 0x040fe20005800000 */
[----:B-1----:R-:W2:Y:S01]  /*4dc0*/  LDL.LU R33, [R1+0x40] ;  /* 0x0000400001217983 */ /* 0x002ea20000300800 */
[----:B------:R-:W-:-:S03]  /*4dd0*/  SEL R54, R3, R11, !P3 ;  /* 0x0000000b03367207 */ /* 0x000fc60005800000 */
[----:B------:R-:W-:Y:S01]  /*4de0*/  STL [R1+0x4], R40 ;  /* 0x0000042801007387 */ /* 0x000fe20000100800 */
[----:B------:R-:W-:-:S03]  /*4df0*/  SEL R46, R3, R45, !P3 ;  /* 0x0000002d032e7207 */ /* 0x000fc60005800000 */
[----:B------:R-:W-:Y:S01]  /*4e00*/  STL [R1], R4 ;  /* 0x0000000401007387 */ /* 0x000fe20000100800 */
[----:B------:R-:W-:-:S03]  /*4e10*/  SEL R45, R3, R16, !P3 ;  /* 0x00000010032d7207 */ /* 0x000fc60005800000 */
[----:B------:R-:W-:Y:S01]  /*4e20*/  STL [R1+0x24d8], R61 ;  /* 0x0024d83d01007387 */ /* 0x000fe20000100800 */
[----:B------:R-:W0:Y:S01]  /*4e30*/  S2R R18, SR_TID.X ;  /* 0x0000000000127919 */ /* 0x000e220000002100 */
[C---:B------:R-:W-:Y:S02]  /*4e40*/  SEL R53, R3.reuse, R28, !P3 ;  /* 0x0000001c03357207 */ /* 0x040fe40005800000 */
[----:B------:R1:W-:Y:S01]  /*4e50*/  STL [R1+0x24dc], R60 ;  /* 0x0024dc3c01007387 */ /* 0x0003e20000100800 */
[----:B------:R-:W-:-:S03]  /*4e60*/  SEL R48, R3, R36, !P3 ;  /* 0x0000002403307207 */ /* 0x000fc60005800000 */
[----:B------:R-:W-:Y:S01]  /*4e70*/  STL [R1+0x24e0], R56 ;  /* 0x0024e03801007387 */ /* 0x000fe20000100800 */
[----:B------:R-:W-:-:S03]  /*4e80*/  SEL R36, R3, R27, !P3 ;  /* 0x0000001b03247207 */ /* 0x000fc60005800000 */
[----:B------:R-:W-:Y:S01]  /*4e90*/  STL [R1+0x24e4], R55 ;  /* 0x0024e43701007387 */ /* 0x000fe20000100800 */
[----:B-1----:R-:W1:Y:S03]  /*4ea0*/  LDC R60, c[0x0][0x3ac] ;  /* 0x0000eb00ff3c7b82 */ /* 0x002e660000000800 */
[----:B------:R-:W-:Y:S04]  /*4eb0*/  STL [R1+0x24e8], R54 ;  /* 0x0024e83601007387 */ /* 0x000fe80000100800 */
[----:B------:R-:W3:Y:S04]  /*4ec0*/  LDL.LU R28, [R1+0x44] ;  /* 0x00004400011c7983 */ /* 0x000ee80000300800 */
[----:B------:R-:W4:Y:S04]  /*4ed0*/  LDL.LU R27, [R1+0x48] ;  /* 0x00004800011b7983 */ /* 0x000f280000300800 */
[----:B------:R0:W-:Y:S04]  /*4ee0*/  STL.64 [R1+0x24f0], R44 ;  /* 0x0024f02c01007387 */ /* 0x0001e80000100a00 */
[----:B0-----:R-:W4:Y:S01]  /*4ef0*/  LDL.LU R45, [R1+0x4c] ;  /* 0x00004c00012d7983 */ /* 0x001f220000300800 */
[----:B------:R-:W-:-:S02]  /*4f00*/  SEL R4, R3, R35, !P3 ;  /* 0x0000002303047207 */ /* 0x000fc40005800000 */
[----:B------:R-:W-:-:S03]  /*4f10*/  LOP3.LUT R61, R18, 0x1f, RZ, 0xc0, !PT ;  /* 0x0000001f123d7812 */ /* 0x000fc600078ec0ff */
[----:B------:R-:W-:Y:S01]  /*4f20*/  STL.64 [R1+0x24f8], R4 ;  /* 0x0024f80401007387 */ /* 0x000fe20000100a00 */
[----:B------:R-:W-:Y:S01]  /*4f30*/  SEL R40, R3, R7, !P3 ;  /* 0x0000000703287207 */ /* 0x000fe20005800000 */
[----:B-1----:R-:W-:Y:S02]  /*4f40*/  IMAD R61, R61, R60, RZ ;  /* 0x0000003c3d3d7224 */ /* 0x002fe400078e02ff */
[----:B------:R-:W-:Y:S01]  /*4f50*/  STL.64 [R1+0x2500], R48 ;  /* 0x0025003001007387 */ /* 0x000fe20000100a00 */
[C---:B------:R-:W-:Y:S01]  /*4f60*/  SEL R7, R3.reuse, R25, !P3 ;  /* 0x0000001903077207 */ /* 0x040fe20005800000 */
[----:B------:R-:W-:Y:S02]  /*4f70*/  IMAD R25, R60, 0x20, R0 ;  /* 0x000000203c197824 */ /* 0x000fe400078e0200 */
[----:B------:R-:W-:Y:S01]  /*4f80*/  STL.64 [R1+0x2508], R20 ;  /* 0x0025081401007387 */ /* 0x000fe20000100a00 */
[----:B------:R-:W-:-:S03]  /*4f90*/  SEL R16, R3, R2, !P3 ;  /* 0x0000000203107207 */ /* 0x000fc60005800000 */
[----:B------:R-:W4:Y:S01]  /*4fa0*/  LDL.LU R54, [R1+0x18] ;  /* 0x0000180001367983 */ /* 0x000f220000300800 */
[----:B------:R-:W-:-:S03]  /*4fb0*/  LEA R2, P0, R61, UR10, 0x1 ;  /* 0x0000000a3d027c11 */ /* 0x000fc6000f8008ff */
[----:B------:R-:W4:Y:S01]  /*4fc0*/  LDL.LU R55, [R1+0x24] ;  /* 0x0000240001377983 */ /* 0x000f220000300800 */
[C---:B------:R-:W-:Y:S01]  /*4fd0*/  SEL R13, R3.reuse, R15, !P3 ;  /* 0x0000000f030d7207 */ /* 0x040fe20005800000 */
[----:B------:R-:W-:Y:S02]  /*4fe0*/  IMAD R15, R60, 0x20, R25 ;  /* 0x000000203c0f7824 */ /* 0x000fe400078e0219 */
[----:B------:R-:W4:Y:S01]  /*4ff0*/  LDL.LU R56, [R1+0x38] ;  /* 0x0000380001387983 */ /* 0x000f220000300800 */
[C---:B------:R-:W-:Y:S02]  /*5000*/  SEL R11, R3.reuse, R14, !P3 ;  /* 0x0000000e030b7207 */ /* 0x040fe40005800000 */
[----:B------:R-:W-:Y:S01]  /*5010*/  SEL R18, R3, R24, !P3 ;  /* 0x0000001803127207 */ /* 0x000fe20005800000 */
[----:B------:R-:W4:Y:S01]  /*5020*/  LDL.LU R60, [R1+0x34] ;  /* 0x00003400013c7983 */ /* 0x000f220000300800 */
[----:B------:R-:W-:-:S03]  /*5030*/  LEA.HI.X.SX32 R3, R61, UR11, 0x1, P0 ;  /* 0x0000000b3d037c11 */ /* 0x000fc600080f0eff */
[----:B------:R-:W4:Y:S01]  /*5040*/  LDL.LU R61, [R1+0x30] ;  /* 0x00003000013d7983 */ /* 0x000f220000300800 */
[C---:B------:R-:W-:Y:S02]  /*5050*/  LEA R34, P1, R0.reuse, UR10, 0x1 ;  /* 0x0000000a00227c11 */ /* 0x040fe4000f8208ff */
[----:B------:R-:W-:Y:S02]  /*5060*/  LEA R14, P0, R15, UR10, 0x1 ;  /* 0x0000000a0f0e7c11 */ /* 0x000fe4000f8008ff */
[----:B------:R-:W-:Y:S01]  /*5070*/  LEA.HI.X.SX32 R35, R0, UR11, 0x1, P1 ;  /* 0x0000000b00237c11 */ /* 0x000fe200088f0eff */
[----:B------:R0:W-:Y:S01]  /*5080*/  STL [R1+0x249c], R2 ;  /* 0x00249c0201007387 */ /* 0x0001e20000100800 */
[----:B------:R-:W-:Y:S02]  /*5090*/  LEA R24, P2, R25, UR10, 0x1 ;  /* 0x0000000a19187c11 */ /* 0x000fe4000f8408ff */
[----:B------:R-:W-:Y:S02]  /*50a0*/  LEA.HI.X.SX32 R15, R15, UR11, 0x1, P0 ;  /* 0x0000000b0f0f7c11 */ /* 0x000fe400080f0eff */
[----:B------:R-:W-:Y:S01]  /*50b0*/  LEA.HI.X.SX32 R25, R25, UR11, 0x1, P2 ;  /* 0x0000000b19197c11 */ /* 0x000fe200090f0eff */
[----:B0-----:R-:W4:Y:S04]  /*50c0*/  LDL.LU R2, [R1] ;  /* 0x0000000001027983 */ /* 0x001f280000300800 */
[----:B------:R0:W-:Y:S04]  /*50d0*/  STL [R1+0x2498], R3 ;  /* 0x0024980301007387 */ /* 0x0001e80000100800 */
[----:B0-----:R-:W4:Y:S04]  /*50e0*/  LDL.LU R3, [R1+0x4] ;  /* 0x0000040001037983 */ /* 0x001f280000300800 */
[----:B------:R0:W-:Y:S04]  /*50f0*/  STL [R1+0x24a4], R34 ;  /* 0x0024a42201007387 */ /* 0x0001e80000100800 */
[----:B0-----:R-:W4:Y:S04]  /*5100*/  LDL.LU R34, [R1+0x8] ;  /* 0x0000080001227983 */ /* 0x001f280000300800 */
[----:B------:R0:W-:Y:S04]  /*5110*/  STL [R1+0x24a0], R35 ;  /* 0x0024a02301007387 */ /* 0x0001e80000100800 */
[----:B0-----:R-:W4:Y:S04]  /*5120*/  LDL.LU R35, [R1+0xc] ;  /* 0x00000c0001237983 */ /* 0x001f280000300800 */
[----:B------:R0:W-:Y:S04]  /*5130*/  STL [R1+0x24cc], R24 ;  /* 0x0024cc1801007387 */ /* 0x0001e80000100800 */
[----:B0-----:R-:W4:Y:S04]  /*5140*/  LDL.LU R24, [R1+0x10] ;  /* 0x0000100001187983 */ /* 0x001f280000300800 */
[----:B------:R0:W-:Y:S04]  /*5150*/  STL [R1+0x24c8], R25 ;  /* 0x0024c81901007387 */ /* 0x0001e80000100800 */
[----:B0-----:R-:W4:Y:S01]  /*5160*/  LDL.LU R25, [R1+0x14] ;  /* 0x0000140001197983 */ /* 0x001f220000300800 */
[----:B--2---:R-:W-:-:S05]  /*5170*/  IMAD R33, R33, UR6, RZ ;  /* 0x0000000621217c24 */ /* 0x004fca000f8e02ff */
[----:B------:R-:W-:Y:S01]  /*5180*/  LEA R44, P3, R33, UR8, 0x1 ;  /* 0x00000008212c7c11 */ /* 0x000fe2000f8608ff */
[----:B---3--:R-:W-:Y:S02]  /*5190*/  IMAD R28, R28, UR6, RZ ;  /* 0x000000061c1c7c24 */ /* 0x008fe4000f8e02ff */
[----:B----4-:R-:W-:-:S03]  /*51a0*/  IMAD R27, R27, UR6, RZ ;  /* 0x000000061b1b7c24 */ /* 0x010fc6000f8e02ff */
[----:B------:R-:W-:Y:S02]  /*51b0*/  LEA R4, P2, R28, UR8, 0x1 ;  /* 0x000000081c047c11 */ /* 0x000fe4000f8408ff */
[----:B------:R-:W-:Y:S01]  /*51c0*/  LEA R48, P1, R27, UR8, 0x1 ;  /* 0x000000081b307c11 */ /* 0x000fe2000f8208ff */
[----:B------:R-:W-:-:S05]  /*51d0*/  IMAD R0, R45, UR6, RZ ;  /* 0x000000062d007c24 */ /* 0x000fca000f8e02ff */
[----:B------:R-:W-:-:S04]  /*51e0*/  LEA R20, P0, R0, UR8, 0x1 ;  /* 0x0000000800147c11 */ /* 0x000fc8000f8008ff */
[----:B------:R-:W-:Y:S02]  /*51f0*/  LEA.HI.X.SX32 R21, R0, UR9, 0x1, P0 ;  /* 0x0000000900157c11 */ /* 0x000fe400080f0eff */
[----:B------:R-:W-:Y:S02]  /*5200*/  LEA.HI.X.SX32 R49, R27, UR9, 0x1, P1 ;  /* 0x000000091b317c11 */ /* 0x000fe400088f0eff */
[----:B------:R-:W-:Y:S01]  /*5210*/  LEA.HI.X.SX32 R5, R28, UR9, 0x1, P2 ;  /* 0x000000091c057c11 */ /* 0x000fe200090f0eff */
[----:B------:R0:W-:Y:S01]  /*5220*/  STL.64 [R1+0x558], R20 ;  /* 0x0005581401007387 */ /* 0x0001e20000100a00 */
[----:B------:R-:W-:-:S03]  /*5230*/  LEA.HI.X.SX32 R45, R33, UR9, 0x1, P3 ;  /* 0x00000009212d7c11 */ /* 0x000fc600098f0eff */
[----:B0-----:R-:W2:Y:S04]  /*5240*/  LDL.LU.64 R20, [R1+0x2508] ;  /* 0x0025080001147983 */ /* 0x001ea80000300a00 */
[----:B------:R-:W3:Y:S04]  /*5250*/  LDL.LU R0, [R1+0x1c] ;  /* 0x00001c0001007983 */ /* 0x000ee80000300800 */
[----:B------:R0:W-:Y:S04]  /*5260*/  STL.64 [R1+0x550], R48 ;  /* 0x0005503001007387 */ /* 0x0001e80000100a00 */
[----:B0-----:R-:W4:Y:S04]  /*5270*/  LDL.LU.64 R48, [R1+0x2500] ;  /* 0x0025000001307983 */ /* 0x001f280000300a00 */
[----:B------:R-:W3:Y:S04]  /*5280*/  LDL.LU R27, [R1+0x20] ;  /* 0x00002000011b7983 */ /* 0x000ee80000300800 */
[----:B------:R0:W-:Y:S01]  /*5290*/  STL.64 [R1+0x548], R4 ;  /* 0x0005480401007387 */ /* 0x0001e20000100a00 */
[----:B------:R-:W-:-:S03]  /*52a0*/  IMAD R54, R54, UR7, RZ ;  /* 0x0000000736367c24 */ /* 0x000fc6000f8e02ff */
[----:B0-----:R-:W3:Y:S04]  /*52b0*/  LDL.LU.64 R4, [R1+0x24f8] ;  /* 0x0024f80001047983 */ /* 0x001ee80000300a00 */
[----:B------:R-:W3:Y:S04]  /*52c0*/  LDL.LU R28, [R1+0x28] ;  /* 0x00002800011c7983 */ /* 0x000ee80000300800 */
[----:B------:R0:W-:Y:S01]  /*52d0*/  STL.64 [R1+0x540], R44 ;  /* 0x0005402c01007387 */ /* 0x0001e20000100a00 */
[----:B------:R-:W-:-:S03]  /*52e0*/  IMAD R55, R55, UR7, RZ ;  /* 0x0000000737377c24 */ /* 0x000fc6000f8e02ff */
[----:B0-----:R-:W4:Y:S04]  /*52f0*/  LDL.LU.64 R44, [R1+0x24f0] ;  /* 0x0024f000012c7983 */ /* 0x001f280000300a00 */
[----:B------:R-:W4:Y:S01]  /*5300*/  LDL.LU R33, [R1+0x2c] ;  /* 0x00002c0001217983 */ /* 0x000f220000300800 */
[----:B------:R-:W-:Y:S02]  /*5310*/  IMAD R56, R56, UR7, RZ ;  /* 0x0000000738387c24 */ /* 0x000fe4000f8e02ff */
[----:B------:R-:W-:Y:S01]  /*5320*/  IMAD R60, R60, UR7, RZ ;  /* 0x000000073c3c7c24 */ /* 0x000fe2000f8e02ff */
[----:B------:R0:W-:Y:S01]  /*5330*/  STL [R1+0x18], R54 ;  /* 0x0000183601007387 */ /* 0x0001e20000100800 */
[----:B------:R-:W-:-:S03]  /*5340*/  IMAD R61, R61, UR7, RZ ;  /* 0x000000073d3d7c24 */ /* 0x000fc6000f8e02ff */
        /* <DEDUP_REMOVED lines=9> */
[----:B------:R-:W-:-:S02]  /*53e0*/  IMAD R46, R46, UR7, RZ ;  /* 0x000000072e2e7c24 */ /* 0x000fc4000f8e02ff */
[----:B------:R-:W-:Y:S02]  /*53f0*/  IMAD R36, R36, UR7, RZ ;  /* 0x0000000724247c24 */ /* 0x000fe4000f8e02ff */
[----:B------:R-:W-:Y:S02]  /*5400*/  IMAD R2, R2, UR7, RZ ;  /* 0x0000000702027c24 */ /* 0x000fe4000f8e02ff */
[----:B--2---:R-:W-:Y:S02]  /*5410*/  IMAD R20, R20, UR7, RZ ;  /* 0x0000000714147c24 */ /* 0x004fe4000f8e02ff */
[----:B---3--:R-:W-:Y:S02]  /*5420*/  IMAD R28, R28, UR7, RZ ;  /* 0x000000071c1c7c24 */ /* 0x008fe4000f8e02ff */
[----:B----4-:R-:W-:-:S05]  /*5430*/  IMAD R33, R33, UR7, RZ ;  /* 0x0000000721217c24 */ /* 0x010fca000f8e02ff */
[----:B------:R0:W-:Y:S04]  /*5440*/  STL [R1+0x2c], R33 ;  /* 0x00002c2101007387 */ /* 0x0001e80000100800 */
[----:B------:R1:W-:Y:S01]  /*5450*/  STL [R1+0x28], R28 ;  /* 0x0000281c01007387 */ /* 0x0003e20000100800 */
[----:B0-----:R-:W-:Y:S02]  /*5460*/  IMAD R33, R27, UR7, RZ ;  /* 0x000000071b217c24 */ /* 0x001fe4000f8e02ff */
[----:B------:R-:W-:Y:S02]  /*5470*/  IMAD R27, R25, UR7, RZ ;  /* 0x00000007191b7c24 */ /* 0x000fe4000f8e02ff */
[----:B-1----:R-:W-:Y:S02]  /*5480*/  IMAD R28, R0, UR7, RZ ;  /* 0x00000007001c7c24 */ /* 0x002fe4000f8e02ff */
[----:B------:R-:W-:Y:S01]  /*5490*/  IMAD R0, R24, UR7, RZ ;  /* 0x0000000718007c24 */ /* 0x000fe2000f8e02ff */
[----:B------:R-:W-:Y:S01]  /*54a0*/  STL [R1+0x20], R33 ;  /* 0x0000202101007387 */ /* 0x000fe20000100800 */
[----:B------:R-:W-:-:S03]  /*54b0*/  IMAD R25, R35, UR7, RZ ;  /* 0x0000000723197c24 */ /* 0x000fc6000f8e02ff */
[----:B------:R-:W-:Y:S01]  /*54c0*/  STL [R1+0x1c], R28 ;  /* 0x00001c1c01007387 */ /* 0x000fe20000100800 */
[----:B------:R-:W-:-:S03]  /*54d0*/  IMAD R24, R34, UR7, RZ ;  /* 0x0000000722187c24 */ /* 0x000fc6000f8e02ff */
[----:B------:R-:W-:Y:S04]  /*54e0*/  STL [R1+0x1d8], R27 ;  /* 0x0001d81b01007387 */ /* 0x000fe80000100800 */
[----:B------:R0:W-:Y:S04]  /*54f0*/  STL [R1+0x1e0], R0 ;  /* 0x0001e00001007387 */ /* 0x0001e80000100800 */
[----:B------:R1:W-:Y:S01]  /*5500*/  STL [R1+0x1e8], R25 ;  /* 0x0001e81901007387 */ /* 0x0003e20000100800 */
[----:B0-----:R-:W-:-:S03]  /*5510*/  IMAD R0, R3, UR7, RZ ;  /* 0x0000000703007c24 */ /* 0x001fc6000f8e02ff */
[----:B------:R0:W-:Y:S01]  /*5520*/  STL [R1+0x1f0], R24 ;  /* 0x0001f01801007387 */ /* 0x0001e20000100800 */
[----:B-1----:R-:W-:-:S03]  /*5530*/  IMAD R25, R45, UR7, RZ ;  /* 0x000000072d197c24 */ /* 0x002fc6000f8e02ff */
[----:B------:R1:W-:Y:S01]  /*5540*/  STL [R1+0x1f8], R0 ;  /* 0x0001f80001007387 */ /* 0x0003e20000100800 */
[----:B0-----:R-:W-:Y:S02]  /*5550*/  IMAD R24, R40, UR7, RZ ;  /* 0x0000000728187c24 */ /* 0x001fe4000f8e02ff */
[----:B------:R-:W-:Y:S02]  /*5560*/  IMAD R28, R60, UR7, RZ ;  /* 0x000000073c1c7c24 */ /* 0x000fe4000f8e02ff */
[----:B-1----:R-:W-:Y:S02]  /*5570*/  IMAD R0, R53, UR7, RZ ;  /* 0x0000000735007c24 */ /* 0x002fe4000f8e02ff */
[----:B------:R-:W-:Y:S02]  /*5580*/  IMAD R34, R61, UR7, RZ ;  /* 0x000000073d227c24 */ /* 0x000fe4000f8e02ff */
[----:B------:R-:W2:Y:S04]  /*5590*/  LDL.LU R61, [R1+0x1e0] ;  /* 0x0001e000013d7983 */ /* 0x000ea80000300800 */
[----:B------:R-:W3:Y:S04]  /*55a0*/  LDL.LU R60, [R1+0x1d8] ;  /* 0x0001d800013c7983 */ /* 0x000ee80000300800 */
[----:B------:R-:W4:Y:S04]  /*55b0*/  LDL.LU R53, [R1+0x1e8] ;  /* 0x0001e80001357983 */ /* 0x000f280000300800 */
[----:B------:R-:W-:Y:S04]  /*55c0*/  STL [R1+0x21c], R46 ;  /* 0x00021c2e01007387 */ /* 0x000fe80000100800 */
[----:B------:R0:W-:Y:S04]  /*55d0*/  STL [R1+0x214], R25 ;  /* 0x0002141901007387 */ /* 0x0001e80000100800 */
[----:B------:R1:W-:Y:S01]  /*55e0*/  STL [R1+0x20c], R24 ;  /* 0x00020c1801007387 */ /* 0x0003e20000100800 */
[----:B0-----:R-:W-:-:S03]  /*55f0*/  IMAD R25, R51, UR7, RZ ;  /* 0x0000000733197c24 */ /* 0x001fc6000f8e02ff */
[----:B------:R-:W-:Y:S01]  /*5600*/  STL [R1+0x204], R36 ;  /* 0x0002042401007387 */ /* 0x000fe20000100800 */
[----:B-1----:R-:W-:Y:S02]  /*5610*/  IMAD R24, R19, UR7, RZ ;  /* 0x0000000713187c24 */ /* 0x002fe4000f8e02ff */
[----:B------:R-:W-:Y:S01]  /*5620*/  IMAD R19, R42, UR7, RZ ;  /* 0x000000072a137c24 */ /* 0x000fe2000f8e02ff */
[----:B------:R-:W-:Y:S04]  /*5630*/  STL [R1+0x1fc], R25 ;  /* 0x0001fc1901007387 */ /* 0x000fe80000100800 */
[----:B------:R0:W-:Y:S04]  /*5640*/  STL [R1+0x1f4], R24 ;  /* 0x0001f41801007387 */ /* 0x0001e80000100800 */
[----:B------:R1:W-:Y:S04]  /*5650*/  STL [R1+0x1ec], R19 ;  /* 0x0001ec1301007387 */ /* 0x0003e80000100800 */
[----:B------:R1:W-:Y:S01]  /*5660*/  STL [R1+0x1e4], R20 ;  /* 0x0001e41401007387 */ /* 0x0003e20000100800 */
[----:B0-----:R-:W-:-:S02]  /*5670*/  IMAD R24, R26, UR7, RZ ;  /* 0x000000071a187c24 */ /* 0x001fc4000f8e02ff */
[----:B-1----:R-:W-:-:S03]  /*5680*/  IMAD R19, R32, UR7, RZ ;  /* 0x0000000720137c24 */ /* 0x002fc6000f8e02ff */
[----:B------:R0:W-:Y:S01]  /*5690*/  STL [R1+0x1dc], R24 ;  /* 0x0001dc1801007387 */ /* 0x0001e20000100800 */
[----:B------:R-:W-:Y:S02]  /*56a0*/  IMAD R20, R5, UR7, RZ ;  /* 0x0000000705147c24 */ /* 0x000fe4000f8e02ff */
[----:B------:R-:W-:Y:S01]  /*56b0*/  IMAD R5, R9, UR7, RZ ;  /* 0x0000000709057c24 */ /* 0x000fe2000f8e02ff */
[----:B------:R1:W-:Y:S01]  /*56c0*/  STL [R1+0x1d4], R19 ;  /* 0x0001d41301007387 */ /* 0x0003e20000100800 */
[----:B------:R-:W-:-:S03]  /*56d0*/  IMAD R9, R10, UR7, RZ ;  /* 0x000000070a097c24 */ /* 0x000fc6000f8e02ff */
[----:B------:R-:W-:Y:S01]  /*56e0*/  STL [R1+0x1d0], R20 ;  /* 0x0001d01401007387 */ /* 0x000fe20000100800 */
[----:B0-----:R-:W-:-:S03]  /*56f0*/  IMAD R24, R4, UR7, RZ ;  /* 0x0000000704187c24 */ /* 0x001fc6000f8e02ff */
[----:B------:R0:W-:Y:S01]  /*5700*/  STL [R1+0x1cc], R5 ;  /* 0x0001cc0501007387 */ /* 0x0001e20000100800 */
[----:B-1----:R-:W-:Y:S02]  /*5710*/  IMAD R19, R44, UR7, RZ ;  /* 0x000000072c137c24 */ /* 0x002fe4000f8e02ff */
[----:B------:R-:W-:-:S03]  /*5720*/  IMAD R25, R49, UR7, RZ ;  /* 0x0000000731197c24 */ /* 0x000fc6000f8e02ff */
[----:B------:R-:W-:Y:S01]  /*5730*/  STL [R1+0x1c8], R19 ;  /* 0x0001c81301007387 */ /* 0x000fe20000100800 */
[----:B0-----:R-:W-:-:S03]  /*5740*/  IMAD R5, R22, UR7, RZ ;  /* 0x0000000716057c24 */ /* 0x001fc6000f8e02ff */
[----:B------:R-:W-:Y:S01]  /*5750*/  STL [R1+0x1c4], R9 ;  /* 0x0001c40901007387 */ /* 0x000fe20000100800 */
[----:B------:R-:W-:-:S03]  /*5760*/  IMAD R4, R50, UR7, RZ ;  /* 0x0000000732047c24 */ /* 0x000fc6000f8e02ff */
[----:B------:R0:W-:Y:S01]  /*5770*/  STL [R1+0x1c0], R5 ;  /* 0x0001c00501007387 */ /* 0x0001e20000100800 */
[----:B------:R-:W-:-:S03]  /*5780*/  IMAD R35, R55, UR7, RZ ;  /* 0x0000000737237c24 */ /* 0x000fc6000f8e02ff */
[----:B------:R-:W2:Y:S04]  /*5790*/  LDL.LU R49, [R1+0x1f0] ;  /* 0x0001f00001317983 */ /* 0x000ea80000300800 */
[----:B------:R-:W-:Y:S01]  /*57a0*/  STL [R1+0x1bc], R24 ;  /* 0x0001bc1801007387 */ /* 0x000fe20000100800 */
[----:B------:R-:W-:-:S03]  /*57b0*/  IMAD R27, R56, UR7, RZ ;  /* 0x00000007381b7c24 */ /* 0x000fc6000f8e02ff */
[----:B------:R-:W-:Y:S01]  /*57c0*/  STL [R1+0x1b8], R25 ;  /* 0x0001b81901007387 */ /* 0x000fe20000100800 */
[----:B0-----:R-:W-:-:S03]  /*57d0*/  IMAD R5, R39, UR7, RZ ;  /* 0x0000000727057c24 */ /* 0x001fc6000f8e02ff */
[----:B------:R-:W-:Y:S01]  /*57e0*/  STL.64 [R1+0x24d0], R24 ;  /* 0x0024d01801007387 */ /* 0x000fe20000100a00 */
[----:B------:R-:W-:-:S03]  /*57f0*/  IMAD R56, R21, UR7, RZ ;  /* 0x0000000715387c24 */ /* 0x000fc6000f8e02ff */
[----:B------:R0:W-:Y:S01]  /*5800*/  STL [R1+0x1b0], R4 ;  /* 0x0001b00401007387 */ /* 0x0001e20000100800 */
[----:B------:R-:W-:Y:S02]  /*5810*/  IMAD.MOV.U32 R45, RZ, RZ, R34 ;  /* 0x000000ffff2d7224 */ /* 0x000fe400078e0022 */
[----:B------:R-:W-:Y:S02]  /*5820*/  IMAD.MOV.U32 R46, RZ, RZ, R35 ;  /* 0x000000ffff2e7224 */ /* 0x000fe400078e0023 */
[----:B------:R-:W-:Y:S01]  /*5830*/  IMAD R34, R30, UR7, RZ ;  /* 0x000000071e227c24 */ /* 0x000fe2000f8e02ff */
[----:B------:R-:W-:Y:S01]  /*5840*/  STL [R1+0x1ac], R5 ;  /* 0x0001ac0501007387 */ /* 0x000fe20000100800 */
[----:B------:R-:W-:Y:S02]  /*5850*/  IMAD R35, R17, UR7, RZ ;  /* 0x0000000711237c24 */ /* 0x000fe4000f8e02ff */
[----:B0-----:R-:W-:Y:S02]  /*5860*/  IMAD R4, R23, UR7, RZ ;  /* 0x0000000717047c24 */ /* 0x001fe4000f8e02ff */
[----:B------:R-:W-:-:S02]  /*5870*/  IMAD R33, R54, UR7, RZ ;  /* 0x0000000736217c24 */ /* 0x000fc4000f8e02ff */
[----:B------:R-:W-:Y:S01]  /*5880*/  IMAD R32, R57, UR7, RZ ;  /* 0x0000000739207c24 */ /* 0x000fe2000f8e02ff */
[----:B------:R0:W-:Y:S01]  /*5890*/  STL [R1+0x1a8], R4 ;  /* 0x0001a80401007387 */ /* 0x0001e20000100800 */
[----:B------:R-:W-:Y:S02]  /*58a0*/  IMAD R54, R37, UR7, RZ ;  /* 0x0000000725367c24 */ /* 0x000fe4000f8e02ff */
[----:B------:R-:W-:Y:S01]  /*58b0*/  IMAD R55, R38, UR7, RZ ;  /* 0x0000000726377c24 */ /* 0x000fe2000f8e02ff */
[----:B------:R-:W-:Y:S01]  /*58c0*/  STL [R1+0x1b4], R56 ;  /* 0x0001b43801007387 */ /* 0x000fe20000100800 */
[----:B------:R-:W-:-:S03]  /*58d0*/  IMAD R22, R7, UR7, RZ ;  /* 0x0000000707167c24 */ /* 0x000fc6000f8e02ff */
[----:B------:R-:W-:Y:S01]  /*58e0*/  STL [R1+0x1a4], R34 ;  /* 0x0001a42201007387 */ /* 0x000fe20000100800 */
[----:B------:R-:W-:-:S03]  /*58f0*/  IMAD R21, R47, UR7, RZ ;  /* 0x000000072f157c24 */ /* 0x000fc6000f8e02ff */
[----:B------:R-:W-:Y:S01]  /*5900*/  STL [R1+0x1a0], R35 ;  /* 0x0001a02301007387 */ /* 0x000fe20000100800 */
[----:B------:R-:W-:-:S03]  /*5910*/  IMAD R20, R29, UR7, RZ ;  /* 0x000000071d147c24 */ /* 0x000fc6000f8e02ff */
[----:B------:R-:W2:Y:S01]  /*5920*/  LDL.LU R38, [R1+0x1c] ;  /* 0x00001c0001267983 */ /* 0x000ea20000300800 */
[----:B------:R-:W-:-:S03]  /*5930*/  IMAD R19, R11, UR7, RZ ;  /* 0x000000070b137c24 */ /* 0x000fc6000f8e02ff */
[----:B------:R-:W-:Y:S01]  /*5940*/  STL [R1+0x19c], R32 ;  /* 0x00019c2001007387 */ /* 0x000fe20000100800 */
[----:B------:R-:W-:-:S03]  /*5950*/  IMAD.MOV.U32 R40, RZ, RZ, R2 ;  /* 0x000000ffff287224 */ /* 0x000fc600078e0002 */
[----:B------:R-:W-:Y:S01]  /*5960*/  STL [R1+0x198], R54 ;  /* 0x0001983601007387 */ /* 0x000fe20000100800 */
[----:B------:R-:W-:-:S03]  /*5970*/  IMAD R2, R41, UR7, RZ ;  /* 0x0000000729027c24 */ /* 0x000fc6000f8e02ff */
[----:B------:R-:W-:Y:S01]  /*5980*/  STL [R1+0x194], R55 ;  /* 0x0001943701007387 */ /* 0x000fe20000100800 */
[----:B0-----:R-:W-:-:S03]  /*5990*/  IMAD R4, R58, UR7, RZ ;  /* 0x000000073a047c24 */ /* 0x001fc6000f8e02ff */
[----:B------:R-:W-:Y:S04]  /*59a0*/  STL [R1+0x190], R22 ;  /* 0x0001901601007387 */ /* 0x000fe80000100800 */
[----:B------:R-:W2:Y:S01]  /*59b0*/  LDL.LU R47, [R1+0x20] ;  /* 0x00002000012f7983 */ /* 0x000ea20000300800 */
[----:B------:R-:W-:-:S03]  /*59c0*/  IMAD R3, R48, UR7, RZ ;  /* 0x0000000730037c24 */ /* 0x000fc6000f8e02ff */
[----:B------:R-:W-:Y:S01]  /*59d0*/  STL [R1+0x18c], R21 ;  /* 0x00018c1501007387 */ /* 0x000fe20000100800 */
[----:B------:R-:W-:-:S03]  /*59e0*/  IMAD.MOV.U32 R48, RZ, RZ, R33 ;  /* 0x000000ffff307224 */ /* 0x000fc600078e0021 */
[----:B------:R-:W2:Y:S01]  /*59f0*/  LDL.LU R41, [R1+0x28] ;  /* 0x0000280001297983 */ /* 0x000ea20000300800 */
[----:B------:R-:W-:-:S03]  /*5a00*/  IMAD R33, R13, UR7, RZ ;  /* 0x000000070d217c24 */ /* 0x000fc6000f8e02ff */
[----:B------:R-:W-:Y:S04]  /*5a10*/  STL [R1+0x188], R20 ;  /* 0x0001881401007387 */ /* 0x000fe80000100800 */
[----:B------:R-:W-:Y:S01]  /*5a20*/  STL [R1+0x184], R19 ;  /* 0x0001841301007387 */ /* 0x000fe20000100800 */
[----:B------:R-:W-:-:S03]  /*5a30*/  IMAD R30, R8, UR7, RZ ;  /* 0x00000007081e7c24 */ /* 0x000fc6000f8e02ff */
[----:B------:R-:W2:Y:S04]  /*5a40*/  LDL R10, [R1+0x18] ;  /* 0x00001800010a7983 */ /* 0x000ea80000100800 */
[----:B------:R-:W3:Y:S01]  /*5a50*/  LDL R9, [R1+0x24] ;  /* 0x0000240001097983 */ /* 0x000ee20000100800 */
[----:B------:R-:W-:-:S03]  /*5a60*/  IMAD.MOV.U32 R39, RZ, RZ, R3 ;  /* 0x000000ffff277224 */ /* 0x000fc600078e0003 */
[----:B------:R0:W-:Y:S01]  /*5a70*/  STL [R1+0x178], R4 ;  /* 0x0001780401007387 */ /* 0x0001e20000100800 */
[----:B------:R-:W-:-:S03]  /*5a80*/  IMAD R3, R59, UR7, RZ ;  /* 0x000000073b037c24 */ /* 0x000fc6000f8e02ff */
[----:B------:R-:W3:Y:S01]  /*5a90*/  LDL R5, [R1+0x38] ;  /* 0x0000380001057983 */ /* 0x000ee20000100800 */
[----:B------:R-:W-:-:S03]  /*5aa0*/  IMAD.MOV.U32 R42, RZ, RZ, R28 ;  /* 0x000000ffff2a7224 */ /* 0x000fc600078e001c */
[----:B------:R-:W3:Y:S01]  /*5ab0*/  LDL R51, [R1+0x34] ;  /* 0x0000340001337983 */ /* 0x000ee20000100800 */
[----:B0-----:R-:W-:-:S03]  /*5ac0*/  IMAD R4, R12, UR7, RZ ;  /* 0x000000070c047c24 */ /* 0x001fc6000f8e02ff */
[----:B------:R-:W-:Y:S01]  /*5ad0*/  STL [R1+0x180], R2 ;  /* 0x0001800201007387 */ /* 0x000fe20000100800 */
[----:B------:R-:W-:-:S03]  /*5ae0*/  IMAD R29, R16, UR7, RZ ;  /* 0x00000007101d7c24 */ /* 0x000fc6000f8e02ff */
[----:B------:R-:W3:Y:S01]  /*5af0*/  LDL.LU R36, [R1+0x1f8] ;  /* 0x0001f80001247983 */ /* 0x000ee20000300800 */
[----:B------:R-:W-:-:S03]  /*5b00*/  IMAD R28, R52, UR7, RZ ;  /* 0x00000007341c7c24 */ /* 0x000fc6000f8e02ff */
[----:B------:R-:W-:Y:S01]  /*5b10*/  STL [R1+0x17c], R33 ;  /* 0x00017c2101007387 */ /* 0x000fe20000100800 */
[----:B------:R-:W-:-:S03]  /*5b20*/  IMAD.MOV.U32 R44, RZ, RZ, R40 ;  /* 0x000000ffff2c7224 */ /* 0x000fc600078e0028 */
[----:B------:R-:W-:Y:S01]  /*5b30*/  STL [R1+0x174], R4 ;  /* 0x0001740401007387 */ /* 0x000fe20000100800 */
[----:B------:R-:W-:-:S03]  /*5b40*/  IMAD.MOV.U32 R40, RZ, RZ, R45 ;  /* 0x000000ffff287224 */ /* 0x000fc600078e002d */
[----:B------:R-:W-:Y:S01]  /*5b50*/  STL [R1+0x170], R30 ;  /* 0x0001701e01007387 */ /* 0x000fe20000100800 */
[----:B------:R-:W-:-:S03]  /*5b60*/  IMAD.MOV.U32 R45, RZ, RZ, R27 ;  /* 0x000000ffff2d7224 */ /* 0x000fc600078e001b */
[----:B------:R-:W3:Y:S01]  /*5b70*/  LDL.LU R52, [R1+0x2c] ;  /* 0x00002c0001347983 */ /* 0x000ee20000300800 */
[----:B------:R-:W-:-:S03]  /*5b80*/  IMAD R27, R43, UR7, RZ ;  /* 0x000000072b1b7c24 */ /* 0x000fc6000f8e02ff */
[----:B------:R-:W-:Y:S04]  /*5b90*/  STL [R1+0x16c], R3 ;  /* 0x00016c0301007387 */ /* 0x000fe80000100800 */
[----:B------:R-:W-:Y:S04]  /*5ba0*/  STL [R1+0x168], R29 ;  /* 0x0001681d01007387 */ /* 0x000fe80000100800 */
[----:B------:R-:W-:Y:S04]  /*5bb0*/  STL [R1+0x164], R28 ;  /* 0x0001641c01007387 */ /* 0x000fe80000100800 */
[----:B------:R-:W3:Y:S01]  /*5bc0*/  LDL.LU R43, [R1+0x30] ;  /* 0x00003000012b7983 */ /* 0x000ee20000300800 */
[----:B------:R-:W-:-:S02]  /*5bd0*/  IMAD R17, R18, UR7, RZ ;  /* 0x0000000712117c24 */ /* 0x000fc4000f8e02ff */
[----:B------:R-:W-:Y:S02]  /*5be0*/  IMAD.MOV.U32 R37, RZ, RZ, R0 ;  /* 0x000000ffff257224 */ /* 0x000fe400078e0000 */
[----:B------:R-:W-:Y:S02]  /*5bf0*/  IMAD R26, R31, UR7, RZ ;  /* 0x000000071f1a7c24 */ /* 0x000fe4000f8e02ff */
[----:B------:R-:W-:Y:S01]  /*5c00*/  IMAD R0, R6, UR7, RZ ;  /* 0x0000000706007c24 */ /* 0x000fe2000f8e02ff */
[----:B------:R-:W-:Y:S04]  /*5c10*/  STL [R1+0x160], R17 ;  /* 0x0001601101007387 */ /* 0x000fe80000100800 */
[----:B------:R-:W-:Y:S04]  /*5c20*/  STL [R1+0x15c], R27 ;  /* 0x00015c1b01007387 */ /* 0x000fe80000100800 */
[----:B------:R-:W-:Y:S01]  /*5c30*/  STL [R1+0x158], R26 ;  /* 0x0001581a01007387 */ /* 0x000fe20000100800 */
[----:B------:R-:W-:-:S04]  /*5c40*/  IMAD.WIDE R12, R45, 0x2, R14 ;  /* 0x000000022d0c7825 */ /* 0x000fc800078e020e */
[----:B------:R-:W-:-:S04]  /*5c50*/  IMAD.WIDE R24, R46, 0x2, R14 ;  /* 0x000000022e187825 */ /* 0x000fc800078e020e */
[----:B----4-:R-:W-:-:S04]  /*5c60*/  IMAD.WIDE R58, R53, 0x2, R14 ;  /* 0x00000002353a7825 */ /* 0x010fc800078e020e */
[----:B--2---:R-:W-:-:S04]  /*5c70*/  IMAD.WIDE R10, R10, 0x2, R14 ;  /* 0x000000020a0a7825 */ /* 0x004fc800078e020e */
[--C-:B---3--:R-:W-:Y:S01]  /*5c80*/  IMAD.WIDE R6, R9, 0x2, R14.reuse ;  /* 0x0000000209067825 */ /* 0x108fe200078e020e */
[----:B------:R-:W-:Y:S04]  /*5c90*/  STL.64 [R1+0x150], R10 ;  /* 0x0001500a01007387 */ /* 0x000fe80000100a00 */
[----:B------:R0:W-:Y:S01]  /*5ca0*/  STL.64 [R1+0x140], R6 ;  /* 0x0001400601007387 */ /* 0x0001e20000100a00 */
[----:B------:R-:W-:-:S05]  /*5cb0*/  IMAD.WIDE R8, R5, 0x2, R14 ;  /* 0x0000000205087825 */ /* 0x000fca00078e020e */
[----:B------:R-:W-:Y:S01]  /*5cc0*/  STL.64 [R1+0x130], R8 ;  /* 0x0001300801007387 */ /* 0x000fe20000100a00 */
[----:B0-----:R-:W-:-:S05]  /*5cd0*/  IMAD.WIDE R6, R51, 0x2, R14 ;  /* 0x0000000233067825 */ /* 0x001fca00078e020e */
[----:B------:R0:W-:Y:S02]  /*5ce0*/  STL.64 [R1+0x120], R6 ;  /* 0x0001200601007387 */ /* 0x0001e40000100a00 */
[----:B0-----:R-:W-:-:S04]  /*5cf0*/  IMAD.WIDE R6, R41, 0x2, R14 ;  /* 0x0000000229067825 */ /* 0x001fc800078e020e */
[----:B------:R-:W-:-:S04]  /*5d00*/  IMAD.WIDE R8, R52, 0x2, R14 ;  /* 0x0000000234087825 */ /* 0x000fc800078e020e */
[----:B------:R-:W-:-:S05]  /*5d10*/  IMAD.WIDE R4, R43, 0x2, R14 ;  /* 0x000000022b047825 */ /* 0x000fca00078e020e */
[----:B------:R0:W-:Y:S04]  /*5d20*/  STL.64 [R1+0x110], R4 ;  /* 0x0001100401007387 */ /* 0x0001e80000100a00 */
[----:B------:R1:W-:Y:S04]  /*5d30*/  STL.64 [R1+0x100], R8 ;  /* 0x0001000801007387 */ /* 0x0003e80000100a00 */
[----:B------:R2:W-:Y:S01]  /*5d40*/  STL.64 [R1+0xf0], R6 ;  /* 0x0000f00601007387 */ /* 0x0005e20000100a00 */
[----:B0-----:R-:W-:-:S04]  /*5d50*/  IMAD.WIDE R4, R47, 0x2, R14 ;  /* 0x000000022f047825 */ /* 0x001fc800078e020e */
[--C-:B-1----:R-:W-:Y:S01]  /*5d60*/  IMAD.WIDE R8, R38, 0x2, R14.reuse ;  /* 0x0000000226087825 */ /* 0x102fe200078e020e */
[----:B------:R0:W-:Y:S03]  /*5d70*/  STL.64 [R1+0xa8], R4 ;  /* 0x0000a80401007387 */ /* 0x0001e60000100a00 */
[--C-:B--2---:R-:W-:Y:S01]  /*5d80*/  IMAD.WIDE R6, R60, 0x2, R14.reuse ;  /* 0x000000023c067825 */ /* 0x104fe200078e020e */
[----:B------:R-:W-:Y:S04]  /*5d90*/  STL.64 [R1+0x90], R8 ;  /* 0x0000900801007387 */ /* 0x000fe80000100a00 */
[----:B------:R-:W2:Y:S01]  /*5da0*/  LDL R18, [R1+0x1d4] ;  /* 0x0001d40001127983 */ /* 0x000ea20000100800 */
[----:B0-----:R-:W-:-:S03]  /*5db0*/  IMAD.WIDE R4, R61, 0x2, R14 ;  /* 0x000000023d047825 */ /* 0x001fc600078e020e */
[----:B------:R0:W-:Y:S01]  /*5dc0*/  STL.64 [R1+0x78], R6 ;  /* 0x0000780601007387 */ /* 0x0001e20000100a00 */
[----:B------:R-:W-:-:S03]  /*5dd0*/  IMAD.WIDE R50, R49, 0x2, R14 ;  /* 0x0000000231327825 */ /* 0x000fc600078e020e */
[----:B------:R-:W3:Y:S04]  /*5de0*/  LDL R16, [R1+0x1d0] ;  /* 0x0001d00001107983 */ /* 0x000ee80000100800 */
[----:B------:R1:W-:Y:S04]  /*5df0*/  STL.64 [R1+0x10], R4 ;  /* 0x0000100401007387 */ /* 0x0003e80000100a00 */
[----:B------:R-:W4:Y:S01]  /*5e00*/  LDL R57, [R1+0x1cc] ;  /* 0x0001cc0001397983 */ /* 0x000f220000100800 */
[----:B0-----:R-:W-:-:S03]  /*5e10*/  IMAD.WIDE R6, R44, 0x2, R14 ;  /* 0x000000022c067825 */ /* 0x001fc600078e020e */
[----:B------:R-:W2:Y:S04]  /*5e20*/  LDL R23, [R1+0x1c8] ;  /* 0x0001c80001177983 */ /* 0x000ea80000100800 */
[----:B------:R-:W2:Y:S01]  /*5e30*/  LDL R31, [R1+0x1a8] ;  /* 0x0001a800011f7983 */ /* 0x000ea20000100800 */
[----:B-1----:R-:W-:-:S03]  /*5e40*/  IMAD.WIDE R4, R36, 0x2, R14 ;  /* 0x0000000224047825 */ /* 0x002fc600078e020e */
[----:B------:R0:W-:Y:S01]  /*5e50*/  STL.64 [R1+0x2370], R58 ;  /* 0x0023703a01007387 */ /* 0x0001e20000100a00 */
[----:B------:R-:W-:-:S04]  /*5e60*/  IMAD.WIDE R8, R40, 0x2, R14 ;  /* 0x0000000228087825 */ /* 0x000fc800078e020e */
[--C-:B------:R-:W-:Y:S01]  /*5e70*/  IMAD.WIDE R10, R42, 0x2, R14.reuse ;  /* 0x000000022a0a7825 */ /* 0x100fe200078e020e */
[----:B0-----:R-:W2:Y:S04]  /*5e80*/  LDL R58, [R1+0x1e4] ;  /* 0x0001e400013a7983 */ /* 0x001ea80000100800 */
[----:B------:R-:W2:Y:S04]  /*5e90*/  LDL R59, [R1+0x1dc] ;  /* 0x0001dc00013b7983 */ /* 0x000ea80000100800 */
[----:B------:R0:W-:Y:S04]  /*5ea0*/  STL.64 [R1+0x2368], R50 ;  /* 0x0023683201007387 */ /* 0x0001e80000100a00 */
        /* <DEDUP_REMOVED lines=16> */
[----:B------:R0:W-:Y:S02]  /*5fb0*/  STL.64 [R1+0x240], R24 ;  /* 0x0002401801007387 */ /* 0x0001e40000100a00 */
[----:B0-----:R-:W-:-:S05]  /*5fc0*/  IMAD.WIDE R24, R48, 0x2, R14 ;  /* 0x0000000230187825 */ /* 0x001fca00078e020e */
[----:B------:R0:W-:Y:S02]  /*5fd0*/  STL.64 [R1+0x258], R24 ;  /* 0x0002581801007387 */ /* 0x0001e40000100a00 */
[----:B0-----:R-:W-:-:S05]  /*5fe0*/  IMAD.WIDE R24, R37, 0x2, R14 ;  /* 0x0000000225187825 */ /* 0x001fca00078e020e */
[----:B------:R0:W-:Y:S02]  /*5ff0*/  STL.64 [R1+0x270], R24 ;  /* 0x0002701801007387 */ /* 0x0001e40000100a00 */
[----:B0-----:R-:W-:-:S05]  /*6000*/  IMAD.WIDE R24, R39, 0x2, R14 ;  /* 0x0000000227187825 */ /* 0x001fca00078e020e */
[----:B------:R0:W-:Y:S04]  /*6010*/  STL.64 [R1+0x288], R24 ;  /* 0x0002881801007387 */ /* 0x0001e80000100a00 */
[----:B0-----:R-:W3:Y:S01]  /*6020*/  LDL.LU.64 R24, [R1+0x24d0] ;  /* 0x0024d00001187983 */ /* 0x001ee20000300a00 */
[----:B--2---:R-:W-:-:S05]  /*6030*/  IMAD.WIDE R12, R13, 0x2, R14 ;  /* 0x000000020d0c7825 */ /* 0x004fca00078e020e */
[----:B------:R0:W-:Y:S02]  /*6040*/  STL.64 [R1+0x2a0], R12 ;  /* 0x0002a00c01007387 */ /* 0x0001e40000100a00 */
[----:B0-----:R-:W-:-:S05]  /*6050*/  IMAD.WIDE R12, R10, 0x2, R14 ;  /* 0x000000020a0c7825 */ /* 0x001fca00078e020e */
[----:B------:R0:W-:Y:S04]  /*6060*/  STL.64 [R1+0x2b8], R12 ;  /* 0x0002b80c01007387 */ /* 0x0001e80000100a00 */
[----:B------:R-:W2:Y:S01]  /*6070*/  LDL.LU R10, [R1+0x178] ;  /* 0x00017800010a7983 */ /* 0x000ea20000300800 */
[----:B0-----:R-:W-:-:S03]  /*6080*/  IMAD.WIDE R12, R11, 0x2, R14 ;  /* 0x000000020b0c7825 */ /* 0x001fc600078e020e */
[----:B------:R-:W2:Y:S04]  /*6090*/  LDL.LU R11, [R1+0x174] ;  /* 0x00017400010b7983 */ /* 0x000ea80000300800 */
[----:B------:R0:W-:Y:S02]  /*60a0*/  STL.64 [R1+0x2d0], R12 ;  /* 0x0002d00c01007387 */ /* 0x0001e40000100a00 */
[----:B0-----:R-:W-:-:S05]  /*60b0*/  IMAD.WIDE R12, R8, 0x2, R14 ;  /* 0x00000002080c7825 */ /* 0x001fca00078e020e */
[----:B------:R0:W-:Y:S02]  /*60c0*/  STL.64 [R1+0x2e8], R12 ;  /* 0x0002e80c01007387 */ /* 0x0001e40000100a00 */
[----:B0-----:R-:W-:-:S04]  /*60d0*/  IMAD.WIDE R12, R9, 0x2, R14 ;  /* 0x00000002090c7825 */ /* 0x001fc800078e020e */
[--C-:B------:R-:W-:Y:S01]  /*60e0*/  IMAD.WIDE R8, R4, 0x2, R14.reuse ;  /* 0x0000000204087825 */ /* 0x100fe200078e020e */
[----:B------:R0:W-:Y:S04]  /*60f0*/  STL.64 [R1+0x300], R12 ;  /* 0x0003000c01007387 */ /* 0x0001e80000100a00 */
[----:B------:R1:W-:Y:S01]  /*6100*/  STL.64 [R1+0x318], R8 ;  /* 0x0003180801007387 */ /* 0x0003e20000100a00 */
[----:B0-----:R-:W-:-:S04]  /*6110*/  IMAD.WIDE R12, R5, 0x2, R14 ;  /* 0x00000002050c7825 */ /* 0x001fc800078e020e */
[--C-:B-1----:R-:W-:Y:S01]  /*6120*/  IMAD.WIDE R8, R58, 0x2, R14.reuse ;  /* 0x000000023a087825 */ /* 0x102fe200078e020e */
[----:B------:R0:W-:Y:S03]  /*6130*/  STL.64 [R1+0x338], R12 ;  /* 0x0003380c01007387 */ /* 0x0001e60000100a00 */
[--C-:B------:R-:W-:Y:S01]  /*6140*/  IMAD.WIDE R4, R59, 0x2, R14.reuse ;  /* 0x000000023b047825 */ /* 0x100fe200078e020e */
[----:B------:R3:W-:Y:S04]  /*6150*/  STL.64 [R1+0x350], R8 ;  /* 0x0003500801007387 */ /* 0x0007e80000100a00 */
[----:B------:R4:W-:Y:S01]  /*6160*/  STL.64 [R1+0x370], R4 ;  /* 0x0003700401007387 */ /* 0x0009e20000100a00 */
[----:B0-----:R-:W-:-:S04]  /*6170*/  IMAD.WIDE R12, R18, 0x2, R14 ;  /* 0x00000002120c7825 */ /* 0x001fc800078e020e */
[--C-:B---3--:R-:W-:Y:S01]  /*6180*/  IMAD.WIDE R8, R16, 0x2, R14.reuse ;  /* 0x0000000210087825 */ /* 0x108fe200078e020e */
[----:B------:R0:W-:Y:S03]  /*6190*/  STL.64 [R1+0x390], R12 ;  /* 0x0003900c01007387 */ /* 0x0001e60000100a00 */
[--C-:B----4-:R-:W-:Y:S01]  /*61a0*/  IMAD.WIDE R4, R57, 0x2, R14.reuse ;  /* 0x0000000239047825 */ /* 0x110fe200078e020e */
[----:B------:R1:W-:Y:S04]  /*61b0*/  STL.64 [R1+0x3a8], R8 ;  /* 0x0003a80801007387 */ /* 0x0003e80000100a00 */
[----:B------:R3:W-:Y:S01]  /*61c0*/  STL.64 [R1+0x3c8], R4 ;  /* 0x0003c80401007387 */ /* 0x0007e20000100a00 */
[----:B0-----:R-:W-:-:S04]  /*61d0*/  IMAD.WIDE R12, R23, 0x2, R14 ;  /* 0x00000002170c7825 */ /* 0x001fc800078e020e */
[--C-:B-1----:R-:W-:Y:S01]  /*61e0*/  IMAD.WIDE R8, R6, 0x2, R14.reuse ;  /* 0x0000000206087825 */ /* 0x102fe200078e020e */
[----:B------:R0:W-:Y:S03]  /*61f0*/  STL.64 [R1+0x3e0], R12 ;  /* 0x0003e00c01007387 */ /* 0x0001e60000100a00 */
[--C-:B---3--:R-:W-:Y:S01]  /*6200*/  IMAD.WIDE R4, R7, 0x2, R14.reuse ;  /* 0x0000000207047825 */ /* 0x108fe200078e020e */
[----:B------:R1:W-:Y:S04]  /*6210*/  STL.64 [R1+0x24a8], R6 ;  /* 0x0024a80601007387 */ /* 0x0003e80000100a00 */
[----:B------:R3:W-:Y:S04]  /*6220*/  STL.64 [R1+0x400], R8 ;  /* 0x0004000801007387 */ /* 0x0007e80000100a00 */
[----:B0-----:R-:W4:Y:S04]  /*6230*/  LDL.LU R12, [R1+0x18] ;  /* 0x00001800010c7983 */ /* 0x001f280000300800 */
[----:B------:R0:W-:Y:S01]  /*6240*/  STL.64 [R1+0x418], R4 ;  /* 0x0004180401007387 */ /* 0x0001e20000100a00 */
[----:B-1----:R-:W-:-:S03]  /*6250*/  IMAD.WIDE R6, R25, 0x2, R14 ;  /* 0x0000000219067825 */ /* 0x002fc600078e020e */
[----:B------:R-:W4:Y:S01]  /*6260*/  LDL.LU R13, [R1+0x24] ;  /* 0x00002400010d7983 */ /* 0x000f220000300800 */
[----:B---3--:R-:W-:-:S03]  /*6270*/  IMAD.WIDE R8, R24, 0x2, R14 ;  /* 0x0000000218087825 */ /* 0x008fc600078e020e */
[----:B0-----:R-:W3:Y:S04]  /*6280*/  LDL.LU R4, [R1+0x38] ;  /* 0x0000380001047983 */ /* 0x001ee80000300800 */
[----:B------:R-:W3:Y:S04]  /*6290*/  LDL.LU R5, [R1+0x34] ;  /* 0x0000340001057983 */ /* 0x000ee80000300800 */
[----:B------:R-:W4:Y:S04]  /*62a0*/  LDL.LU R24, [R1+0x24cc] ;  /* 0x0024cc0001187983 */ /* 0x000f280000300800 */
[----:B------:R-:W4:Y:S01]  /*62b0*/  LDL.LU R25, [R1+0x24c8] ;  /* 0x0024c80001197983 */ /* 0x000f220000300800 */
[----:B------:R-:W-:-:S03]  /*62c0*/  IMAD.WIDE R56, R56, 0x2, R14 ;  /* 0x0000000238387825 */ /* 0x000fc600078e020e */
[----:B------:R0:W-:Y:S04]  /*62d0*/  STL.64 [R1+0x438], R8 ;  /* 0x0004380801007387 */ /* 0x0001e80000100a00 */
[----:B------:R1:W-:Y:S04]  /*62e0*/  STL.64 [R1+0x458], R6 ;  /* 0x0004580601007387 */ /* 0x0003e80000100a00 */
[----:B------:R-:W-:Y:S01]  /*62f0*/  STL.64 [R1+0x470], R56 ;  /* 0x0004703801007387 */ /* 0x000fe20000100a00 */
[----:B0-----:R-:W-:-:S03]  /*6300*/  IMAD.WIDE R8, R50, 0x2, R14 ;  /* 0x0000000232087825 */ /* 0x001fc600078e020e */
[----:B------:R0:W-:Y:S01]  /*6310*/  STL.64 [R1+0x24b0], R50 ;  /* 0x0024b03201007387 */ /* 0x0001e20000100a00 */
[----:B-1----:R-:W-:-:S03]  /*6320*/  IMAD.WIDE R6, R51, 0x2, R14 ;  /* 0x0000000233067825 */ /* 0x002fc600078e020e */
[----:B------:R1:W-:Y:S04]  /*6330*/  STL.64 [R1+0x490], R8 ;  /* 0x0004900801007387 */ /* 0x0003e80000100a00 */
[----:B------:R1:W-:Y:S01]  /*6340*/  STL.64 [R1+0x4a8], R6 ;  /* 0x0004a80601007387 */ /* 0x0003e20000100a00 */
[----:B0-----:R-:W-:-:S04]  /*6350*/  IMAD.WIDE R50, R31, 0x2, R14 ;  /* 0x000000021f327825 */ /* 0x001fc800078e020e */
[--C-:B-1----:R-:W-:Y:S01]  /*6360*/  IMAD.WIDE R8, R34, 0x2, R14.reuse ;  /* 0x0000000222087825 */ /* 0x102fe200078e020e */
[----:B------:R-:W-:Y:S03]  /*6370*/  STL.64 [R1+0x4c8], R50 ;  /* 0x0004c83201007387 */ /* 0x000fe60000100a00 */
[--C-:B------:R-:W-:Y:S01]  /*6380*/  IMAD.WIDE R6, R35, 0x2, R14.reuse ;  /* 0x0000000223067825 */ /* 0x100fe200078e020e */
[----:B------:R0:W-:Y:S04]  /*6390*/  STL.64 [R1+0x24b8], R34 ;  /* 0x0024b82201007387 */ /* 0x0001e80000100a00 */
[----:B------:R-:W-:Y:S04]  /*63a0*/  STL.64 [R1+0x4e0], R8 ;  /* 0x0004e00801007387 */ /* 0x000fe80000100a00 */
[----:B------:R1:W-:Y:S01]  /*63b0*/  STL.64 [R1+0x500], R6 ;  /* 0x0005000601007387 */ /* 0x0003e20000100a00 */
[----:B0-----:R-:W-:-:S05]  /*63c0*/  IMAD.WIDE R34, R32, 0x2, R14 ;  /* 0x0000000220227825 */ /* 0x001fca00078e020e */
[----:B------:R-:W-:Y:S01]  /*63d0*/  STL.64 [R1+0x520], R34 ;  /* 0x0005202201007387 */ /* 0x000fe20000100a00 */
[----:B-1----:R-:W-:-:S03]  /*63e0*/  IMAD.WIDE R6, R54, 0x2, R14 ;  /* 0x0000000236067825 */ /* 0x002fc600078e020e */
[----:B------:R-:W-:Y:S01]  /*63f0*/  STL.64 [R1+0x24c0], R54 ;  /* 0x0024c03601007387 */ /* 0x000fe20000100a00 */
[----:B------:R-:W-:-:S03]  /*6400*/  IMAD.WIDE R8, R55, 0x2, R14 ;  /* 0x0000000237087825 */ /* 0x000fc600078e020e */
[----:B------:R0:W-:Y:S04]  /*6410*/  STL.64 [R1+0x568], R6 ;  /* 0x0005680601007387 */ /* 0x0001e80000100a00 */
[----:B------:R1:W-:Y:S01]  /*6420*/  STL.64 [R1+0x588], R8 ;  /* 0x0005880801007387 */ /* 0x0003e20000100a00 */
[----:B0-----:R-:W-:-:S04]  /*6430*/  IMAD.WIDE R6, R22, 0x2, R14 ;  /* 0x0000000216067825 */ /* 0x001fc800078e020e */
[--C-:B------:R-:W-:Y:S01]  /*6440*/  IMAD.WIDE R22, R21, 0x2, R14.reuse ;  /* 0x0000000215167825 */ /* 0x100fe200078e020e */
[----:B------:R0:W-:Y:S03]  /*6450*/  STL.64 [R1+0x5a0], R6 ;  /* 0x0005a00601007387 */ /* 0x0001e60000100a00 */
[--C-:B-1----:R-:W-:Y:S01]  /*6460*/  IMAD.WIDE R8, R20, 0x2, R14.reuse ;  /* 0x0000000214087825 */ /* 0x102fe200078e020e */
[----:B------:R-:W-:Y:S04]  /*6470*/  STL.64 [R1+0x5c0], R22 ;  /* 0x0005c01601007387 */ /* 0x000fe80000100a00 */
[----:B------:R1:W-:Y:S01]  /*6480*/  STL.64 [R1+0x5d8], R8 ;  /* 0x0005d80801007387 */ /* 0x0003e20000100a00 */
[----:B0-----:R-:W-:-:S04]  /*6490*/  IMAD.WIDE R6, R19, 0x2, R14 ;  /* 0x0000000213067825 */ /* 0x001fc800078e020e */
[--C-:B------:R-:W-:Y:S01]  /*64a0*/  IMAD.WIDE R18, R2, 0x2, R14.reuse ;  /* 0x0000000202127825 */ /* 0x100fe200078e020e */
[----:B------:R-:W-:Y:S03]  /*64b0*/  STL.64 [R1+0x5f8], R6 ;  /* 0x0005f80601007387 */ /* 0x000fe60000100a00 */
[--C-:B-1----:R-:W-:Y:S01]  /*64c0*/  IMAD.WIDE R8, R33, 0x2, R14.reuse ;  /* 0x0000000221087825 */ /* 0x102fe200078e020e */
[----:B------:R-:W-:Y:S04]  /*64d0*/  STL.64 [R1+0x618], R18 ;  /* 0x0006181201007387 */ /* 0x000fe80000100a00 */
[----:B------:R0:W-:Y:S02]  /*64e0*/  STL.64 [R1+0x630], R8 ;  /* 0x0006300801007387 */ /* 0x0001e40000100a00 */
[----:B0-----:R-:W-:-:S04]  /*64f0*/  IMAD.WIDE R8, R30, 0x2, R14 ;  /* 0x000000021e087825 */ /* 0x001fc800078e020e */
[----:B--2---:R-:W-:-:S05]  /*6500*/  IMAD.WIDE R6, R10, 0x2, R14 ;  /* 0x000000020a067825 */ /* 0x004fca00078e020e */
[----:B------:R0:W-:Y:S01]  /*6510*/  STL.64 [R1+0x650], R6 ;  /* 0x0006500601007387 */ /* 0x0001e20000100a00 */
[----:B------:R-:W-:-:S04]  /*6520*/  IMAD.WIDE R18, R11, 0x2, R14 ;  /* 0x000000020b127825 */ /* 0x000fc800078e020e */
[--C-:B0-----:R-:W-:Y:S01]  /*6530*/  IMAD.WIDE R6, R3, 0x2, R14.reuse ;  /* 0x0000000203067825 */ /* 0x101fe200078e020e */
[----:B------:R0:W-:Y:S04]  /*6540*/  STL.64 [R1+0x668], R18 ;  /* 0x0006681201007387 */ /* 0x0001e80000100a00 */
[----:B------:R1:W-:Y:S04]  /*6550*/  STL.64 [R1+0x688], R8 ;  /* 0x0006880801007387 */ /* 0x0003e80000100a00 */
[----:B------:R2:W-:Y:S01]  /*6560*/  STL.64 [R1+0x6a0], R6 ;  /* 0x0006a00601007387 */ /* 0x0005e20000100a00 */
[----:B0-----:R-:W-:-:S04]  /*6570*/  IMAD.WIDE R18, R29, 0x2, R14 ;  /* 0x000000021d127825 */ /* 0x001fc800078e020e */
[--C-:B-1----:R-:W-:Y:S01]  /*6580*/  IMAD.WIDE R8, R28, 0x2, R14.reuse ;  /* 0x000000021c087825 */ /* 0x102fe200078e020e */
[----:B------:R-:W-:Y:S03]  /*6590*/  STL.64 [R1+0x6b8], R18 ;  /* 0x0006b81201007387 */ /* 0x000fe60000100a00 */
[--C-:B--2---:R-:W-:Y:S01]  /*65a0*/  IMAD.WIDE R6, R17, 0x2, R14.reuse ;  /* 0x0000000211067825 */ /* 0x104fe200078e020e */
[----:B------:R0:W-:Y:S03]  /*65b0*/  STL.64 [R1+0x6d0], R8 ;  /* 0x0006d00801007387 */ /* 0x0001e60000100a00 */
[--C-:B------:R-:W-:Y:S01]  /*65c0*/  IMAD.WIDE R16, R27, 0x2, R14.reuse ;  /* 0x000000021b107825 */ /* 0x100fe200078e020e */
[----:B------:R1:W-:Y:S04]  /*65d0*/  STL.64 [R1+0x6e8], R6 ;  /* 0x0006e80601007387 */ /* 0x0003e80000100a00 */
[----:B------:R-:W-:Y:S01]  /*65e0*/  STL.64 [R1+0x700], R16 ;  /* 0x0007001001007387 */ /* 0x000fe20000100a00 */
[----:B0-----:R-:W-:-:S04]  /*65f0*/  IMAD.WIDE R8, R26, 0x2, R14 ;  /* 0x000000021a087825 */ /* 0x001fc800078e020e */
[----:B-1----:R-:W-:Y:S01]  /*6600*/  IMAD.WIDE R6, R0, 0x2, R14 ;  /* 0x0000000200067825 */ /* 0x002fe200078e020e */
[----:B------:R0:W-:Y:S04]  /*6610*/  STL.64 [R1+0x718], R8 ;  /* 0x0007180801007387 */ /* 0x0001e80000100a00 */
[----:B------:R3:W-:Y:S01]  /*6620*/  STL.64 [R1+0x730], R6 ;  /* 0x0007300601007387 */ /* 0x0007e20000100a00 */
[----:B----4-:R-:W-:-:S04]  /*6630*/  IMAD.WIDE R14, R12, 0x2, R24 ;  /* 0x000000020c0e7825 */ /* 0x010fc800078e0218 */
[--C-:B0-----:R-:W-:Y:S01]  /*6640*/  IMAD.WIDE R8, R13, 0x2, R24.reuse ;  /* 0x000000020d087825 */ /* 0x101fe200078e0218 */
[----:B------:R0:W-:Y:S03]  /*6650*/  STL.64 [R1+0x148], R14 ;  /* 0x0001480e01007387 */ /* 0x0001e60000100a00 */
[--C-:B---3--:R-:W-:Y:S01]  /*6660*/  IMAD.WIDE R6, R4, 0x2, R24.reuse ;  /* 0x0000000204067825 */ /* 0x108fe200078e0218 */
[----:B------:R1:W-:Y:S04]  /*6670*/  STL.64 [R1+0x138], R8 ;  /* 0x0001380801007387 */ /* 0x0003e80000100a00 */
[----:B------:R2:W-:Y:S01]  /*6680*/  STL.64 [R1+0x128], R6 ;  /* 0x0001280601007387 */ /* 0x0005e20000100a00 */
[----:B0-----:R-:W-:-:S04]  /*6690*/  IMAD.WIDE R14, R5, 0x2, R24 ;  /* 0x00000002050e7825 */ /* 0x001fc800078e0218 */
[--C-:B-1----:R-:W-:Y:S01]  /*66a0*/  IMAD.WIDE R8, R43, 0x2, R24.reuse ;  /* 0x000000022b087825 */ /* 0x102fe200078e0218 */
[----:B------:R0:W-:Y:S03]  /*66b0*/  STL.64 [R1+0x118], R14 ;  /* 0x0001180e01007387 */ /* 0x0001e60000100a00 */
[--C-:B--2---:R-:W-:Y:S01]  /*66c0*/  IMAD.WIDE R6, R52, 0x2, R24.reuse ;  /* 0x0000000234067825 */ /* 0x104fe200078e0218 */
[----:B------:R1:W-:Y:S04]  /*66d0*/  STL.64 [R1+0x108], R8 ;  /* 0x0001080801007387 */ /* 0x0003e80000100a00 */
[----:B------:R2:W-:Y:S01]  /*66e0*/  STL.64 [R1+0xf8], R6 ;  /* 0x0000f80601007387 */ /* 0x0005e20000100a00 */
[----:B0-----:R-:W-:-:S04]  /*66f0*/  IMAD.WIDE R14, R41, 0x2, R24 ;  /* 0x00000002290e7825 */ /* 0x001fc800078e0218 */
[--C-:B-1----:R-:W-:Y:S01]  /*6700*/  IMAD.WIDE R8, R47, 0x2, R24.reuse ;  /* 0x000000022f087825 */ /* 0x102fe200078e0218 */
[----:B------:R-:W-:Y:S04]  /*6710*/  STL.64 [R1+0xe8], R14 ;  /* 0x0000e80e01007387 */ /* 0x000fe80000100a00 */
[----:B------:R-:W3:Y:S01]  /*6720*/  LDL R35, [R1+0x21c] ;  /* 0x00021c0001237983 */ /* 0x000ee20000100800 */
[----:B--2---:R-:W-:-:S03]  /*6730*/  IMAD.WIDE R6, R38, 0x2, R24 ;  /* 0x0000000226067825 */ /* 0x004fc600078e0218 */
[----:B------:R-:W-:Y:S04]  /*6740*/  STL.64 [R1+0xa0], R8 ;  /* 0x0000a00801007387 */ /* 0x000fe80000100a00 */
[----:B------:R-:W2:Y:S04]  /*6750*/  LDL R50, [R1+0x214] ;  /* 0x0002140001327983 */ /* 0x000ea80000100800 */
[----:B------:R0:W-:Y:S04]  /*6760*/  STL.64 [R1+0x88], R6 ;  /* 0x0000880601007387 */ /* 0x0001e80000100a00 */
[----:B------:R-:W4:Y:S04]  /*6770*/  LDL R51, [R1+0x20c] ;  /* 0x00020c0001337983 */ /* 0x000f280000100800 */
[----:B0-----:R-:W4:Y:S04]  /*6780*/  LDL R6, [R1+0x204] ;  /* 0x0002040001067983 */ /* 0x001f280000100800 */
[----:B------:R-:W4:Y:S01]  /*6790*/  LDL R7, [R1+0x1fc] ;  /* 0x0001fc0001077983 */ /* 0x000f220000100800 */
[----:B------:R-:W-:-:S04]  /*67a0*/  IMAD.WIDE R8, R60, 0x2, R24 ;  /* 0x000000023c087825 */ /* 0x000fc800078e0218 */
[--C-:B------:R-:W-:Y:S01]  /*67b0*/  IMAD.WIDE R58, R61, 0x2, R24.reuse ;  /* 0x000000023d3a7825 */ /* 0x100fe200078e0218 */
[----:B------:R0:W-:Y:S03]  /*67c0*/  STL.64 [R1+0x23a0], R8 ;  /* 0x0023a00801007387 */ /* 0x0001e60000100a00 */
[----:B------:R-:W-:-:S04]  /*67d0*/  IMAD.WIDE R56, R53, 0x2, R24 ;  /* 0x0000000235387825 */ /* 0x000fc800078e0218 */
[----:B------:R-:W-:-:S04]  /*67e0*/  IMAD.WIDE R14, R49, 0x2, R24 ;  /* 0x00000002310e7825 */ /* 0x000fc800078e0218 */
[--C-:B------:R-:W-:Y:S01]  /*67f0*/  IMAD.WIDE R16, R36, 0x2, R24.reuse ;  /* 0x0000000224107825 */ /* 0x100fe200078e0218 */
[----:B0-----:R-:W4:Y:S04]  /*6800*/  LDL R8, [R1+0x1cc] ;  /* 0x0001cc0001087983 */ /* 0x001f280000100800 */
[----:B------:R-:W4:Y:S01]  /*6810*/  LDL R9, [R1+0x1c8] ;  /* 0x0001c80001097983 */ /* 0x000f220000100800 */
[----:B------:R-:W-:-:S03]  /*6820*/  IMAD.WIDE R18, R44, 0x2, R24 ;  /* 0x000000022c127825 */ /* 0x000fc600078e0218 */
[----:B------:R0:W-:Y:S01]  /*6830*/  STL.64 [R1+0x23a8], R58 ;  /* 0x0023a83a01007387 */ /* 0x0001e20000100a00 */
[----:B------:R-:W-:-:S04]  /*6840*/  IMAD.WIDE R20, R40, 0x2, R24 ;  /* 0x0000000228147825 */ /* 0x000fc800078e0218 */
[--C-:B------:R-:W-:Y:S01]  /*6850*/  IMAD.WIDE R22, R42, 0x2, R24.reuse ;  /* 0x000000022a167825 */ /* 0x100fe200078e0218 */
[----:B0-----:R-:W4:Y:S04]  /*6860*/  LDL R58, [R1+0x1d4] ;  /* 0x0001d400013a7983 */ /* 0x001f280000100800 */
[----:B------:R-:W4:Y:S04]  /*6870*/  LDL R59, [R1+0x1d0] ;  /* 0x0001d000013b7983 */ /* 0x000f280000100800 */
[----:B------:R0:W-:Y:S04]  /*6880*/  STL.64 [R1+0x23b0], R56 ;  /* 0x0023b03801007387 */ /* 0x0001e80000100a00 */
[----:B------:R1:W-:Y:S01]  /*6890*/  STL.64 [R1+0x23b8], R14 ;  /* 0x0023b80e01007387 */ /* 0x0003e20000100a00 */
[----:B------:R-:W-:-:S04]  /*68a0*/  IMAD.WIDE R54, R46, 0x2, R24 ;  /* 0x000000022e367825 */ /* 0x000fc800078e0218 */
[--C-:B0-----:R-:W-:Y:S01]  /*68b0*/  IMAD.WIDE R56, R45, 0x2, R24.reuse ;  /* 0x000000022d387825 */ /* 0x101fe200078e0218 */
[----:B-1----:R-:W4:Y:S04]  /*68c0*/  LDL R15, [R1+0x1e4] ;  /* 0x0001e400010f7983 */ /* 0x002f280000100800 */
[----:B------:R0:W-:Y:S04]  /*68d0*/  STL.64 [R1+0x23c0], R16 ;  /* 0x0023c01001007387 */ /* 0x0001e80000100a00 */
[----:B0-----:R-:W4:Y:S04]  /*68e0*/  LDL R16, [R1+0x1ec] ;  /* 0x0001ec0001107983 */ /* 0x001f280000100800 */
[----:B------:R-:W4:Y:S04]  /*68f0*/  LDL R17, [R1+0x1dc] ;  /* 0x0001dc0001117983 */ /* 0x000f280000100800 */
[----:B------:R0:W-:Y:S04]  /*6900*/  STL.64 [R1+0x23c8], R18 ;  /* 0x0023c81201007387 */ /* 0x0001e80000100a00 */
[----:B0-----:R-:W4:Y:S04]  /*6910*/  LDL R18, [R1+0x1b4] ;  /* 0x0001b40001127983 */ /* 0x001f280000100800 */
[----:B------:R0:W-:Y:S04]  /*6920*/  STL.64 [R1+0x23d0], R20 ;  /* 0x0023d01401007387 */ /* 0x0001e80000100a00 */
[----:B0-----:R-:W4:Y:S04]  /*6930*/  LDL R21, [R1+0x1f4] ;  /* 0x0001f40001157983 */ /* 0x001f280000100800 */
[----:B------:R0:W-:Y:S04]  /*6940*/  STL.64 [R1+0x23d8], R22 ;  /* 0x0023d81601007387 */ /* 0x0001e80000100a00 */
[----:B0-----:R-:W4:Y:S04]  /*6950*/  LDL R22, [R1+0x1bc] ;  /* 0x0001bc0001167983 */ /* 0x001f280000100800 */
[----:B------:R-:W4:Y:S04]  /*6960*/  LDL R23, [R1+0x1b8] ;  /* 0x0001b80001177983 */ /* 0x000f280000100800 */
[----:B------:R0:W-:Y:S04]  /*6970*/  STL.64 [R1+0x230], R56 ;  /* 0x0002303801007387 */ /* 0x0001e80000100a00 */
[----:B0-----:R-:W4:Y:S04]  /*6980*/  LDL.LU R56, [R1+0x190] ;  /* 0x0001900001387983 */ /* 0x001f280000300800 */
[----:B------:R-:W4:Y:S04]  /*6990*/  LDL.LU R57, [R1+0x18c] ;  /* 0x00018c0001397983 */ /* 0x000f280000300800 */
[----:B------:R0:W-:Y:S02]  /*69a0*/  STL.64 [R1+0x248], R54 ;  /* 0x0002483601007387 */ /* 0x0001e40000100a00 */
[----:B0-----:R-:W-:-:S05]  /*69b0*/  IMAD.WIDE R54, R48, 0x2, R24 ;  /* 0x0000000230367825 */ /* 0x001fca00078e0218 */
[----:B------:R0:W-:Y:S02]  /*69c0*/  STL.64 [R1+0x260], R54 ;  /* 0x0002603601007387 */ /* 0x0001e40000100a00 */
[----:B0-----:R-:W-:-:S05]  /*69d0*/  IMAD.WIDE R54, R37, 0x2, R24 ;  /* 0x0000000225367825 */ /* 0x001fca00078e0218 */
[----:B------:R0:W-:Y:S02]  /*69e0*/  STL.64 [R1+0x278], R54 ;  /* 0x0002783601007387 */ /* 0x0001e40000100a00 */
[----:B0-----:R-:W-:-:S05]  /*69f0*/  IMAD.WIDE R54, R39, 0x2, R24 ;  /* 0x0000000227367825 */ /* 0x001fca00078e0218 */
[----:B------:R0:W-:Y:S04]  /*6a00*/  STL.64 [R1+0x290], R54 ;  /* 0x0002903601007387 */ /* 0x0001e80000100a00 */
[----:B0-----:R-:W4:Y:S04]  /*6a10*/  LDL.LU.64 R54, [R1+0x24c0] ;  /* 0x0024c00001367983 */ /* 0x001f280000300a00 */
[----:B------:R-:W4:Y:S04]  /*6a20*/  LDL R19, [R1+0x188] ;  /* 0x0001880001137983 */ /* 0x000f280000100800 */
[----:B------:R-:W4:Y:S01]  /*6a30*/  LDL R14, [R1+0x184] ;  /* 0x00018400010e7983 */ /* 0x000f220000100800 */
[----:B---3--:R-:W-:-:S05]  /*6a40*/  IMAD.WIDE R34, R35, 0x2, R24 ;  /* 0x0000000223227825 */ /* 0x008fca00078e0218 */
[----:B------:R2:W-:Y:S02]  /*6a50*/  STL.64 [R1+0x2a8], R34 ;  /* 0x0002a82201007387 */ /* 0x0005e40000100a00 */
[----:B--2---:R-:W-:-:S04]  /*6a60*/  IMAD.WIDE R34, R50, 0x2, R24 ;  /* 0x0000000232227825 */ /* 0x004fc800078e0218 */
[--C-:B----4-:R-:W-:Y:S01]  /*6a70*/  IMAD.WIDE R50, R51, 0x2, R24.reuse ;  /* 0x0000000233327825 */ /* 0x110fe200078e0218 */
[----:B------:R0:W-:Y:S04]  /*6a80*/  STL.64 [R1+0x2c0], R34 ;  /* 0x0002c02201007387 */ /* 0x0001e80000100a00 */
[----:B0-----:R-:W2:Y:S04]  /*6a90*/  LDL.LU.64 R34, [R1+0x24b8] ;  /* 0x0024b80001227983 */ /* 0x001ea80000300a00 */
[----:B------:R0:W-:Y:S02]  /*6aa0*/  STL.64 [R1+0x2d8], R50 ;  /* 0x0002d83201007387 */ /* 0x0001e40000100a00 */
[----:B0-----:R-:W-:-:S04]  /*6ab0*/  IMAD.WIDE R50, R6, 0x2, R24 ;  /* 0x0000000206327825 */ /* 0x001fc800078e0218 */
[--C-:B------:R-:W-:Y:S01]  /*6ac0*/  IMAD.WIDE R6, R7, 0x2, R24.reuse ;  /* 0x0000000207067825 */ /* 0x100fe200078e0218 */
[----:B------:R0:W-:Y:S04]  /*6ad0*/  STL.64 [R1+0x2f0], R50 ;  /* 0x0002f03201007387 */ /* 0x0001e80000100a00 */
[----:B0-----:R-:W3:Y:S04]  /*6ae0*/  LDL.LU.64 R50, [R1+0x24b0] ;  /* 0x0024b00001327983 */ /* 0x001ee80000300a00 */
[----:B------:R0:W-:Y:S04]  /*6af0*/  STL.64 [R1+0x308], R6 ;  /* 0x0003080601007387 */ /* 0x0001e80000100a00 */
[----:B0-----:R-:W4:Y:S01]  /*6b00*/  LDL.LU.64 R6, [R1+0x24a8] ;  /* 0x0024a80001067983 */ /* 0x001f220000300a00 */
[----:B------:R-:W-:-:S05]  /*6b10*/  IMAD.WIDE R20, R21, 0x2, R24 ;  /* 0x0000000215147825 */ /* 0x000fca00078e0218 */
[----:B------:R0:W-:Y:S02]  /*6b20*/  STL.64 [R1+0x320], R20 ;  /* 0x0003201401007387 */ /* 0x0001e40000100a00 */
[----:B0-----:R-:W-:-:S05]  /*6b30*/  IMAD.WIDE R20, R16, 0x2, R24 ;  /* 0x0000000210147825 */ /* 0x001fca00078e0218 */
[----:B------:R0:W-:Y:S01]  /*6b40*/  STL.64 [R1+0x340], R20 ;  /* 0x0003401401007387 */ /* 0x0001e20000100a00 */
[----:B------:R-:W-:-:S04]  /*6b50*/  IMAD.WIDE R16, R17, 0x2, R24 ;  /* 0x0000000211107825 */ /* 0x000fc800078e0218 */
[--C-:B0-----:R-:W-:Y:S02]  /*6b60*/  IMAD.WIDE R20, R15, 0x2, R24.reuse ;  /* 0x000000020f147825 */ /* 0x101fe400078e0218 */
[----:B------:R-:W2:Y:S04]  /*6b70*/  LDL R15, [R1+0x160] ;  /* 0x00016000010f7983 */ /* 0x000ea80000100800 */
[----:B------:R0:W-:Y:S04]  /*6b80*/  STL.64 [R1+0x360], R20 ;  /* 0x0003601401007387 */ /* 0x0001e80000100a00 */
[----:B------:R1:W-:Y:S01]  /*6b90*/  STL.64 [R1+0x378], R16 ;  /* 0x0003781001007387 */ /* 0x0003e20000100a00 */
[----:B0-----:R-:W-:-:S04]  /*6ba0*/  IMAD.WIDE R20, R58, 0x2, R24 ;  /* 0x000000023a147825 */ /* 0x001fc800078e0218 */
[--C-:B-1----:R-:W-:Y:S01]  /*6bb0*/  IMAD.WIDE R16, R59, 0x2, R24.reuse ;  /* 0x000000023b107825 */ /* 0x102fe200078e0218 */
[----:B------:R0:W-:Y:S03]  /*6bc0*/  STL.64 [R1+0x398], R20 ;  /* 0x0003981401007387 */ /* 0x0001e60000100a00 */
[--C-:B------:R-:W-:Y:S01]  /*6bd0*/  IMAD.WIDE R58, R8, 0x2, R24.reuse ;  /* 0x00000002083a7825 */ /* 0x100fe200078e0218 */
[----:B------:R4:W-:Y:S04]  /*6be0*/  STL.64 [R1+0x3b0], R16 ;  /* 0x0003b01001007387 */ /* 0x0009e80000100a00 */
[----:B------:R-:W-:Y:S01]  /*6bf0*/  STL.64 [R1+0x3d0], R58 ;  /* 0x0003d03a01007387 */ /* 0x000fe20000100a00 */
[----:B0-----:R-:W-:-:S05]  /*6c00*/  IMAD.WIDE R20, R9, 0x2, R24 ;  /* 0x0000000209147825 */ /* 0x001fca00078e0218 */
[----:B------:R-:W-:Y:S01]  /*6c10*/  STL.64 [R1+0x3e8], R20 ;  /* 0x0003e81401007387 */ /* 0x000fe20000100a00 */
[----:B----4-:R-:W-:-:S04]  /*6c20*/  IMAD.WIDE R16, R6, 0x2, R24 ;  /* 0x0000000206107825 */ /* 0x010fc800078e0218 */
[--C-:B------:R-:W-:Y:S01]  /*6c30*/  IMAD.WIDE R8, R7, 0x2, R24.reuse ;  /* 0x0000000207087825 */ /* 0x100fe200078e0218 */
[----:B------:R0:W-:Y:S03]  /*6c40*/  STL.64 [R1+0x408], R16 ;  /* 0x0004081001007387 */ /* 0x0001e60000100a00 */
[--C-:B------:R-:W-:Y:S01]  /*6c50*/  IMAD.WIDE R6, R22, 0x2, R24.reuse ;  /* 0x0000000216067825 */ /* 0x100fe200078e0218 */
[----:B------:R1:W-:Y:S04]  /*6c60*/  STL.64 [R1+0x428], R8 ;  /* 0x0004280801007387 */ /* 0x0003e80000100a00 */
[----:B------:R3:W-:Y:S01]  /*6c70*/  STL.64 [R1+0x440], R6 ;  /* 0x0004400601007387 */ /* 0x0007e20000100a00 */
[----:B0-----:R-:W-:-:S04]  /*6c80*/  IMAD.WIDE R16, R23, 0x2, R24 ;  /* 0x0000000217107825 */ /* 0x001fc800078e0218 */
[--C-:B-1----:R-:W-:Y:S01]  /*6c90*/  IMAD.WIDE R8, R18, 0x2, R24.reuse ;  /* 0x0000000212087825 */ /* 0x102fe200078e0218 */
[----:B------:R0:W-:Y:S03]  /*6ca0*/  STL.64 [R1+0x460], R16 ;  /* 0x0004601001007387 */ /* 0x0001e60000100a00 */
[--C-:B---3--:R-:W-:Y:S01]  /*6cb0*/  IMAD.WIDE R6, R50, 0x2, R24.reuse ;  /* 0x0000000232067825 */ /* 0x108fe200078e0218 */
[----:B------:R1:W-:Y:S04]  /*6cc0*/  STL.64 [R1+0x478], R8 ;  /* 0x0004780801007387 */ /* 0x0003e80000100a00 */
[----:B------:R2:W-:Y:S01]  /*6cd0*/  STL.64 [R1+0x498], R6 ;  /* 0x0004980601007387 */ /* 0x0005e20000100a00 */
[----:B0-----:R-:W-:-:S04]  /*6ce0*/  IMAD.WIDE R16, R51, 0x2, R24 ;  /* 0x0000000233107825 */ /* 0x001fc800078e0218 */
[--C-:B-1----:R-:W-:Y:S01]  /*6cf0*/  IMAD.WIDE R8, R31, 0x2, R24.reuse ;  /* 0x000000021f087825 */ /* 0x102fe200078e0218 */
[----:B------:R-:W-:Y:S03]  /*6d00*/  STL.64 [R1+0x4b0], R16 ;  /* 0x0004b01001007387 */ /* 0x000fe60000100a00 */
[--C-:B--2---:R-:W-:Y:S02]  /*6d10*/  IMAD.WIDE R6, R34, 0x2, R24.reuse ;  /* 0x0000000222067825 */ /* 0x104fe400078e0218 */
[----:B------:R-:W2:Y:S04]  /*6d20*/  LDL.LU R34, [R1+0x24a4] ;  /* 0x0024a40001227983 */ /* 0x000ea80000300800 */
[----:B------:R0:W-:Y:S02]  /*6d30*/  STL.64 [R1+0x4d0], R8 ;  /* 0x0004d00801007387 */ /* 0x0001e40000100a00 */
[----:B0-----:R-:W-:-:S02]  /*6d40*/  IMAD.WIDE R8, R35, 0x2, R24 ;  /* 0x0000000223087825 */ /* 0x001fc400078e0218 */
[----:B------:R-:W2:Y:S04]  /*6d50*/  LDL.LU R35, [R1+0x24a0] ;  /* 0x0024a00001237983 */ /* 0x000ea80000300800 */
[----:B------:R0:W-:Y:S01]  /*6d60*/  STL.64 [R1+0x4f0], R6 ;  /* 0x0004f00601007387 */ /* 0x0001e20000100a00 */
[----:B------:R-:W-:-:S03]  /*6d70*/  IMAD.WIDE R16, R54, 0x2, R24 ;  /* 0x0000000236107825 */ /* 0x000fc600078e0218 */
[----:B------:R1:W-:Y:S01]  /*6d80*/  STL.64 [R1+0x508], R8 ;  /* 0x0005080801007387 */ /* 0x0003e20000100a00 */
[----:B0-----:R-:W-:-:S04]  /*6d90*/  IMAD.WIDE R6, R32, 0x2, R24 ;  /* 0x0000000220067825 */ /* 0x001fc800078e0218 */
[--C-:B-1----:R-:W-:Y:S01]  /*6da0*/  IMAD.WIDE R8, R55, 0x2, R24.reuse ;  /* 0x0000000237087825 */ /* 0x102fe200078e0218 */
[----:B------:R0:W-:Y:S04]  /*6db0*/  STL.64 [R1+0x528], R6 ;  /* 0x0005280601007387 */ /* 0x0001e80000100a00 */
        /* <DEDUP_REMOVED lines=32> */
[----:B0-----:R-:W-:-:S05]  /*6fc0*/  IMAD.WIDE R6, R0, 0x2, R24 ;  /* 0x0000000200067825 */ /* 0x001fca00078e0218 */
[----:B------:R0:W-:Y:S01]  /*6fd0*/  STL.64 [R1+0x738], R6 ;  /* 0x0007380601007387 */ /* 0x0001e20000100a00 */
[----:B--2---:R-:W-:-:S04]  /*6fe0*/  IMAD.WIDE R16, R12, 0x2, R34 ;  /* 0x000000020c107825 */ /* 0x004fc800078e0222 */
[--C-:B-1----:R-:W-:Y:S01]  /*6ff0*/  IMAD.WIDE R8, R13, 0x2, R34.reuse ;  /* 0x000000020d087825 */ /* 0x102fe200078e0222 */
[----:B------:R-:W-:Y:S03]  /*7000*/  STL.64 [R1+0xe0], R16 ;  /* 0x0000e01001007387 */ /* 0x000fe60000100a00 */
[--C-:B------:R-:W-:Y:S01]  /*7010*/  IMAD.WIDE R20, R5, 0x2, R34.reuse ;  /* 0x0000000205147825 */ /* 0x100fe200078e0222 */
[----:B------:R1:W-:Y:S03]  /*7020*/  STL.64 [R1+0xd8], R8 ;  /* 0x0000d80801007387 */ /* 0x0003e60000100a00 */
[--C-:B0-----:R-:W-:Y:S01]  /*7030*/  IMAD.WIDE R6, R4, 0x2, R34.reuse ;  /* 0x0000000204067825 */ /* 0x101fe200078e0222 */
[----:B------:R-:W-:Y:S03]  /*7040*/  STL.64 [R1+0x2418], R20 ;  /* 0x0024181401007387 */ /* 0x000fe60000100a00 */
[--C-:B------:R-:W-:Y:S01]  /*7050*/  IMAD.WIDE R58, R43, 0x2, R34.reuse ;  /* 0x000000022b3a7825 */ /* 0x100fe200078e0222 */
[----:B------:R-:W-:Y:S04]  /*7060*/  STL.64 [R1+0xd0], R6 ;  /* 0x0000d00601007387 */ /* 0x000fe80000100a00 */
[----:B------:R0:W-:Y:S01]  /*7070*/  STL.64 [R1+0x2410], R58 ;  /* 0x0024103a01007387 */ /* 0x0001e20000100a00 */
[----:B-1----:R-:W-:-:S03]  /*7080*/  IMAD.WIDE R8, R52, 0x2, R34 ;  /* 0x0000000234087825 */ /* 0x002fc600078e0222 */
[----:B0-----:R-:W2:Y:S01]  /*7090*/  LDL R59, [R1+0x21c] ;  /* 0x00021c00013b7983 */ /* 0x001ea20000100800 */
[----:B------:R-:W-:-:S03]  /*70a0*/  IMAD.WIDE R6, R41, 0x2, R34 ;  /* 0x0000000229067825 */ /* 0x000fc600078e0222 */
[----:B------:R0:W-:Y:S01]  /*70b0*/  STL.64 [R1+0xb8], R8 ;  /* 0x0000b80801007387 */ /* 0x0001e20000100a00 */
[----:B------:R-:W-:-:S03]  /*70c0*/  IMAD.WIDE R16, R47, 0x2, R34 ;  /* 0x000000022f107825 */ /* 0x000fc600078e0222 */
[----:B------:R1:W-:Y:S01]  /*70d0*/  STL.64 [R1+0xb0], R6 ;  /* 0x0000b00601007387 */ /* 0x0003e20000100a00 */
[----:B------:R-:W-:-:S03]  /*70e0*/  IMAD.WIDE R50, R61, 0x2, R34 ;  /* 0x000000023d327825 */ /* 0x000fc600078e0222 */
[----:B------:R-:W-:Y:S01]  /*70f0*/  STL.64 [R1+0x23e0], R16 ;  /* 0x0023e01001007387 */ /* 0x000fe20000100a00 */
[----:B0-----:R-:W-:-:S04]  /*7100*/  IMAD.WIDE R8, R38, 0x2, R34 ;  /* 0x0000000226087825 */ /* 0x001fc800078e0222 */
[--C-:B-1----:R-:W-:Y:S01]  /*7110*/  IMAD.WIDE R6, R60, 0x2, R34.reuse ;  /* 0x000000023c067825 */ /* 0x102fe200078e0222 */
[----:B------:R0:W-:Y:S03]  /*7120*/  STL.64 [R1+0x23e8], R8 ;  /* 0x0023e80801007387 */ /* 0x0001e60000100a00 */
[----:B------:R-:W-:-:S04]  /*7130*/  IMAD.WIDE R54, R53, 0x2, R34 ;  /* 0x0000000235367825 */ /* 0x000fc800078e0222 */
[--C-:B------:R-:W-:Y:S01]  /*7140*/  IMAD.WIDE R24, R49, 0x2, R34.reuse ;  /* 0x0000000231187825 */ /* 0x100fe200078e0222 */
[----:B0-----:R-:W3:Y:S03]  /*7150*/  LDL R8, [R1+0x1dc] ;  /* 0x0001dc0001087983 */ /* 0x001ee60000100800 */
[--C-:B------:R-:W-:Y:S01]  /*7160*/  IMAD.WIDE R26, R36, 0x2, R34.reuse ;  /* 0x00000002241a7825 */ /* 0x100fe200078e0222 */
[----:B------:R-:W-:Y:S04]  /*7170*/  STL.64 [R1+0x23f0], R6 ;  /* 0x0023f00601007387 */ /* 0x000fe80000100a00 */
[----:B------:R0:W-:Y:S04]  /*7180*/  STL.64 [R1+0x23f8], R50 ;  /* 0x0023f83201007387 */ /* 0x0001e80000100a00 */
[----:B0-----:R-:W4:Y:S04]  /*7190*/  LDL R50, [R1+0x1ec] ;  /* 0x0001ec0001327983 */ /* 0x001f280000100800 */
[----:B------:R-:W3:Y:S04]  /*71a0*/  LDL R51, [R1+0x1e4] ;  /* 0x0001e40001337983 */ /* 0x000ee80000100800 */
[----:B------:R0:W-:Y:S04]  /*71b0*/  STL.64 [R1+0x2400], R54 ;  /* 0x0024003601007387 */ /* 0x0001e80000100a00 */
[----:B0-----:R-:W3:Y:S04]  /*71c0*/  LDL R54, [R1+0x1fc] ;  /* 0x0001fc0001367983 */ /* 0x001ee80000100800 */
[----:B------:R-:W3:Y:S04]  /*71d0*/  LDL R55, [R1+0x1f4] ;  /* 0x0001f40001377983 */ /* 0x000ee80000100800 */
[----:B------:R0:W-:Y:S04]  /*71e0*/  STL.64 [R1+0x2408], R24 ;  /* 0x0024081801007387 */ /* 0x0001e80000100a00 */
[----:B0-----:R-:W3:Y:S04]  /*71f0*/  LDL R24, [R1+0x204] ;  /* 0x0002040001187983 */ /* 0x001ee80000100800 */
[----:B------:R0:W-:Y:S04]  /*7200*/  STL.64 [R1+0x2420], R26 ;  /* 0x0024201a01007387 */ /* 0x0001e80000100a00 */
[----:B0-----:R-:W3:Y:S04]  /*7210*/  LDL R26, [R1+0x214] ;  /* 0x00021400011a7983 */ /* 0x001ee80000100800 */
[----:B------:R-:W4:Y:S01]  /*7220*/  LDL R27, [R1+0x20c] ;  /* 0x00020c00011b7983 */ /* 0x000f220000100800 */
[----:B------:R-:W-:-:S04]  /*7230*/  IMAD.WIDE R28, R44, 0x2, R34 ;  /* 0x000000022c1c7825 */ /* 0x000fc800078e0222 */
[--C-:B------:R-:W-:Y:S01]  /*7240*/  IMAD.WIDE R30, R40, 0x2, R34.reuse ;  /* 0x00000002281e7825 */ /* 0x100fe200078e0222 */
[----:B------:R-:W-:Y:S03]  /*7250*/  STL.64 [R1+0x2428], R28 ;  /* 0x0024281c01007387 */ /* 0x000fe60000100a00 */
[--C-:B------:R-:W-:Y:S01]  /*7260*/  IMAD.WIDE R32, R42, 0x2, R34.reuse ;  /* 0x000000022a207825 */ /* 0x100fe200078e0222 */
[----:B------:R-:W-:Y:S03]  /*7270*/  STL.64 [R1+0x2430], R30 ;  /* 0x0024301e01007387 */ /* 0x000fe60000100a00 */
[--C-:B------:R-:W-:Y:S01]  /*7280*/  IMAD.WIDE R16, R45, 0x2, R34.reuse ;  /* 0x000000022d107825 */ /* 0x100fe200078e0222 */
[----:B------:R-:W-:Y:S04]  /*7290*/  STL.64 [R1+0x2438], R32 ;  /* 0x0024382001007387 */ /* 0x000fe80000100a00 */
[----:B------:R-:W4:Y:S01]  /*72a0*/  LDL R9, [R1+0x1d4] ;  /* 0x0001d40001097983 */ /* 0x000f220000100800 */
[----:B------:R-:W-:-:S03]  /*72b0*/  IMAD.WIDE R6, R46, 0x2, R34 ;  /* 0x000000022e067825 */ /* 0x000fc600078e0222 */
[----:B------:R0:W-:Y:S04]  /*72c0*/  STL.64 [R1+0x238], R16 ;  /* 0x0002381001007387 */ /* 0x0001e80000100a00 */
[----:B------:R-:W4:Y:S04]  /*72d0*/  LDL R25, [R1+0x1d0] ;  /* 0x0001d00001197983 */ /* 0x000f280000100800 */
[----:B------:R1:W-:Y:S01]  /*72e0*/  STL.64 [R1+0x250], R6 ;  /* 0x0002500601007387 */ /* 0x0003e20000100a00 */
[----:B0-----:R-:W-:-:S03]  /*72f0*/  IMAD.WIDE R16, R48, 0x2, R34 ;  /* 0x0000000230107825 */ /* 0x001fc600078e0222 */
[----:B-1----:R-:W4:Y:S04]  /*7300*/  LDL R6, [R1+0x1cc] ;  /* 0x0001cc0001067983 */ /* 0x002f280000100800 */
[----:B------:R0:W-:Y:S04]  /*7310*/  STL.64 [R1+0x268], R16 ;  /* 0x0002681001007387 */ /* 0x0001e80000100a00 */
[----:B------:R-:W4:Y:S01]  /*7320*/  LDL R7, [R1+0x1c8] ;  /* 0x0001c80001077983 */ /* 0x000f220000100800 */
[----:B------:R-:W-:-:S03]  /*7330*/  IMAD.WIDE R30, R37, 0x2, R34 ;  /* 0x00000002251e7825 */ /* 0x000fc600078e0222 */
[----:B------:R-:W4:Y:S04]  /*7340*/  LDL R20, [R1+0x1c4] ;  /* 0x0001c40001147983 */ /* 0x000f280000100800 */
[----:B------:R-:W4:Y:S01]  /*7350*/  LDL R21, [R1+0x1c0] ;  /* 0x0001c00001157983 */ /* 0x000f220000100800 */
[----:B0-----:R-:W-:-:S03]  /*7360*/  IMAD.WIDE R16, R39, 0x2, R34 ;  /* 0x0000000227107825 */ /* 0x001fc600078e0222 */
[----:B------:R-:W-:Y:S04]  /*7370*/  STL.64 [R1+0x280], R30 ;  /* 0x0002801e01007387 */ /* 0x000fe80000100a00 */
[----:B------:R-:W4:Y:S04]  /*7380*/  LDL.LU R32, [R1+0x1b0] ;  /* 0x0001b00001207983 */ /* 0x000f280000300800 */
[----:B------:R0:W-:Y:S04]  /*7390*/  STL.64 [R1+0x298], R16 ;  /* 0x0002981001007387 */ /* 0x0001e80000100a00 */
[----:B0-----:R-:W4:Y:S01]  /*73a0*/  LDL.LU R16, [R1+0x1ac] ;  /* 0x0001ac0001107983 */ /* 0x001f220000300800 */
[----:B--2---:R-:W-:-:S05]  /*73b0*/  IMAD.WIDE R28, R59, 0x2, R34 ;  /* 0x000000023b1c7825 */ /* 0x004fca00078e0222 */
[----:B------:R3:W-:Y:S04]  /*73c0*/  STL.64 [R1+0x2b0], R28 ;  /* 0x0002b01c01007387 */ /* 0x0007e80000100a00 */
[----:B------:R-:W2:Y:S04]  /*73d0*/  LDL.LU R17, [R1+0x1a8] ;  /* 0x0001a80001117983 */ /* 0x000ea80000300800 */
[----:B------:R-:W2:Y:S04]  /*73e0*/  LDL.LU R33, [R1+0x1a4] ;  /* 0x0001a40001217983 */ /* 0x000ea80000300800 */
[----:B------:R-:W2:Y:S04]  /*73f0*/  LDL.LU R30, [R1+0x1a0] ;  /* 0x0001a000011e7983 */ /* 0x000ea80000300800 */
[----:B------:R-:W2:Y:S04]  /*7400*/  LDL.LU R31, [R1+0x19c] ;  /* 0x00019c00011f7983 */ /* 0x000ea80000300800 */
[----:B------:R-:W2:Y:S04]  /*7410*/  LDL.LU R58, [R1+0x198] ;  /* 0x00019800013a7983 */ /* 0x000ea80000300800 */
[----:B------:R-:W2:Y:S01]  /*7420*/  LDL.LU R59, [R1+0x194] ;  /* 0x00019400013b7983 */ /* 0x000ea20000300800 */
[----:B---3--:R-:W-:-:S04]  /*7430*/  IMAD.WIDE R28, R26, 0x2, R34 ;  /* 0x000000021a1c7825 */ /* 0x008fc800078e0222 */
[--C-:B----4-:R-:W-:Y:S01]  /*7440*/  IMAD.WIDE R26, R27, 0x2, R34.reuse ;  /* 0x000000021b1a7825 */ /* 0x110fe200078e0222 */
[----:B------:R0:W-:Y:S04]  /*7450*/  STL.64 [R1+0x2c8], R28 ;  /* 0x0002c81c01007387 */ /* 0x0001e80000100a00 */
[----:B------:R1:W-:Y:S01]  /*7460*/  STL.64 [R1+0x2e0], R26 ;  /* 0x0002e01a01007387 */ /* 0x0003e20000100a00 */
[----:B0-----:R-:W-:-:S04]  /*7470*/  IMAD.WIDE R28, R24, 0x2, R34 ;  /* 0x00000002181c7825 */ /* 0x001fc800078e0222 */
[--C-:B-1----:R-:W-:Y:S01]  /*7480*/  IMAD.WIDE R26, R54, 0x2, R34.reuse ;  /* 0x00000002361a7825 */ /* 0x102fe200078e0222 */
[----:B------:R0:W-:Y:S04]  /*7490*/  STL.64 [R1+0x2f8], R28 ;  /* 0x0002f81c01007387 */ /* 0x0001e80000100a00 */
[----:B------:R-:W3:Y:S04]  /*74a0*/  LDL.LU R54, [R1+0x17c] ;  /* 0x00017c0001367983 */ /* 0x000ee80000300800 */
[----:B------:R1:W-:Y:S01]  /*74b0*/  STL.64 [R1+0x310], R26 ;  /* 0x0003101a01007387 */ /* 0x0003e20000100a00 */
[----:B0-----:R-:W-:-:S05]  /*74c0*/  IMAD.WIDE R28, R55, 0x2, R34 ;  /* 0x00000002371c7825 */ /* 0x001fca00078e0222 */
[----:B------:R0:W-:Y:S04]  /*74d0*/  STL.64 [R1+0x328], R28 ;  /* 0x0003281c01007387 */ /* 0x0001e80000100a00 */
[----:B------:R-:W4:Y:S01]  /*74e0*/  LDL.LU R55, [R1+0x170] ;  /* 0x0001700001377983 */ /* 0x000f220000300800 */
[----:B-1----:R-:W-:-:S05]  /*74f0*/  IMAD.WIDE R26, R50, 0x2, R34 ;  /* 0x00000002321a7825 */ /* 0x002fca00078e0222 */
[----:B------:R1:W-:Y:S01]  /*7500*/  STL.64 [R1+0x348], R26 ;  /* 0x0003481a01007387 */ /* 0x0003e20000100a00 */
[----:B0-----:R-:W-:-:S05]  /*7510*/  IMAD.WIDE R28, R51, 0x2, R34 ;  /* 0x00000002331c7825 */ /* 0x001fca00078e0222 */
[----:B------:R-:W-:Y:S04]  /*7520*/  STL.64 [R1+0x368], R28 ;  /* 0x0003681c01007387 */ /* 0x000fe80000100a00 */
[----:B------:R-:W4:Y:S01]  /*7530*/  LDL.LU R50, [R1+0x168] ;  /* 0x0001680001327983 */ /* 0x000f220000300800 */
[----:B-1----:R-:W-:-:S03]  /*7540*/  IMAD.WIDE R26, R8, 0x2, R34 ;  /* 0x00000002081a7825 */ /* 0x002fc600078e0222 */
[----:B------:R-:W4:Y:S04]  /*7550*/  LDL.LU R51, [R1+0x164] ;  /* 0x0001640001337983 */ /* 0x000f280000300800 */
[----:B------:R0:W-:Y:S04]  /*7560*/  STL.64 [R1+0x380], R26 ;  /* 0x0003801a01007387 */ /* 0x0001e80000100a00 */
[----:B------:R-:W4:Y:S01]  /*7570*/  LDL.LU R8, [R1+0x15c] ;  /* 0x00015c0001087983 */ /* 0x000f220000300800 */
[----:B0-----:R-:W-:-:S03]  /*7580*/  IMAD.WIDE R26, R9, 0x2, R34 ;  /* 0x00000002091a7825 */ /* 0x001fc600078e0222 */
[----:B------:R-:W4:Y:S04]  /*7590*/  LDL.LU R9, [R1+0x158] ;  /* 0x0001580001097983 */ /* 0x000f280000300800 */
[----:B------:R0:W-:Y:S01]  /*75a0*/  STL.64 [R1+0x3a0], R26 ;  /* 0x0003a01a01007387 */ /* 0x0001e20000100a00 */
[----:B------:R-:W-:-:S04]  /*75b0*/  IMAD.WIDE R28, R6, 0x2, R34 ;  /* 0x00000002061c7825 */ /* 0x000fc800078e0222 */
[----:B0-----:R-:W-:-:S04]  /*75c0*/  IMAD.WIDE R26, R25, 0x2, R34 ;  /* 0x00000002191a7825 */ /* 0x001fc800078e0222 */
[--C-:B------:R-:W-:Y:S01]  /*75d0*/  IMAD.WIDE R24, R7, 0x2, R34.reuse ;  /* 0x0000000207187825 */ /* 0x100fe200078e0222 */
[----:B------:R0:W-:Y:S03]  /*75e0*/  STL.64 [R1+0x3b8], R26 ;  /* 0x0003b81a01007387 */ /* 0x0001e60000100a00 */
[--C-:B------:R-:W-:Y:S01]  /*75f0*/  IMAD.WIDE R6, R21, 0x2, R34.reuse ;  /* 0x0000000215067825 */ /* 0x100fe200078e0222 */
[----:B------:R-:W-:Y:S04]  /*7600*/  STL.64 [R1+0x3d8], R28 ;  /* 0x0003d81c01007387 */ /* 0x000fe80000100a00 */
[----:B------:R1:W-:Y:S01]  /*7610*/  STL.64 [R1+0x3f0], R24 ;  /* 0x0003f01801007387 */ /* 0x0003e20000100a00 */
[----:B0-----:R-:W-:-:S04]  /*7620*/  IMAD.WIDE R26, R20, 0x2, R34 ;  /* 0x00000002141a7825 */ /* 0x001fc800078e0222 */
[--C-:B------:R-:W-:Y:S01]  /*7630*/  IMAD.WIDE R20, R23, 0x2, R34.reuse ;  /* 0x0000000217147825 */ /* 0x100fe200078e0222 */
[----:B------:R-:W-:Y:S03]  /*7640*/  STL.64 [R1+0x410], R26 ;  /* 0x0004101a01007387 */ /* 0x000fe60000100a00 */
[--C-:B-1----:R-:W-:Y:S01]  /*7650*/  IMAD.WIDE R24, R22, 0x2, R34.reuse ;  /* 0x0000000216187825 */ /* 0x102fe200078e0222 */
[----:B------:R0:W-:Y:S03]  /*7660*/  STL.64 [R1+0x430], R6 ;  /* 0x0004300601007387 */ /* 0x0001e60000100a00 */
[--C-:B------:R-:W-:Y:S01]  /*7670*/  IMAD.WIDE R22, R32, 0x2, R34.reuse ;  /* 0x0000000220167825 */ /* 0x100fe200078e0222 */
[----:B------:R-:W-:Y:S04]  /*7680*/  STL.64 [R1+0x448], R24 ;  /* 0x0004481801007387 */ /* 0x000fe80000100a00 */
[----:B------:R1:W-:Y:S01]  /*7690*/  STL.64 [R1+0x468], R20 ;  /* 0x0004681401007387 */ /* 0x0003e20000100a00 */
[----:B0-----:R-:W-:-:S05]  /*76a0*/  IMAD.WIDE R6, R18, 0x2, R34 ;  /* 0x0000000212067825 */ /* 0x001fca00078e0222 */
[----:B------:R2:W-:Y:S01]  /*76b0*/  STL.64 [R1+0x480], R6 ;  /* 0x0004800601007387 */ /* 0x0005e20000100a00 */
[----:B-1----:R-:W-:-:S03]  /*76c0*/  IMAD.WIDE R20, R16, 0x2, R34 ;  /* 0x0000000210147825 */ /* 0x002fc600078e0222 */
[----:B------:R-:W-:Y:S01]  /*76d0*/  STL.64 [R1+0x4a0], R22 ;  /* 0x0004a01601007387 */ /* 0x000fe20000100a00 */
[----:B------:R-:W-:-:S04]  /*76e0*/  IMAD.WIDE R18, R19, 0x2, R34 ;  /* 0x0000000213127825 */ /* 0x000fc800078e0222 */
[--C-:B--2---:R-:W-:Y:S01]  /*76f0*/  IMAD.WIDE R6, R17, 0x2, R34.reuse ;  /* 0x0000000211067825 */ /* 0x104fe200078e0222 */
[----:B------:R-:W-:Y:S04]  /*7700*/  STL [R1+0x2464], R17 ;  /* 0x0024641101007387 */ /* 0x000fe80000100800 */
[----:B------:R-:W-:Y:S04]  /*7710*/  STL.64 [R1+0x4b8], R20 ;  /* 0x0004b81401007387 */ /* 0x000fe80000100a00 */
[----:B------:R0:W-:Y:S04]  /*7720*/  STL [R1+0x2468], R16 ;  /* 0x0024681001007387 */ /* 0x0001e80000100800 */
[----:B------:R1:W-:Y:S04]  /*7730*/  STL.64 [R1+0x4d8], R6 ;  /* 0x0004d80601007387 */ /* 0x0003e80000100a00 */
[----:B------:R-:W-:Y:S01]  /*7740*/  STL.64 [R1+0x2470], R32 ;  /* 0x0024702001007387 */ /* 0x000fe20000100a00 */
[----:B0-----:R-:W-:-:S04]  /*7750*/  IMAD.WIDE R16, R30, 0x2, R34 ;  /* 0x000000021e107825 */ /* 0x001fc800078e0222 */
[----:B-1----:R-:W-:-:S05]  /*7760*/  IMAD.WIDE R6, R33, 0x2, R34 ;  /* 0x0000000221067825 */ /* 0x002fca00078e0222 */
[----:B------:R0:W-:Y:S04]  /*7770*/  STL.64 [R1+0x4f8], R6 ;  /* 0x0004f80601007387 */ /* 0x0001e80000100a00 */
[----:B------:R-:W-:Y:S04]  /*7780*/  STL.64 [R1+0x2478], R30 ;  /* 0x0024781e01007387 */ /* 0x000fe80000100a00 */
[----:B------:R1:W-:Y:S01]  /*7790*/  STL.64 [R1+0x510], R16 ;  /* 0x0005101001007387 */ /* 0x0003e20000100a00 */
[----:B0-----:R-:W-:-:S05]  /*77a0*/  IMAD.WIDE R6, R31, 0x2, R34 ;  /* 0x000000021f067825 */ /* 0x001fca00078e0222 */
[----:B------:R0:W-:Y:S01]  /*77b0*/  STL.64 [R1+0x560], R6 ;  /* 0x0005600601007387 */ /* 0x0001e20000100a00 */
[----:B-1----:R-:W-:-:S03]  /*77c0*/  IMAD.WIDE R16, R58, 0x2, R34 ;  /* 0x000000023a107825 */ /* 0x002fc600078e0222 */
[----:B------:R-:W-:Y:S04]  /*77d0*/  STL [R1+0x2460], R59 ;  /* 0x0024603b01007387 */ /* 0x000fe80000100800 */
[----:B------:R1:W-:Y:S01]  /*77e0*/  STL.64 [R1+0x578], R16 ;  /* 0x0005781001007387 */ /* 0x0003e20000100a00 */
[----:B0-----:R-:W-:-:S05]  /*77f0*/  IMAD.WIDE R6, R59, 0x2, R34 ;  /* 0x000000023b067825 */ /* 0x001fca00078e0222 */
[----:B------:R0:W-:Y:S01]  /*7800*/  STL.64 [R1+0x598], R6 ;  /* 0x0005980601007387 */ /* 0x0001e20000100a00 */
[----:B-1----:R-:W-:-:S03]  /*7810*/  IMAD.WIDE R16, R56, 0x2, R34 ;  /* 0x0000000238107825 */ /* 0x002fc600078e0222 */
[----:B------:R-:W-:Y:S04]  /*7820*/  STL.64 [R1+0x2480], R56 ;  /* 0x0024803801007387 */ /* 0x000fe80000100a00 */
[----:B------:R1:W-:Y:S01]  /*7830*/  STL.64 [R1+0x5b0], R16 ;  /* 0x0005b01001007387 */ /* 0x0003e20000100a00 */
[----:B0-----:R-:W-:-:S05]  /*7840*/  IMAD.WIDE R6, R57, 0x2, R34 ;  /* 0x0000000239067825 */ /* 0x001fca00078e0222 */
[----:B------:R0:W-:Y:S01]  /*7850*/  STL.64 [R1+0x5d0], R6 ;  /* 0x0005d00601007387 */ /* 0x0001e20000100a00 */
[----:B-1----:R-:W-:-:S03]  /*7860*/  IMAD.WIDE R16, R14, 0x2, R34 ;  /* 0x000000020e107825 */ /* 0x002fc600078e0222 */
[----:B------:R-:W-:Y:S01]  /*7870*/  STL.64 [R1+0x5f0], R18 ;  /* 0x0005f01201007387 */ /* 0x000fe20000100a00 */
[----:B0-----:R-:W-:-:S03]  /*7880*/  IMAD.WIDE R6, R2, 0x2, R34 ;  /* 0x0000000202067825 */ /* 0x001fc600078e0222 */
[----:B------:R-:W2:Y:S04]  /*7890*/  LDL.LU R2, [R1+0x249c] ;  /* 0x00249c0001027983 */ /* 0x000ea80000300800 */
[----:B------:R0:W-:Y:S04]  /*78a0*/  STL.64 [R1+0x608], R16 ;  /* 0x0006081001007387 */ /* 0x0001e80000100a00 */
[----:B------:R1:W-:Y:S01]  /*78b0*/  STL.64 [R1+0x628], R6 ;  /* 0x0006280601007387 */ /* 0x0003e20000100a00 */
[----:B0-----:R-:W-:-:S04]  /*78c0*/  IMAD.WIDE R16, R10, 0x2, R34 ;  /* 0x000000020a107825 */ /* 0x001fc800078e0222 */
[----:B-1----:R-:W-:-:S04]  /*78d0*/  IMAD.WIDE R6, R11, 0x2, R34 ;  /* 0x000000020b067825 */ /* 0x002fc800078e0222 */
[----:B---3--:R-:W-:-:S05]  /*78e0*/  IMAD.WIDE R18, R54, 0x2, R34 ;  /* 0x0000000236127825 */ /* 0x008fca00078e0222 */
[----:B------:R-:W-:Y:S04]  /*78f0*/  STL.64 [R1+0x640], R18 ;  /* 0x0006401201007387 */ /* 0x000fe80000100a00 */
[----:B------:R-:W-:Y:S04]  /*7900*/  STL [R1+0x2450], R11 ;  /* 0x0024500b01007387 */ /* 0x000fe80000100800 */
[----:B------:R0:W-:Y:S04]  /*7910*/  STL.64 [R1+0x660], R16 ;  /* 0x0006601001007387 */ /* 0x0001e80000100a00 */
[----:B------:R-:W-:Y:S04]  /*7920*/  STL [R1+0x2454], R10 ;  /* 0x0024540a01007387 */ /* 0x000fe80000100800 */
[----:B------:R1:W-:Y:S04]  /*7930*/  STL.64 [R1+0x678], R6 ;  /* 0x0006780601007387 */ /* 0x0003e80000100a00 */
[----:B----4-:R-:W-:Y:S01]  /*7940*/  STL.64 [R1+0x2458], R54 ;  /* 0x0024583601007387 */ /* 0x010fe20000100a00 */
[----:B0-----:R-:W-:-:S04]  /*7950*/  IMAD.WIDE R16, R3, 0x2, R34 ;  /* 0x0000000203107825 */ /* 0x001fc800078e0222 */
[----:B-1----:R-:W-:-:S05]  /*7960*/  IMAD.WIDE R6, R55, 0x2, R34 ;  /* 0x0000000237067825 */ /* 0x002fca00078e0222 */
[----:B------:R0:W-:Y:S04]  /*7970*/  STL.64 [R1+0x698], R6 ;  /* 0x0006980601007387 */ /* 0x0001e80000100a00 */
[----:B------:R-:W2:Y:S01]  /*7980*/  LDL.LU R3, [R1+0x2498] ;  /* 0x0024980001037983 */ /* 0x000ea20000300800 */
[----:B------:R-:W-:-:S03]  /*7990*/  IMAD.WIDE R10, R50, 0x2, R34 ;  /* 0x00000002320a7825 */ /* 0x000fc600078e0222 */
[----:B------:R-:W-:Y:S01]  /*79a0*/  STL.64 [R1+0x6b0], R16 ;  /* 0x0006b01001007387 */ /* 0x000fe20000100a00 */
[----:B------:R-:W-:-:S04]  /*79b0*/  IMAD.WIDE R14, R15, 0x2, R34 ;  /* 0x000000020f0e7825 */ /* 0x000fc800078e0222 */
[--C-:B0-----:R-:W-:Y:S01]  /*79c0*/  IMAD.WIDE R6, R51, 0x2, R34.reuse ;  /* 0x0000000233067825 */ /* 0x101fe200078e0222 */
[----:B------:R-:W-:Y:S04]  /*79d0*/  STL [R1+0x2448], R51 ;  /* 0x0024483301007387 */ /* 0x000fe80000100800 */
[----:B------:R0:W-:Y:S04]  /*79e0*/  STL.64 [R1+0x6c8], R10 ;  /* 0x0006c80a01007387 */ /* 0x0001e80000100a00 */
[----:B------:R-:W-:Y:S04]  /*79f0*/  STL [R1+0x244c], R50 ;  /* 0x00244c3201007387 */ /* 0x000fe80000100800 */
[----:B------:R1:W-:Y:S01]  /*7a00*/  STL.64 [R1+0x6e0], R6 ;  /* 0x0006e00601007387 */ /* 0x0003e20000100a00 */
[----:B0-----:R-:W-:-:S03]  /*7a10*/  IMAD.WIDE R10, R8, 0x2, R34 ;  /* 0x00000002080a7825 */ /* 0x001fc600078e0222 */
[----:B------:R-:W-:Y:S04]  /*7a20*/  STL.64 [R1+0x6f8], R14 ;  /* 0x0006f80e01007387 */ /* 0x000fe80000100a00 */
[----:B------:R-:W-:Y:S01]  /*7a30*/  STL [R1+0x2440], R9 ;  /* 0x0024400901007387 */ /* 0x000fe20000100800 */
[----:B-1----:R-:W-:-:S03]  /*7a40*/  IMAD.WIDE R6, R9, 0x2, R34 ;  /* 0x0000000209067825 */ /* 0x002fc600078e0222 */
[----:B------:R-:W-:Y:S04]  /*7a50*/  STL.64 [R1+0x710], R10 ;  /* 0x0007100a01007387 */ /* 0x000fe80000100a00 */
[----:B------:R-:W-:Y:S04]  /*7a60*/  STL [R1+0x2444], R8 ;  /* 0x0024440801007387 */ /* 0x000fe80000100800 */
[----:B------:R0:W-:Y:S02]  /*7a70*/  STL.64 [R1+0x728], R6 ;  /* 0x0007280601007387 */ /* 0x0001e40000100a00 */
[----:B0-----:R-:W-:-:S04]  /*7a80*/  IMAD.WIDE R6, R0, 0x2, R34 ;  /* 0x0000000200067825 */ /* 0x001fc800078e0222 */
[----:B--2---:R-:W-:-:S04]  /*7a90*/  IMAD.WIDE R28, R12, 0x2, R2 ;  /* 0x000000020c1c7825 */ /* 0x004fc800078e0202 */
[----:B------:R-:W-:Y:S01]  /*7aa0*/  IMAD.WIDE R26, R13, 0x2, R2 ;  /* 0x000000020d1a7825 */ /* 0x000fe200078e0202 */
[----:B------:R0:W-:Y:S04]  /*7ab0*/  STL.64 [R1+0x2488], R28 ;  /* 0x0024881c01007387 */ /* 0x0001e80000100a00 */
[----:B------:R-:W-:Y:S04]  /*7ac0*/  STL.64 [R1+0x740], R6 ;  /* 0x0007400601007387 */ /* 0x000fe80000100a00 */
[----:B------:R1:W-:Y:S04]  /*7ad0*/  STL.64 [R1+0x2490], R26 ;  /* 0x0024901a01007387 */ /* 0x0003e80000100a00 */
[----:B0-----:R-:W2:Y:S04]  /*7ae0*/  LDL.LU R29, [R1+0x21c] ;  /* 0x00021c00011d7983 */ /* 0x001ea80000300800 */
[----:B------:R-:W3:Y:S04]  /*7af0*/  LDL.LU R8, [R1+0x214] ;  /* 0x0002140001087983 */ /* 0x000ee80000300800 */
[----:B------:R-:W4:Y:S04]  /*7b00*/  LDL.LU R55, [R1+0x20c] ;  /* 0x00020c0001377983 */ /* 0x000f280000300800 */
[----:B------:R-:W3:Y:S04]  /*7b10*/  LDL.LU R10, [R1+0x204] ;  /* 0x00020400010a7983 */ /* 0x000ee80000300800 */
[----:B------:R-:W3:Y:S04]  /*7b20*/  LDL.LU R11, [R1+0x1fc] ;  /* 0x0001fc00010b7983 */ /* 0x000ee80000300800 */
        /* <DEDUP_REMOVED lines=12> */
[----:B-1----:R-:W-:-:S02]  /*7bf0*/  IMAD.MOV.U32 R27, RZ, RZ, R37 ;  /* 0x000000ffff1b7224 */ /* 0x002fc400078e0025 */
[----:B------:R-:W-:Y:S01]  /*7c00*/  IMAD.MOV.U32 R28, RZ, RZ, R39 ;  /* 0x000000ffff1c7224 */ /* 0x000fe200078e0027 */
[----:B------:R-:W4:Y:S01]  /*7c10*/  LDL.LU R17, [R1+0x1b4] ;  /* 0x0001b40001117983 */ /* 0x000f220000300800 */
[----:B------:R-:W-:-:S05]  /*7c20*/  IMAD.WIDE R26, R27, 0x2, R2 ;  /* 0x000000021b1a7825 */ /* 0x000fca00078e0202 */
[----:B------:R0:W-:Y:S02]  /*7c30*/  STL.64 [R1+0x228], R26 ;  /* 0x0002281a01007387 */ /* 0x0001e40000100a00 */
[----:B0-----:R-:W-:-:S05]  /*7c40*/  IMAD.WIDE R26, R28, 0x2, R2 ;  /* 0x000000021c1a7825 */ /* 0x001fca00078e0202 */
[----:B------:R0:W-:Y:S04]  /*7c50*/  STL.64 [R1+0x220], R26 ;  /* 0x0002201a01007387 */ /* 0x0001e80000100a00 */
[----:B0-----:R-:W4:Y:S01]  /*7c60*/  LDL.LU.64 R26, [R1+0x2490] ;  /* 0x00249000011a7983 */ /* 0x001f220000300a00 */
[----:B--2---:R-:W-:-:S05]  /*7c70*/  IMAD.WIDE R28, R29, 0x2, R2 ;  /* 0x000000021d1c7825 */ /* 0x004fca00078e0202 */
[----:B------:R3:W-:Y:S02]  /*7c80*/  STL.64 [R1+0x218], R28 ;  /* 0x0002181c01007387 */ /* 0x0007e40000100a00 */
[----:B---3--:R-:W-:-:S05]  /*7c90*/  IMAD.WIDE R28, R8, 0x2, R2 ;  /* 0x00000002081c7825 */ /* 0x008fca00078e0202 */
[----:B------:R4:W-:Y:S02]  /*7ca0*/  STL.64 [R1+0x210], R28 ;  /* 0x0002101c01007387 */ /* 0x0009e40000100a00 */
[----:B----4-:R-:W-:-:S05]  /*7cb0*/  IMAD.WIDE R28, R55, 0x2, R2 ;  /* 0x00000002371c7825 */ /* 0x010fca00078e0202 */
[----:B------:R0:W-:Y:S02]  /*7cc0*/  STL.64 [R1+0x208], R28 ;  /* 0x0002081c01007387 */ /* 0x0001e40000100a00 */
[----:B0-----:R-:W-:-:S04]  /*7cd0*/  IMAD.WIDE R28, R10, 0x2, R2 ;  /* 0x000000020a1c7825 */ /* 0x001fc800078e0202 */
[--C-:B------:R-:W-:Y:S01]  /*7ce0*/  IMAD.WIDE R10, R11, 0x2, R2.reuse ;  /* 0x000000020b0a7825 */ /* 0x100fe200078e0202 */
[----:B------:R0:W-:Y:S04]  /*7cf0*/  STL.64 [R1+0x200], R28 ;  /* 0x0002001c01007387 */ /* 0x0001e80000100a00 */
[----:B0-----:R-:W2:Y:S04]  /*7d00*/  LDL.LU.64 R28, [R1+0x2488] ;  /* 0x00248800011c7983 */ /* 0x001ea80000300a00 */
[----:B------:R0:W-:Y:S04]  /*7d10*/  STL.64 [R1+0x1f8], R10 ;  /* 0x0001f80a01007387 */ /* 0x0001e80000100a00 */
[----:B------:R-:W3:Y:S01]  /*7d20*/  LDL.LU R55, [R1+0x188] ;  /* 0x0001880001377983 */ /* 0x000ee20000300800 */
[----:B0-----:R-:W-:-:S04]  /*7d30*/  IMAD.WIDE R10, R56, 0x2, R2 ;  /* 0x00000002380a7825 */ /* 0x001fc800078e0202 */
[--C-:B------:R-:W-:Y:S01]  /*7d40*/  IMAD.WIDE R56, R57, 0x2, R2.reuse ;  /* 0x0000000239387825 */ /* 0x100fe200078e0202 */
[----:B------:R0:W-:Y:S03]  /*7d50*/  STL.64 [R1+0x1f0], R10 ;  /* 0x0001f00a01007387 */ /* 0x0001e60000100a00 */
[--C-:B------:R-:W-:Y:S01]  /*7d60*/  IMAD.WIDE R8, R9, 0x2, R2.reuse ;  /* 0x0000000209087825 */ /* 0x100fe200078e0202 */
[----:B0-----:R-:W4:Y:S04]  /*7d70*/  LDL.LU R10, [R1+0x184] ;  /* 0x00018400010a7983 */ /* 0x001f280000300800 */
[----:B------:R0:W-:Y:S04]  /*7d80*/  STL.64 [R1+0x1e8], R56 ;  /* 0x0001e83801007387 */ /* 0x0001e80000100a00 */
[----:B------:R-:W2:Y:S01]  /*7d90*/  LDL.LU R11, [R1+0x180] ;  /* 0x00018000010b7983 */ /* 0x000ea20000300800 */
[----:B0-----:R-:W-:-:S04]  /*7da0*/  IMAD.WIDE R56, R30, 0x2, R2 ;  /* 0x000000021e387825 */ /* 0x001fc800078e0202 */
[--C-:B------:R-:W-:Y:S01]  /*7db0*/  IMAD.WIDE R30, R31, 0x2, R2.reuse ;  /* 0x000000021f1e7825 */ /* 0x100fe200078e0202 */
[----:B------:R0:W-:Y:S04]  /*7dc0*/  STL.64 [R1+0x1e0], R56 ;  /* 0x0001e03801007387 */ /* 0x0001e80000100a00 */
[----:B0-----:R-:W2:Y:S04]  /*7dd0*/  LDL.LU.64 R56, [R1+0x2480] ;  /* 0x0024800001387983 */ /* 0x001ea80000300a00 */
[----:B------:R0:W-:Y:S04]  /*7de0*/  STL.64 [R1+0x1d8], R30 ;  /* 0x0001d81e01007387 */ /* 0x0001e80000100a00 */
[----:B0-----:R-:W2:Y:S04]  /*7df0*/  LDL.LU.64 R30, [R1+0x2478] ;  /* 0x00247800011e7983 */ /* 0x001ea80000300a00 */
[----:B------:R0:W-:Y:S02]  /*7e00*/  STL.64 [R1+0x330], R8 ;  /* 0x0003300801007387 */ /* 0x0001e40000100a00 */
[----:B0-----:R-:W-:-:S04]  /*7e10*/  IMAD.WIDE R8, R50, 0x2, R2 ;  /* 0x0000000232087825 */ /* 0x001fc800078e0202 */
[--C-:B------:R-:W-:Y:S01]  /*7e20*/  IMAD.WIDE R50, R51, 0x2, R2.reuse ;  /* 0x0000000233327825 */ /* 0x100fe200078e0202 */
[----:B------:R0:W-:Y:S04]  /*7e30*/  STL.64 [R1+0x1d0], R8 ;  /* 0x0001d00801007387 */ /* 0x0001e80000100a00 */
[----:B------:R1:W-:Y:S01]  /*7e40*/  STL.64 [R1+0x358], R50 ;  /* 0x0003583201007387 */ /* 0x0003e20000100a00 */
[----:B0-----:R-:W-:-:S03]  /*7e50*/  IMAD.WIDE R8, R54, 0x2, R2 ;  /* 0x0000000236087825 */ /* 0x001fc600078e0202 */
[----:B-1----:R-:W2:Y:S04]  /*7e60*/  LDL.LU R51, [R1+0x16c] ;  /* 0x00016c0001337983 */ /* 0x002ea80000300800 */
[----:B------:R0:W-:Y:S02]  /*7e70*/  STL.64 [R1+0x1c8], R8 ;  /* 0x0001c80801007387 */ /* 0x0001e40000100a00 */
[----:B0-----:R-:W-:-:S05]  /*7e80*/  IMAD.WIDE R8, R59, 0x2, R2 ;  /* 0x000000023b087825 */ /* 0x001fca00078e0202 */
[----:B------:R0:W-:Y:S02]  /*7e90*/  STL.64 [R1+0x388], R8 ;  /* 0x0003880801007387 */ /* 0x0001e40000100a00 */
[----:B0-----:R-:W-:-:S04]  /*7ea0*/  IMAD.WIDE R8, R32, 0x2, R2 ;  /* 0x0000000220087825 */ /* 0x001fc800078e0202 */
[--C-:B------:R-:W-:Y:S01]  /*7eb0*/  IMAD.WIDE R32, R33, 0x2, R2.reuse ;  /* 0x0000000221207825 */ /* 0x100fe200078e0202 */
[----:B------:R0:W-:Y:S04]  /*7ec0*/  STL.64 [R1+0x1c0], R8 ;  /* 0x0001c00801007387 */ /* 0x0001e80000100a00 */
[----:B0-----:R-:W2:Y:S04]  /*7ed0*/  LDL.LU R9, [R1+0x160] ;  /* 0x0001600001097983 */ /* 0x001ea80000300800 */
[----:B------:R0:W-:Y:S02]  /*7ee0*/  STL.64 [R1+0x3c0], R32 ;  /* 0x0003c02001007387 */ /* 0x0001e40000100a00 */
[----:B0-----:R-:W-:-:S05]  /*7ef0*/  IMAD.WIDE R32, R16, 0x2, R2 ;  /* 0x0000000210207825 */ /* 0x001fca00078e0202 */
[----:B------:R0:W-:Y:S04]  /*7f00*/  STL.64 [R1+0x1b8], R32 ;  /* 0x0001b82001007387 */ /* 0x0001e80000100a00 */
[----:B0-----:R-:W2:Y:S01]  /*7f10*/  LDL.LU.64 R32, [R1+0x2470] ;  /* 0x0024700001207983 */ /* 0x001ea20000300a00 */
[----:B------:R-:W-:-:S05]  /*7f20*/  IMAD.WIDE R16, R17, 0x2, R2 ;  /* 0x0000000211107825 */ /* 0x000fca00078e0202 */
[----:B------:R2:W-:Y:S02]  /*7f30*/  STL.64 [R1+0x3f8], R16 ;  /* 0x0003f81001007387 */ /* 0x0005e40000100a00 */
[----:B--2---:R-:W-:-:S05]  /*7f40*/  IMAD.WIDE R16, R32, 0x2, R2 ;  /* 0x0000000220107825 */ /* 0x004fca00078e0202 */
[----:B------:R0:W-:Y:S04]  /*7f50*/  STL.64 [R1+0x1b0], R16 ;  /* 0x0001b01001007387 */ /* 0x0001e80000100a00 */
[----:B0-----:R-:W2:Y:S02]  /*7f60*/  LDL.LU R16, [R1+0x2468] ;  /* 0x0024680001107983 */ /* 0x001ea40000300800 */
[----:B--2---:R-:W-:-:S05]  /*7f70*/  IMAD.WIDE R16, R16, 0x2, R2 ;  /* 0x0000000210107825 */ /* 0x004fca00078e0202 */
[----:B------:R0:W-:Y:S04]  /*7f80*/  STL.64 [R1+0x420], R16 ;  /* 0x0004201001007387 */ /* 0x0001e80000100a00 */
[----:B0-----:R-:W2:Y:S01]  /*7f90*/  LDL.LU R17, [R1+0x2464] ;  /* 0x0024640001117983 */ /* 0x001ea20000300800 */
[----:B------:R-:W-:-:S04]  /*7fa0*/  IMAD.WIDE R32, R33, 0x2, R2 ;  /* 0x0000000221207825 */ /* 0x000fc800078e0202 */
[----:B------:R-:W-:-:S04]  /*7fb0*/  IMAD.WIDE R58, R58, 0x2, R2 ;  /* 0x000000023a3a7825 */ /* 0x000fc800078e0202 */
[----:B--2---:R-:W-:-:S05]  /*7fc0*/  IMAD.WIDE R16, R17, 0x2, R2 ;  /* 0x0000000211107825 */ /* 0x004fca00078e0202 */
[----:B------:R0:W-:Y:S04]  /*7fd0*/  STL.64 [R1+0x1a8], R16 ;  /* 0x0001a81001007387 */ /* 0x0001e80000100a00 */
[----:B0-----:R-:W2:Y:S04]  /*7fe0*/  LDL.LU.64 R16, [R1+0x150] ;  /* 0x0001500001107983 */ /* 0x001ea80000300a00 */
[----:B------:R0:W-:Y:S02]  /*7ff0*/  STL.64 [R1+0x450], R32 ;  /* 0x0004502001007387 */ /* 0x0001e40000100a00 */
[----:B0-----:R-:W-:-:S04]  /*8000*/  IMAD.WIDE R32, R30, 0x2, R2 ;  /* 0x000000021e207825 */ /* 0x001fc800078e0202 */
[--C-:B------:R-:W-:Y:S01]  /*8010*/  IMAD.WIDE R30, R31, 0x2, R2.reuse ;  /* 0x000000021f1e7825 */ /* 0x100fe200078e0202 */
[----:B------:R0:W-:Y:S04]  /*8020*/  STL.64 [R1+0x1a0], R32 ;  /* 0x0001a02001007387 */ /* 0x0001e80000100a00 */
[----:B0-----:R-:W2:Y:S04]  /*8030*/  LDL.LU.64 R32, [R1+0x148] ;  /* 0x0001480001207983 */ /* 0x001ea80000300a00 */
[----:B------:R0:W-:Y:S04]  /*8040*/  STL.64 [R1+0x488], R30 ;  /* 0x0004881e01007387 */ /* 0x0001e80000100a00 */
[----:B0-----:R-:W2:Y:S04]  /*8050*/  LDL.LU.64 R30, [R1+0xe0] ;  /* 0x0000e000011e7983 */ /* 0x001ea80000300a00 */
[----:B------:R0:W-:Y:S04]  /*8060*/  STL.64 [R1+0x198], R58 ;  /* 0x0001983a01007387 */ /* 0x0001e80000100a00 */
[----:B0-----:R-:W2:Y:S01]  /*8070*/  LDL.LU R59, [R1+0x2460] ;  /* 0x00246000013b7983 */ /* 0x001ea20000300800 */
[----:B---3--:R-:W-:-:S04]  /*8080*/  IMAD.WIDE R54, R55, 0x2, R2 ;  /* 0x0000000237367825 */ /* 0x008fc800078e0202 */
[----:B--2---:R-:W-:-:S05]  /*8090*/  IMAD.WIDE R58, R59, 0x2, R2 ;  /* 0x000000023b3a7825 */ /* 0x004fca00078e0202 */
[----:B------:R0:W-:Y:S02]  /*80a0*/  STL.64 [R1+0x4c0], R58 ;  /* 0x0004c03a01007387 */ /* 0x0001e40000100a00 */
[----:B0-----:R-:W-:-:S04]  /*80b0*/  IMAD.WIDE R58, R56, 0x2, R2 ;  /* 0x00000002383a7825 */ /* 0x001fc800078e0202 */
[--C-:B------:R-:W-:Y:S01]  /*80c0*/  IMAD.WIDE R56, R57, 0x2, R2.reuse ;  /* 0x0000000239387825 */ /* 0x100fe200078e0202 */
[----:B------:R0:W-:Y:S04]  /*80d0*/  STL.64 [R1+0x190], R58 ;  /* 0x0001903a01007387 */ /* 0x0001e80000100a00 */
[----:B0-----:R-:W2:Y:S04]  /*80e0*/  LDL.LU.64 R58, [R1+0x140] ;  /* 0x00014000013a7983 */ /* 0x001ea80000300a00 */
[----:B------:R0:W-:Y:S04]  /*80f0*/  STL.64 [R1+0x4e8], R56 ;  /* 0x0004e83801007387 */ /* 0x0001e80000100a00 */
[----:B0-----:R-:W3:Y:S04]  /*8100*/  LDL.LU.64 R56, [R1+0x138] ;  /* 0x0001380001387983 */ /* 0x001ee80000300a00 */
[----:B------:R4:W-:Y:S02]  /*8110*/  STL.64 [R1+0x188], R54 ;  /* 0x0001883601007387 */ /* 0x0009e40000100a00 */
[----:B----4-:R-:W-:-:S05]  /*8120*/  IMAD.WIDE R54, R10, 0x2, R2 ;  /* 0x000000020a367825 */ /* 0x010fca00078e0202 */
[----:B------:R0:W-:Y:S04]  /*8130*/  STL.64 [R1+0x518], R54 ;  /* 0x0005183601007387 */ /* 0x0001e80000100a00 */
[----:B0-----:R-:W4:Y:S01]  /*8140*/  LDL.LU.64 R54, [R1+0x2458] ;  /* 0x0024580001367983 */ /* 0x001f220000300a00 */
[----:B------:R-:W-:-:S05]  /*8150*/  IMAD.WIDE R10, R11, 0x2, R2 ;  /* 0x000000020b0a7825 */ /* 0x000fca00078e0202 */
[----:B------:R4:W-:Y:S02]  /*8160*/  STL.64 [R1+0x180], R10 ;  /* 0x0001800a01007387 */ /* 0x0009e40000100a00 */
[----:B----4-:R-:W-:-:S05]  /*8170*/  IMAD.WIDE R10, R54, 0x2, R2 ;  /* 0x00000002360a7825 */ /* 0x010fca00078e0202 */
[----:B------:R0:W-:Y:S04]  /*8180*/  STL.64 [R1+0x580], R10 ;  /* 0x0005800a01007387 */ /* 0x0001e80000100a00 */
[----:B0-----:R-:W4:Y:S02]  /*8190*/  LDL.LU R10, [R1+0x2454] ;  /* 0x00245400010a7983 */ /* 0x001f240000300800 */
[----:B----4-:R-:W-:-:S05]  /*81a0*/  IMAD.WIDE R10, R10, 0x2, R2 ;  /* 0x000000020a0a7825 */ /* 0x010fca00078e0202 */
[----:B------:R0:W-:Y:S04]  /*81b0*/  STL.64 [R1+0x178], R10 ;  /* 0x0001780a01007387 */ /* 0x0001e80000100a00 */
[----:B0-----:R-:W4:Y:S01]  /*81c0*/  LDL.LU R11, [R1+0x2450] ;  /* 0x00245000010b7983 */ /* 0x001f220000300800 */
[----:B------:R-:W-:-:S04]  /*81d0*/  IMAD.WIDE R54, R55, 0x2, R2 ;  /* 0x0000000237367825 */ /* 0x000fc800078e0202 */
[----:B------:R-:W-:-:S04]  /*81e0*/  IMAD.WIDE R50, R51, 0x2, R2 ;  /* 0x0000000233327825 */ /* 0x000fc800078e0202 */
[----:B----4-:R-:W-:-:S05]  /*81f0*/  IMAD.WIDE R10, R11, 0x2, R2 ;  /* 0x000000020b0a7825 */ /* 0x010fca00078e0202 */
[----:B------:R0:W-:Y:S04]  /*8200*/  STL.64 [R1+0x5b8], R10 ;  /* 0x0005b80a01007387 */ /* 0x0001e80000100a00 */
[----:B0-----:R-:W4:Y:S04]  /*8210*/  LDL.LU.64 R10, [R1+0x130] ;  /* 0x00013000010a7983 */ /* 0x001f280000300a00 */
[----:B------:R0:W-:Y:S04]  /*8220*/  STL.64 [R1+0x170], R54 ;  /* 0x0001703601007387 */ /* 0x0001e80000100a00 */
[----:B0-----:R-:W2:Y:S04]  /*8230*/  LDL.LU.64 R54, [R1+0x128] ;  /* 0x0001280001367983 */ /* 0x001ea80000300a00 */
[----:B------:R0:W-:Y:S04]  /*8240*/  STL.64 [R1+0x5e0], R50 ;  /* 0x0005e03201007387 */ /* 0x0001e80000100a00 */
[----:B0-----:R-:W2:Y:S02]  /*8250*/  LDL.LU R50, [R1+0x244c] ;  /* 0x00244c0001327983 */ /* 0x001ea40000300800 */
[----:B--2---:R-:W-:-:S05]  /*8260*/  IMAD.WIDE R50, R50, 0x2, R2 ;  /* 0x0000000232327825 */ /* 0x004fca00078e0202 */
[----:B------:R0:W-:Y:S04]  /*8270*/  STL.64 [R1+0x168], R50 ;  /* 0x0001683201007387 */ /* 0x0001e80000100a00 */
[----:B0-----:R-:W2:Y:S01]  /*8280*/  LDL.LU R51, [R1+0x2448] ;  /* 0x0024480001337983 */ /* 0x001ea20000300800 */
[----:B------:R-:W-:-:S04]  /*8290*/  IMAD.WIDE R8, R9, 0x2, R2 ;  /* 0x0000000209087825 */ /* 0x000fc800078e0202 */
[----:B--2---:R-:W-:-:S05]  /*82a0*/  IMAD.WIDE R50, R51, 0x2, R2 ;  /* 0x0000000233327825 */ /* 0x004fca00078e0202 */
        /* <DEDUP_REMOVED lines=25> */
[----:B--2---:R-:W-:-:S05]  /*8440*/  IMAD.WIDE R8, R9, 0x2, R2 ;  /* 0x0000000209087825 */ /* 0x004fca00078e0202 */
[----:B------:R0:W-:Y:S02]  /*8450*/  STL.64 [R1+0x158], R8 ;  /* 0x0001580801007387 */ /* 0x0001e40000100a00 */
[----:B0-----:R-:W-:Y:S02]  /*8460*/  IMAD.WIDE R8, R0, 0x2, R2 ;  /* 0x0000000200087825 */ /* 0x001fe400078e0202 */
[----:B------:R-:W2:Y:S02]  /*8470*/  LDL.LU.64 R2, [R1+0xd8] ;  /* 0x0000d80001027983 */ /* 0x000ea40000300a00 */
[----:B------:R-:W-:Y:S02]  /*8480*/  IMAD.MOV.U32 R0, RZ, RZ, R17 ;  /* 0x000000ffff007224 */ /* 0x000fe400078e0011 */
[----:B------:R0:W-:Y:S04]  /*8490*/  STL.64 [R1+0x680], R8 ;  /* 0x0006800801007387 */ /* 0x0001e80000100a00 */
[----:B0-----:R-:W4:Y:S04]  /*84a0*/  LDL.LU.64 R8, [R1+0x120] ;  /* 0x0001200001087983 */ /* 0x001f280000300a00 */
[----:B------:R0:W-:Y:S04]  /*84b0*/  STL [R1+0x2354], R16 ;  /* 0x0023541001007387 */ /* 0x0001e80000100800 */
[----:B0-----:R-:W4:Y:S04]  /*84c0*/  LDL.LU.64 R16, [R1+0x118] ;  /* 0x0001180001107983 */ /* 0x001f280000300a00 */
[----:B------:R0:W-:Y:S04]  /*84d0*/  STL [R1+0x234c], R0 ;  /* 0x00234c0001007387 */ /* 0x0001e80000100800 */
[----:B------:R1:W-:Y:S01]  /*84e0*/  STL [R1+0x2350], R32 ;  /* 0x0023502001007387 */ /* 0x0003e20000100800 */
[----:B0-----:R-:W-:-:S03]  /*84f0*/  IMAD.MOV.U32 R0, RZ, RZ, R33 ;  /* 0x000000ffff007224 */ /* 0x001fc600078e0021 */
[----:B-1----:R-:W4:Y:S04]  /*8500*/  LDL.LU.64 R32, [R1+0x2438] ;  /* 0x0024380001207983 */ /* 0x002f280000300a00 */
[----:B------:R-:W-:Y:S04]  /*8510*/  STL [R1+0x2348], R30 ;  /* 0x0023481e01007387 */ /* 0x000fe80000100800 */
[----:B------:R0:W-:Y:S02]  /*8520*/  STL [R1+0x2344], R0 ;  /* 0x0023440001007387 */ /* 0x0001e40000100800 */
[----:B0-----:R-:W-:-:S02]  /*8530*/  IMAD.MOV.U32 R0, RZ, RZ, R31 ;  /* 0x000000ffff007224 */ /* 0x001fc400078e001f */
[----:B------:R-:W4:Y:S04]  /*8540*/  LDL.LU.64 R30, [R1+0x2430] ;  /* 0x00243000011e7983 */ /* 0x000f280000300a00 */
[----:B------:R-:W-:Y:S04]  /*8550*/  STL [R1+0x2340], R28 ;  /* 0x0023401c01007387 */ /* 0x000fe80000100800 */
[----:B------:R0:W-:Y:S02]  /*8560*/  STL [R1+0x233c], R0 ;  /* 0x00233c0001007387 */ /* 0x0001e40000100800 */
[----:B0-----:R-:W-:-:S02]  /*8570*/  IMAD.MOV.U32 R0, RZ, RZ, R29 ;  /* 0x000000ffff007224 */ /* 0x001fc400078e001d */
[----:B------:R-:W4:Y:S04]  /*8580*/  LDL.LU.64 R28, [R1+0x2428] ;  /* 0x00242800011c7983 */ /* 0x000f280000300a00 */
[----:B------:R-:W-:Y:S04]  /*8590*/  STL [R1+0x2338], R58 ;  /* 0x0023383a01007387 */ /* 0x000fe80000100800 */
[----:B------:R0:W-:Y:S04]  /*85a0*/  STL [R1+0x2334], R0 ;  /* 0x0023340001007387 */ /* 0x0001e80000100800 */
[----:B---3--:R-:W-:Y:S01]  /*85b0*/  STL [R1+0x2330], R56 ;  /* 0x0023303801007387 */ /* 0x008fe20000100800 */
[----:B0-----:R-:W-:-:S05]  /*85c0*/  IMAD.MOV.U32 R0, RZ, RZ, R59 ;  /* 0x000000ffff007224 */ /* 0x001fca00078e003b */
[----:B------:R0:W-:Y:S04]  /*85d0*/  STL [R1+0x232c], R0 ;  /* 0x00232c0001007387 */ /* 0x0001e80000100800 */
[----:B------:R-:W3:Y:S01]  /*85e0*/  LDL.LU.64 R58, [R1+0x110] ;  /* 0x00011000013a7983 */ /* 0x000ee20000300a00 */
[----:B0-----:R-:W-:-:S03]  /*85f0*/  IMAD.MOV.U32 R0, RZ, RZ, R57 ;  /* 0x000000ffff007224 */ /* 0x001fc600078e0039 */
[----:B------:R-:W3:Y:S04]  /*8600*/  LDL.LU.64 R56, [R1+0x108] ;  /* 0x0001080001387983 */ /* 0x000ee80000300a00 */
[----:B------:R2:W-:Y:S02]  /*8610*/  STL [R1+0x2324], R0 ;  /* 0x0023240001007387 */ /* 0x0005e40000100800 */
[----:B--2---:R-:W-:Y:S02]  /*8620*/  IMAD.MOV.U32 R0, RZ, RZ, R3 ;  /* 0x000000ffff007224 */ /* 0x004fe400078e0003 */
[----:B------:R-:W-:Y:S04]  /*8630*/  STL [R1+0x2328], R2 ;  /* 0x0023280201007387 */ /* 0x000fe80000100800 */
[----:B------:R-:W-:Y:S04]  /*8640*/  STL [R1+0x2320], R26 ;  /* 0x0023201a01007387 */ /* 0x000fe80000100800 */
[----:B------:R0:W-:Y:S02]  /*8650*/  STL [R1+0x231c], R0 ;  /* 0x00231c0001007387 */ /* 0x0001e40000100800 */
[----:B0-----:R-:W-:-:S02]  /*8660*/  IMAD.MOV.U32 R0, RZ, RZ, R27 ;  /* 0x000000ffff007224 */ /* 0x001fc400078e001b */
[----:B------:R-:W2:Y:S04]  /*8670*/  LDL.LU.64 R26, [R1+0x2420] ;  /* 0x00242000011a7983 */ /* 0x000ea80000300a00 */
[----:B----4-:R-:W-:Y:S04]  /*8680*/  STL [R1+0x2318], R10 ;  /* 0x0023180a01007387 */ /* 0x010fe80000100800 */
[----:B------:R0:W-:Y:S04]  /*8690*/  STL [R1+0x2314], R0 ;  /* 0x0023140001007387 */ /* 0x0001e80000100800 */
[----:B------:R-:W-:Y:S01]  /*86a0*/  STL [R1+0x2310], R54 ;  /* 0x0023103601007387 */ /* 0x000fe20000100800 */
[----:B0-----:R-:W-:-:S05]  /*86b0*/  IMAD.MOV.U32 R0, RZ, RZ, R11 ;  /* 0x000000ffff007224 */ /* 0x001fca00078e000b */
[----:B------:R0:W-:Y:S04]  /*86c0*/  STL [R1+0x230c], R0 ;  /* 0x00230c0001007387 */ /* 0x0001e80000100800 */
[----:B------:R-:W4:Y:S01]  /*86d0*/  LDL.LU.64 R10, [R1+0x100] ;  /* 0x00010000010a7983 */ /* 0x000f220000300a00 */
[----:B0-----:R-:W-:-:S03]  /*86e0*/  IMAD.MOV.U32 R0, RZ, RZ, R55 ;  /* 0x000000ffff007224 */ /* 0x001fc600078e0037 */
[----:B------:R-:W2:Y:S04]  /*86f0*/  LDL.LU.64 R54, [R1+0xf8] ;  /* 0x0000f80001367983 */ /* 0x000ea80000300a00 */
[----:B------:R0:W-:Y:S04]  /*8700*/  STL [R1+0x2304], R0 ;  /* 0x0023040001007387 */ /* 0x0001e80000100800 */
[----:B------:R1:W-:Y:S01]  /*8710*/  STL [R1+0x2308], R50 ;  /* 0x0023083201007387 */ /* 0x0003e20000100800 */
[----:B0-----:R-:W-:-:S03]  /*8720*/  IMAD.MOV.U32 R0, RZ, RZ, R51 ;  /* 0x000000ffff007224 */ /* 0x001fc600078e0033 */
[----:B-1----:R-:W2:Y:S04]  /*8730*/  LDL.LU.64 R50, [R1+0xb8] ;  /* 0x0000b80001327983 */ /* 0x002ea80000300a00 */
[----:B------:R0:W-:Y:S04]  /*8740*/  STL [R1+0x22fc], R0 ;  /* 0x0022fc0001007387 */ /* 0x0001e80000100800 */
[----:B------:R1:W-:Y:S01]  /*8750*/  STL [R1+0x2300], R20 ;  /* 0x0023001401007387 */ /* 0x0003e20000100800 */
[----:B0-----:R-:W-:-:S03]  /*8760*/  IMAD.MOV.U32 R0, RZ, RZ, R21 ;  /* 0x000000ffff007224 */ /* 0x001fc600078e0015 */
[----:B-1----:R-:W2:Y:S04]  /*8770*/  LDL.LU.64 R20, [R1+0x2418] ;  /* 0x0024180001147983 */ /* 0x002ea80000300a00 */
[----:B------:R-:W-:Y:S04]  /*8780*/  STL [R1+0x22f8], R8 ;  /* 0x0022f80801007387 */ /* 0x000fe80000100800 */
[----:B------:R0:W-:Y:S04]  /*8790*/  STL [R1+0x22f4], R0 ;  /* 0x0022f40001007387 */ /* 0x0001e80000100800 */
[----:B------:R-:W3:Y:S01]  /*87a0*/  LDL.LU.64 R2, [R1+0xf0] ;  /* 0x0000f00001027983 */ /* 0x000ee20000300a00 */
[----:B0-----:R-:W-:-:S03]  /*87b0*/  IMAD.MOV.U32 R0, RZ, RZ, R9 ;  /* 0x000000ffff007224 */ /* 0x001fc600078e0009 */
[----:B------:R-:W-:Y:S04]  /*87c0*/  STL [R1+0x22f0], R16 ;  /* 0x0022f01001007387 */ /* 0x000fe80000100800 */
[----:B------:R0:W-:Y:S04]  /*87d0*/  STL [R1+0x22ec], R0 ;  /* 0x0022ec0001007387 */ /* 0x0001e80000100800 */
[----:B------:R-:W3:Y:S01]  /*87e0*/  LDL.LU.64 R8, [R1+0xe8] ;  /* 0x0000e80001087983 */ /* 0x000ee20000300a00 */
[----:B0-----:R-:W-:-:S03]  /*87f0*/  IMAD.MOV.U32 R0, RZ, RZ, R17 ;  /* 0x000000ffff007224 */ /* 0x001fc600078e0011 */
[----:B------:R-:W4:Y:S04]  /*8800*/  LDL.LU.64 R16, [R1+0xb0] ;  /* 0x0000b00001107983 */ /* 0x000f280000300a00 */
[----:B------:R2:W-:Y:S02]  /*8810*/  STL [R1+0x22e4], R0 ;  /* 0x0022e40001007387 */ /* 0x0005e40000100800 */
[----:B--2---:R-:W-:Y:S02]  /*8820*/  IMAD.MOV.U32 R0, RZ, RZ, R21 ;  /* 0x000000ffff007224 */ /* 0x004fe400078e0015 */
[----:B------:R0:W-:Y:S04]  /*8830*/  STL [R1+0x22e8], R20 ;  /* 0x0022e81401007387 */ /* 0x0001e80000100800 */
[----:B------:R-:W-:Y:S04]  /*8840*/  STL [R1+0x22e0], R18 ;  /* 0x0022e01201007387 */ /* 0x000fe80000100800 */
[----:B------:R1:W-:Y:S04]  /*8850*/  STL [R1+0x22dc], R0 ;  /* 0x0022dc0001007387 */ /* 0x0003e80000100800 */
[----:B0-----:R-:W2:Y:S01]  /*8860*/  LDL.LU.64 R20, [R1+0xa8] ;  /* 0x0000a80001147983 */ /* 0x001ea20000300a00 */
[----:B-1----:R-:W-:-:S03]  /*8870*/  IMAD.MOV.U32 R0, RZ, RZ, R19 ;  /* 0x000000ffff007224 */ /* 0x002fc600078e0013 */
[----:B------:R-:W2:Y:S04]  /*8880*/  LDL.LU.64 R18, [R1+0xa0] ;  /* 0x0000a00001127983 */ /* 0x000ea80000300a00 */
[----:B------:R0:W-:Y:S04]  /*8890*/  STL [R1+0x22d4], R0 ;  /* 0x0022d40001007387 */ /* 0x0001e80000100800 */
[----:B---3--:R1:W-:Y:S01]  /*88a0*/  STL [R1+0x22d8], R58 ;  /* 0x0022d83a01007387 */ /* 0x0083e20000100800 */
[----:B0-----:R-:W-:-:S03]  /*88b0*/  IMAD.MOV.U32 R0, RZ, RZ, R59 ;  /* 0x000000ffff007224 */ /* 0x001fc600078e003b */
[----:B-1----:R-:W3:Y:S04]  /*88c0*/  LDL.LU.64 R58, [R1+0x2410] ;  /* 0x00241000013a7983 */ /* 0x002ee80000300a00 */
[----:B------:R-:W-:Y:S04]  /*88d0*/  STL [R1+0x22d0], R56 ;  /* 0x0022d03801007387 */ /* 0x000fe80000100800 */
[----:B------:R0:W-:Y:S02]  /*88e0*/  STL [R1+0x22cc], R0 ;  /* 0x0022cc0001007387 */ /* 0x0001e40000100800 */
[----:B0-----:R-:W-:-:S02]  /*88f0*/  IMAD.MOV.U32 R0, RZ, RZ, R57 ;  /* 0x000000ffff007224 */ /* 0x001fc400078e0039 */
[----:B---3--:R-:W-:Y:S04]  /*8900*/  STL [R1+0x22c8], R58 ;  /* 0x0022c83a01007387 */ /* 0x008fe80000100800 */
[----:B------:R0:W-:Y:S04]  /*8910*/  STL [R1+0x22c4], R0 ;  /* 0x0022c40001007387 */ /* 0x0001e80000100800 */
[----:B------:R-:W3:Y:S01]  /*8920*/  LDL.LU.64 R56, [R1+0x90] ;  /* 0x0000900001387983 */ /* 0x000ee20000300a00 */
[----:B0-----:R-:W-:-:S03]  /*8930*/  IMAD.MOV.U32 R0, RZ, RZ, R59 ;  /* 0x000000ffff007224 */ /* 0x001fc600078e003b */
[----:B------:R-:W3:Y:S04]  /*8940*/  LDL.LU.64 R58, [R1+0x88] ;  /* 0x00008800013a7983 */ /* 0x000ee80000300a00 */
[----:B------:R0:W-:Y:S04]  /*8950*/  STL [R1+0x22bc], R0 ;  /* 0x0022bc0001007387 */ /* 0x0001e80000100800 */
[----:B------:R1:W-:Y:S01]  /*8960*/  STL [R1+0x22c0], R24 ;  /* 0x0022c01801007387 */ /* 0x0003e20000100800 */
[----:B0-----:R-:W-:-:S03]  /*8970*/  IMAD.MOV.U32 R0, RZ, RZ, R25 ;  /* 0x000000ffff007224 */ /* 0x001fc600078e0019 */
[----:B-1----:R-:W3:Y:S04]  /*8980*/  LDL.LU.64 R24, [R1+0x2408] ;  /* 0x0024080001187983 */ /* 0x002ee80000300a00 */
[----:B----4-:R-:W-:Y:S04]  /*8990*/  STL [R1+0x22b8], R10 ;  /* 0x0022b80a01007387 */ /* 0x010fe80000100800 */
[----:B------:R0:W-:Y:S04]  /*89a0*/  STL [R1+0x22b4], R0 ;  /* 0x0022b40001007387 */ /* 0x0001e80000100800 */
[----:B------:R-:W-:Y:S01]  /*89b0*/  STL [R1+0x22b0], R54 ;  /* 0x0022b03601007387 */ /* 0x000fe20000100800 */
[----:B0-----:R-:W-:-:S05]  /*89c0*/  IMAD.MOV.U32 R0, RZ, RZ, R11 ;  /* 0x000000ffff007224 */ /* 0x001fca00078e000b */
[----:B------:R0:W-:Y:S04]  /*89d0*/  STL [R1+0x22ac], R0 ;  /* 0x0022ac0001007387 */ /* 0x0001e80000100800 */
[----:B------:R-:W4:Y:S01]  /*89e0*/  LDL.LU.64 R10, [R1+0x78] ;  /* 0x00007800010a7983 */ /* 0x000f220000300a00 */
[----:B0-----:R-:W-:-:S03]  /*89f0*/  IMAD.MOV.U32 R0, RZ, RZ, R55 ;  /* 0x000000ffff007224 */ /* 0x001fc600078e0037 */
[----:B------:R-:W3:Y:S04]  /*8a00*/  LDL.LU.64 R54, [R1+0x2400] ;  /* 0x0024000001367983 */ /* 0x000ee80000300a00 */
[----:B------:R-:W-:Y:S04]  /*8a10*/  STL [R1+0x22a8], R50 ;  /* 0x0022a83201007387 */ /* 0x000fe80000100800 */
[----:B------:R0:W-:Y:S02]  /*8a20*/  STL [R1+0x22a4], R0 ;  /* 0x0022a40001007387 */ /* 0x0001e40000100800 */
[----:B0-----:R-:W-:-:S02]  /*8a30*/  IMAD.MOV.U32 R0, RZ, RZ, R51 ;  /* 0x000000ffff007224 */ /* 0x001fc400078e0033 */
        /* <DEDUP_REMOVED lines=9> */
[----:B------:R0:W-:Y:S04]  /*8ad0*/  STL [R1+0x228c], R0 ;  /* 0x00228c0001007387 */ /* 0x0001e80000100800 */
[----:B------:R1:W-:Y:S01]  /*8ae0*/  STL [R1+0x2290], R8 ;  /* 0x0022900801007387 */ /* 0x0003e20000100800 */
[----:B0-----:R-:W-:-:S03]  /*8af0*/  IMAD.MOV.U32 R0, RZ, RZ, R9 ;  /* 0x000000ffff007224 */ /* 0x001fc600078e0009 */
[----:B-1----:R-:W3:Y:S04]  /*8b00*/  LDL.LU.64 R8, [R1+0x23e8] ;  /* 0x0023e80001087983 */ /* 0x002ee80000300a00 */
[----:B------:R-:W-:Y:S04]  /*8b10*/  STL [R1+0x2288], R16 ;  /* 0x0022881001007387 */ /* 0x000fe80000100800 */
[----:B------:R0:W-:Y:S02]  /*8b20*/  STL [R1+0x2284], R0 ;  /* 0x0022840001007387 */ /* 0x0001e40000100800 */
[----:B0-----:R-:W-:-:S02]  /*8b30*/  IMAD.MOV.U32 R0, RZ, RZ, R17 ;  /* 0x000000ffff007224 */ /* 0x001fc400078e0011 */
[----:B------:R-:W3:Y:S04]  /*8b40*/  LDL.LU.64 R16, [R1+0x23e0] ;  /* 0x0023e00001107983 */ /* 0x000ee80000300a00 */
[----:B------:R-:W-:Y:S04]  /*8b50*/  STL [R1+0x2280], R22 ;  /* 0x0022801601007387 */ /* 0x000fe80000100800 */
[----:B------:R0:W-:Y:S02]  /*8b60*/  STL [R1+0x227c], R0 ;  /* 0x00227c0001007387 */ /* 0x0001e40000100800 */
[----:B0-----:R-:W-:-:S02]  /*8b70*/  IMAD.MOV.U32 R0, RZ, RZ, R23 ;  /* 0x000000ffff007224 */ /* 0x001fc400078e0017 */
[----:B------:R-:W4:Y:S04]  /*8b80*/  LDL.LU.64 R22, [R1+0x23d8] ;  /* 0x0023d80001167983 */ /* 0x000f280000300a00 */
[----:B--2---:R-:W-:Y:S04]  /*8b90*/  STL [R1+0x2278], R20 ;  /* 0x0022781401007387 */ /* 0x004fe80000100800 */
[----:B------:R0:W-:Y:S02]  /*8ba0*/  STL [R1+0x2274], R0 ;  /* 0x0022740001007387 */ /* 0x0001e40000100800 */
[----:B0-----:R-:W-:-:S02]  /*8bb0*/  IMAD.MOV.U32 R0, RZ, RZ, R21 ;  /* 0x000000ffff007224 */ /* 0x001fc400078e0015 */
[----:B------:R-:W2:Y:S04]  /*8bc0*/  LDL.LU.64 R20, [R1+0x23d0] ;  /* 0x0023d00001147983 */ /* 0x000ea80000300a00 */
[----:B------:R-:W-:Y:S04]  /*8bd0*/  STL [R1+0x2270], R18 ;  /* 0x0022701201007387 */ /* 0x000fe80000100800 */
[----:B------:R0:W-:Y:S02]  /*8be0*/  STL [R1+0x226c], R0 ;  /* 0x00226c0001007387 */ /* 0x0001e40000100800 */
[----:B0-----:R-:W-:-:S02]  /*8bf0*/  IMAD.MOV.U32 R0, RZ, RZ, R19 ;  /* 0x000000ffff007224 */ /* 0x001fc400078e0013 */
[----:B------:R-:W2:Y:S04]  /*8c00*/  LDL.LU.64 R18, [R1+0x23c8] ;  /* 0x0023c80001127983 */ /* 0x000ea80000300a00 */
[----:B---3--:R-:W-:Y:S04]  /*8c10*/  STL [R1+0x2268], R16 ;  /* 0x0022681001007387 */ /* 0x008fe80000100800 */
[----:B------:R0:W-:Y:S02]  /*8c20*/  STL [R1+0x2264], R0 ;  /* 0x0022640001007387 */ /* 0x0001e40000100800 */
[----:B0-----:R-:W-:-:S02]  /*8c30*/  IMAD.MOV.U32 R0, RZ, RZ, R17 ;  /* 0x000000ffff007224 */ /* 0x001fc400078e0011 */
[----:B------:R-:W3:Y:S04]  /*8c40*/  LDL.LU.64 R16, [R1+0x23c0] ;  /* 0x0023c00001107983 */ /* 0x000ee80000300a00 */
[----:B------:R-:W-:Y:S04]  /*8c50*/  STL [R1+0x2260], R14 ;  /* 0x0022600e01007387 */ /* 0x000fe80000100800 */
[----:B------:R0:W-:Y:S02]  /*8c60*/  STL [R1+0x225c], R0 ;  /* 0x00225c0001007387 */ /* 0x0001e40000100800 */
[----:B0-----:R-:W-:-:S02]  /*8c70*/  IMAD.MOV.U32 R0, RZ, RZ, R15 ;  /* 0x000000ffff007224 */ /* 0x001fc400078e000f */
[----:B------:R-:W2:Y:S04]  /*8c80*/  LDL.LU.64 R14, [R1+0x23b8] ;  /* 0x0023b800010e7983 */ /* 0x000ea80000300a00 */
        /* <DEDUP_REMOVED lines=15> */
[----:B------:R-:W3:Y:S04]  /*8d80*/  LDL.LU.64 R12, [R1+0x2398] ;  /* 0x00239800010c7983 */ /* 0x000ee80000300a00 */
[----:B----4-:R-:W-:Y:S04]  /*8d90*/  STL [R1+0x2238], R10 ;  /* 0x0022380a01007387 */ /* 0x010fe80000100800 */
        /* <DEDUP_REMOVED lines=16> */
[----:B------:R0:W-:Y:S04]  /*8ea0*/  STL [R1+0x2214], R0 ;  /* 0x0022140001007387 */ /* 0x0001e80000100800 */
[----:B------:R-:W-:Y:S01]  /*8eb0*/  STL [R1+0x2210], R58 ;  /* 0x0022103a01007387 */ /* 0x000fe20000100800 */
[----:B0-----:R-:W-:-:S05]  /*8ec0*/  IMAD.MOV.U32 R0, RZ, RZ, R3 ;  /* 0x000000ffff007224 */ /* 0x001fca00078e0003 */
[----:B------:R0:W-:Y:S02]  /*8ed0*/  STL [R1+0x220c], R0 ;  /* 0x00220c0001007387 */ /* 0x0001e40000100800 */
[----:B0-----:R-:W-:Y:S02]  /*8ee0*/  IMAD.MOV.U32 R0, RZ, RZ, R59 ;  /* 0x000000ffff007224 */ /* 0x001fe400078e003b */
[----:B------:R-:W2:Y:S04]  /*8ef0*/  LDL.LU.64 R58, [R1+0x2370] ;  /* 0x00237000013a7983 */ /* 0x000ea80000300a00 */
[----:B------:R-:W-:Y:S04]  /*8f00*/  STL [R1+0x2208], R50 ;  /* 0x0022083201007387 */ /* 0x000fe80000100800 */
[----:B------:R0:W-:Y:S02]  /*8f10*/  STL [R1+0x2204], R0 ;  /* 0x0022040001007387 */ /* 0x0001e40000100800 */
[----:B0-----:R-:W-:-:S02]  /*8f20*/  IMAD.MOV.U32 R0, RZ, RZ, R51 ;  /* 0x000000ffff007224 */ /* 0x001fc400078e0033 */
[----:B------:R-:W3:Y:S04]  /*8f30*/  LDL.LU.64 R50, [R1+0x2368] ;  /* 0x0023680001327983 */ /* 0x000ee80000300a00 */
[----:B------:R-:W-:Y:S04]  /*8f40*/  STL [R1+0x2200], R60 ;  /* 0x0022003c01007387 */ /* 0x000fe80000100800 */
[----:B------:R-:W-:Y:S04]  /*8f50*/  STL [R1+0x21fc], R0 ;  /* 0x0021fc0001007387 */ /* 0x000fe80000100800 */
[----:B------:R-:W-:Y:S04]  /*8f60*/  STL [R1+0x21f4], R61 ;  /* 0x0021f43d01007387 */ /* 0x000fe80000100800 */
[----:B--2---:R-:W-:Y:S04]  /*8f70*/  STL [R1+0x21f8], R58 ;  /* 0x0021f83a01007387 */ /* 0x004fe80000100800 */
[----:B------:R-:W-:Y:S04]  /*8f80*/  STL [R1+0x21ec], R59 ;  /* 0x0021ec3b01007387 */ /* 0x000fe80000100800 */
[----:B------:R-:W-:Y:S04]  /*8f90*/  STL [R1+0x21f0], R56 ;  /* 0x0021f03801007387 */ /* 0x000fe80000100800 */
[----:B------:R0:W-:Y:S04]  /*8fa0*/  STL [R1+0x21e4], R57 ;  /* 0x0021e43901007387 */ /* 0x0001e80000100800 */
[----:B------:R-:W-:Y:S04]  /*8fb0*/  STL [R1+0x21e8], R54 ;  /* 0x0021e83601007387 */ /* 0x000fe80000100800 */
[----:B------:R-:W-:Y:S04]  /*8fc0*/  STL [R1+0x21dc], R55 ;  /* 0x0021dc3701007387 */ /* 0x000fe80000100800 */
[----:B------:R-:W-:Y:S04]  /*8fd0*/  STL [R1+0x21e0], R52 ;  /* 0x0021e03401007387 */ /* 0x000fe80000100800 */
[----:B------:R-:W-:Y:S04]  /*8fe0*/  STL [R1+0x21d4], R53 ;  /* 0x0021d43501007387 */ /* 0x000fe80000100800 */
[----:B------:R-:W2:Y:S04]  /*8ff0*/  LDL.64 R2, [R1+0x540] ;  /* 0x0005400001027983 */ /* 0x000ea80000100a00 */
[----:B---3--:R-:W-:Y:S04]  /*9000*/  STL [R1+0x21d8], R50 ;  /* 0x0021d83201007387 */ /* 0x008fe80000100800 */
[----:B------:R-:W-:Y:S04]  /*9010*/  STL [R1+0x21cc], R51 ;  /* 0x0021cc3301007387 */ /* 0x000fe80000100800 */
        /* <DEDUP_REMOVED lines=9> */
[----:B0-----:R-:W3:Y:S04]  /*90b0*/  LDL.64 R56, [R1+0x548] ;  /* 0x0005480001387983 */ /* 0x001ee80000100a00 */
[----:B------:R-:W2:Y:S04]  /*90c0*/  LDL.64 R58, [R1+0x550] ;  /* 0x00055000013a7983 */ /* 0x000ea80000100a00 */
[----:B------:R-:W2:Y:S04]  /*90d0*/  LDL.64 R60, [R1+0x558] ;  /* 0x00055800013c7983 */ /* 0x000ea80000100a00 */
[----:B------:R0:W-:Y:S04]  /*90e0*/  STL [R1+0x21a4], R17 ;  /* 0x0021a41101007387 */ /* 0x0001e80000100800 */
        /* <DEDUP_REMOVED lines=11> */
[----:B0-----:R-:W2:Y:S04]  /*91a0*/  LDL.LU.64 R16, [R1+0x230] ;  /* 0x0002300001107983 */ /* 0x001ea80000300a00 */
[----:B------:R-:W-:Y:S04]  /*91b0*/  STL [R1+0x2174], R39 ;  /* 0x0021742701007387 */ /* 0x000fe80000100800 */
[----:B------:R-:W3:Y:S04]  /*91c0*/  LDL.LU.64 R52, [R1+0x238] ;  /* 0x0002380001347983 */ /* 0x000ee80000300a00 */
[----:B------:R-:W-:Y:S04]  /*91d0*/  STL [R1+0x2178], R8 ;  /* 0x0021780801007387 */ /* 0x000fe80000100800 */
[----:B------:R-:W-:Y:S04]  /*91e0*/  STL [R1+0x216c], R9 ;  /* 0x00216c0901007387 */ /* 0x000fe80000100800 */
[----:B------:R-:W-:Y:S04]  /*91f0*/  STL [R1+0x2170], R20 ;  /* 0x0021701401007387 */ /* 0x000fe80000100800 */
[----:B------:R-:W-:Y:S04]  /*9200*/  STL [R1+0x2164], R21 ;  /* 0x0021641501007387 */ /* 0x000fe80000100800 */
[----:B------:R-:W3:Y:S04]  /*9210*/  LDL.LU.64 R4, [R1+0x240] ;  /* 0x0002400001047983 */ /* 0x000ee80000300a00 */
[----:B------:R-:W-:Y:S04]  /*9220*/  STL [R1+0x2168], R30 ;  /* 0x0021681e01007387 */ /* 0x000fe80000100800 */
[----:B------:R-:W-:Y:S04]  /*9230*/  STL [R1+0x215c], R31 ;  /* 0x00215c1f01007387 */ /* 0x000fe80000100800 */
[----:B------:R-:W3:Y:S04]  /*9240*/  LDL.LU.64 R24, [R1+0x250] ;  /* 0x0002500001187983 */ /* 0x000ee80000300a00 */
[----:B------:R-:W-:Y:S04]  /*9250*/  STL [R1+0x2160], R40 ;  /* 0x0021602801007387 */ /* 0x000fe80000100800 */
[----:B------:R-:W3:Y:S04]  /*9260*/  LDL.LU.64 R34, [R1+0x248] ;  /* 0x0002480001227983 */ /* 0x000ee80000300a00 */
[----:B------:R-:W-:Y:S04]  /*9270*/  STL [R1+0x2154], R41 ;  /* 0x0021542901007387 */ /* 0x000fe80000100800 */
[----:B----4-:R-:W-:Y:S04]  /*9280*/  STL [R1+0x2158], R10 ;  /* 0x0021580a01007387 */ /* 0x010fe80000100800 */
[----:B------:R-:W-:Y:S04]  /*9290*/  STL [R1+0x214c], R11 ;  /* 0x00214c0b01007387 */ /* 0x000fe80000100800 */
[----:B------:R-:W-:Y:S04]  /*92a0*/  STL [R1+0x2150], R22 ;  /* 0x0021501601007387 */ /* 0x000fe80000100800 */
[----:B------:R-:W-:Y:S04]  /*92b0*/  STL [R1+0x2144], R23 ;  /* 0x0021441701007387 */ /* 0x000fe80000100800 */
[----:B------:R-:W-:Y:S04]  /*92c0*/  STL [R1+0x2148], R32 ;  /* 0x0021482001007387 */ /* 0x000fe80000100800 */
[----:B------:R-:W4:Y:S04]  /*92d0*/  LDL.LU.64 R14, [R1+0x258] ;  /* 0x00025800010e7983 */ /* 0x000f280000300a00 */
[----:B------:R-:W-:Y:S04]  /*92e0*/  STL [R1+0x213c], R33 ;  /* 0x00213c2101007387 */ /* 0x000fe80000100800 */
[----:B------:R-:W-:Y:S04]  /*92f0*/  STL [R1+0x2140], R42 ;  /* 0x0021402a01007387 */ /* 0x000fe80000100800 */
[----:B------:R-:W-:Y:S04]  /*9300*/  STL [R1+0x2134], R43 ;  /* 0x0021342b01007387 */ /* 0x000fe80000100800 */
[----:B------:R-:W4:Y:S04]  /*9310*/  LDL.LU.64 R50, [R1+0x260] ;  /* 0x0002600001327983 */ /* 0x000f280000300a00 */
[----:B------:R0:W-:Y:S04]  /*9320*/  STL [R1+0x2138], R12 ;  /* 0x0021380c01007387 */ /* 0x0001e80000100800 */
[----:B------:R1:W-:Y:S04]  /*9330*/  STL [R1+0x211c], R13 ;  /* 0x00211c0d01007387 */ /* 0x0003e80000100800 */
[----:B------:R-:W4:Y:S01]  /*9340*/  LDL.LU.64 R54, [R1+0x268] ;  /* 0x0002680001367983 */ /* 0x000f220000300a00 */
[----:B0-----:R-:W0:Y:S08]  /*9350*/  LDC R12, c[0x0][0x3a8] ;  /* 0x0000ea00ff0c7b82 */ /* 0x001e300000000800 */
[----:B-1----:R-:W1:Y:S01]  /*9360*/  LDC R13, c[0x0][0x3a8] ;  /* 0x0000ea00ff0d7b82 */ /* 0x002e620000000800 */
[----:B--2---:R-:W-:Y:S01]  /*9370*/  IMAD.MOV.U32 R0, RZ, RZ, R17 ;  /* 0x000000ffff007224 */ /* 0x004fe200078e0011 */
[----:B------:R-:W-:Y:S04]  /*9380*/  STL [R1+0x2124], R16 ;  /* 0x0021241001007387 */ /* 0x000fe80000100800 */
[----:B---3--:R-:W-:Y:S04]  /*9390*/  STL [R1+0x212c], R52 ;  /* 0x00212c3401007387 */ /* 0x008fe80000100800 */
[----:B------:R2:W-:Y:S02]  /*93a0*/  STL [R1+0x2120], R0 ;  /* 0x0021200001007387 */ /* 0x0005e40000100800 */
[----:B--2---:R-:W-:-:S05]  /*93b0*/  IMAD.MOV.U32 R0, RZ, RZ, R53 ;  /* 0x000000ffff007224 */ /* 0x004fca00078e0035 */
[----:B------:R2:W-:Y:S04]  /*93c0*/  STL [R1+0x2128], R0 ;  /* 0x0021280001007387 */ /* 0x0005e80000100800 */
[----:B------:R-:W-:Y:S04]  /*93d0*/  STL [R1+0x2130], R44 ;  /* 0x0021302c01007387 */ /* 0x000fe80000100800 */
[----:B------:R-:W3:Y:S04]  /*93e0*/  LDL.LU.64 R52, [R1+0x270] ;  /* 0x0002700001347983 */ /* 0x000ee80000300a00 */
[----:B------:R-:W-:Y:S04]  /*93f0*/  STL [R1+0x20fc], R45 ;  /* 0x0020fc2d01007387 */ /* 0x000fe80000100800 */
[----:B------:R0:W-:Y:S04]  /*9400*/  STL [R1+0x2104], R4 ;  /* 0x0021040401007387 */ /* 0x0001e80000100800 */
[----:B------:R-:W3:Y:S01]  /*9410*/  LDL.LU.64 R16, [R1+0x278] ;  /* 0x0002780001107983 */ /* 0x000ee20000300a00 */
[----:B--2---:R-:W-:-:S03]  /*9420*/  IMAD.MOV.U32 R0, RZ, RZ, R5 ;  /* 0x000000ffff007224 */ /* 0x004fc600078e0005 */
[----:B------:R-:W2:Y:S04]  /*9430*/  LDL.LU.64 R6, [R1+0x280] ;  /* 0x0002800001067983 */ /* 0x000ea80000300a00 */
[----:B0-----:R-:W2:Y:S04]  /*9440*/  LDL.LU.64 R4, [R1+0x228] ;  /* 0x0002280001047983 */ /* 0x001ea80000300a00 */
[----:B------:R0:W-:Y:S04]  /*9450*/  STL [R1+0x2100], R0 ;  /* 0x0021000001007387 */ /* 0x0001e80000100800 */
[----:B------:R-:W-:Y:S01]  /*9460*/  STL [R1+0x210c], R34 ;  /* 0x00210c2201007387 */ /* 0x000fe20000100800 */
[----:B0-----:R-:W-:-:S03]  /*9470*/  IMAD.MOV.U32 R0, RZ, RZ, R35 ;  /* 0x000000ffff007224 */ /* 0x001fc600078e0023 */
[----:B------:R-:W-:Y:S04]  /*9480*/  STL [R1+0x2114], R24 ;  /* 0x0021141801007387 */ /* 0x000fe80000100800 */
[----:B------:R0:W-:Y:S04]  /*9490*/  STL [R1+0x2108], R0 ;  /* 0x0021080001007387 */ /* 0x0001e80000100800 */
[----:B------:R-:W-:Y:S01]  /*94a0*/  STL [R1+0x2118], R46 ;  /* 0x0021182e01007387 */ /* 0x000fe20000100800 */
[----:B0-----:R-:W-:-:S05]  /*94b0*/  IMAD.MOV.U32 R0, RZ, RZ, R25 ;  /* 0x000000ffff007224 */ /* 0x001fca00078e0019 */
[----:B------:R0:W-:Y:S04]  /*94c0*/  STL [R1+0x2110], R0 ;  /* 0x0021100001007387 */ /* 0x0001e80000100800 */
[----:B------:R-:W2:Y:S04]  /*94d0*/  LDL.LU.64 R34, [R1+0x288] ;  /* 0x0002880001227983 */ /* 0x000ea80000300a00 */
[----:B------:R-:W-:Y:S04]  /*94e0*/  STL [R1+0x20dc], R47 ;  /* 0x0020dc2f01007387 */ /* 0x000fe80000100800 */
[----:B----4-:R4:W-:Y:S01]  /*94f0*/  STL [R1+0x20e4], R14 ;  /* 0x0020e40e01007387 */ /* 0x0109e20000100800 */
[----:B0-----:R-:W-:-:S03]  /*9500*/  IMAD.MOV.U32 R0, RZ, RZ, R15 ;  /* 0x000000ffff007224 */ /* 0x001fc600078e000f */
[----:B------:R-:W2:Y:S04]  /*9510*/  LDL.LU.64 R24, [R1+0x290] ;  /* 0x0002900001187983 */ /* 0x000ea80000300a00 */
[----:B----4-:R-:W4:Y:S04]  /*9520*/  LDL.LU.64 R14, [R1+0x298] ;  /* 0x00029800010e7983 */ /* 0x010f280000300a00 */
[----:B------:R0:W-:Y:S04]  /*9530*/  STL [R1+0x20e0], R0 ;  /* 0x0020e00001007387 */ /* 0x0001e80000100800 */
[----:B------:R1:W-:Y:S01]  /*9540*/  STL [R1+0x20ec], R50 ;  /* 0x0020ec3201007387 */ /* 0x0003e20000100800 */
[----:B0-----:R-:W-:-:S03]  /*9550*/  IMAD.MOV.U32 R0, RZ, RZ, R51 ;  /* 0x000000ffff007224 */ /* 0x001fc600078e0033 */
[----:B-1----:R-:W4:Y:S04]  /*9560*/  LDL.LU.64 R50, [R1+0x220] ;  /* 0x0002200001327983 */ /* 0x002f280000300a00 */
[----:B------:R0:W-:Y:S04]  /*9570*/  STL [R1+0x20e8], R0 ;  /* 0x0020e80001007387 */ /* 0x0001e80000100800 */
[----:B------:R1:W-:Y:S04]  /*9580*/  STL [R1+0x20f4], R54 ;  /* 0x0020f43601007387 */ /* 0x0003e80000100800 */
[----:B------:R-:W4:Y:S01]  /*9590*/  LDL.LU.64 R26, [R1+0x2a0] ;  /* 0x0002a000011a7983 */ /* 0x000f220000300a00 */
[----:B0-----:R-:W-:-:S05]  /*95a0*/  IMAD.MOV.U32 R0, RZ, RZ, R55 ;  /* 0x000000ffff007224 */ /* 0x001fca00078e0037 */
[----:B------:R0:W-:Y:S04]  /*95b0*/  STL [R1+0x20f0], R0 ;  /* 0x0020f00001007387 */ /* 0x0001e80000100800 */
[----:B------:R-:W-:Y:S04]  /*95c0*/  STL [R1+0x20f8], R48 ;  /* 0x0020f83001007387 */ /* 0x000fe80000100800 */
[----:B------:R-:W-:Y:S04]  /*95d0*/  STL [R1+0xb78], R49 ;  /* 0x000b783101007387 */ /* 0x000fe80000100800 */
[----:B-1----:R-:W4:Y:S04]  /*95e0*/  LDL.LU.64 R54, [R1+0x2a8] ;  /* 0x0002a80001367983 */ /* 0x002f280000300a00 */
[----:B---3--:R1:W-:Y:S01]  /*95f0*/  STL [R1+0xb80], R52 ;  /* 0x000b803401007387 */ /* 0x0083e20000100800 */
[----:B0-----:R-:W-:-:S03]  /*9600*/  IMAD.MOV.U32 R0, RZ, RZ, R53 ;  /* 0x000000ffff007224 */ /* 0x001fc600078e0035 */
[----:B-1----:R-:W3:Y:S04]  /*9610*/  LDL.LU.64 R52, [R1+0x2b0] ;  /* 0x0002b00001347983 */ /* 0x002ee80000300a00 */
[----:B------:R0:W-:Y:S04]  /*9620*/  STL [R1+0xb7c], R0 ;  /* 0x000b7c0001007387 */ /* 0x0001e80000100800 */
[----:B------:R1:W-:Y:S01]  /*9630*/  STL [R1+0xb88], R16 ;  /* 0x000b881001007387 */ /* 0x0003e20000100800 */
[----:B0-----:R-:W-:-:S03]  /*9640*/  IMAD.MOV.U32 R0, RZ, RZ, R17 ;  /* 0x000000ffff007224 */ /* 0x001fc600078e0011 */
[----:B-1----:R-:W3:Y:S04]  /*9650*/  LDL.LU.64 R16, [R1+0x2b8] ;  /* 0x0002b80001107983 */ /* 0x002ee80000300a00 */
[----:B------:R0:W-:Y:S04]  /*9660*/  STL [R1+0xb84], R0 ;  /* 0x000b840001007387 */ /* 0x0001e80000100800 */
[----:B--2---:R-:W-:Y:S04]  /*9670*/  STL [R1+0xb90], R6 ;  /* 0x000b900601007387 */ /* 0x004fe80000100800 */
[----:B------:R-:W2:Y:S01]  /*9680*/  LDL.LU.64 R36, [R1+0x218] ;  /* 0x0002180001247983 */ /* 0x000ea20000300a00 */
[----:B0-----:R-:W-:-:S03]  /*9690*/  IMAD.MOV.U32 R0, RZ, RZ, R7 ;  /* 0x000000ffff007224 */ /* 0x001fc600078e0007 */
[----:B------:R-:W-:Y:S04]  /*96a0*/  STL [R1+0xb98], R4 ;  /* 0x000b980401007387 */ /* 0x000fe80000100800 */
[----:B------:R0:W-:Y:S02]  /*96b0*/  STL [R1+0xb8c], R0 ;  /* 0x000b8c0001007387 */ /* 0x0001e40000100800 */
[----:B0-----:R-:W-:Y:S02]  /*96c0*/  IMAD.MOV.U32 R0, RZ, RZ, R5 ;  /* 0x000000ffff007224 */ /* 0x001fe400078e0005 */
        /* <DEDUP_REMOVED lines=8> */
[----:B----4-:R-:W-:Y:S04]  /*9750*/  STL [R1+0xbb0], R14 ;  /* 0x000bb00e01007387 */ /* 0x010fe80000100800 */
[----:B------:R0:W-:Y:S04]  /*9760*/  STL [R1+0xba4], R0 ;  /* 0x000ba40001007387 */ /* 0x0001e80000100800 */
[----:B-1----:R-:W4:Y:S01]  /*9770*/  LDL.LU.64 R24, [R1+0x210] ;  /* 0x0002100001187983 */ /* 0x002f220000300a00 */
[----:B0-----:R-:W-:-:S03]  /*9780*/  IMAD.MOV.U32 R0, RZ, RZ, R15 ;  /* 0x000000ffff007224 */ /* 0x001fc600078e000f */
[----:B------:R-:W-:Y:S04]  /*9790*/  STL [R1+0xbb8], R50 ;  /* 0x000bb83201007387 */ /* 0x000fe80000100800 */
[----:B------:R0:W-:Y:S04]  /*97a0*/  STL [R1+0xbac], R0 ;  /* 0x000bac0001007387 */ /* 0x0001e80000100800 */
[----:B------:R-:W4:Y:S01]  /*97b0*/  LDL.LU.64 R14, [R1+0x2d0] ;  /* 0x0002d000010e7983 */ /* 0x000f220000300a00 */
[----:B0-----:R-:W-:-:S03]  /*97c0*/  IMAD.MOV.U32 R0, RZ, RZ, R51 ;  /* 0x000000ffff007224 */ /* 0x001fc600078e0033 */
[----:B------:R-:W-:Y:S04]  /*97d0*/  STL [R1+0xbc0], R26 ;  /* 0x000bc01a01007387 */ /* 0x000fe80000100800 */
[----:B------:R0:W-:Y:S04]  /*97e0*/  STL [R1+0xbb4], R0 ;  /* 0x000bb40001007387 */ /* 0x0001e80000100800 */
[----:B------:R-:W4:Y:S01]  /*97f0*/  LDL.LU.64 R50, [R1+0x2d8] ;  /* 0x0002d80001327983 */ /* 0x000f220000300a00 */
[----:B0-----:R-:W-:-:S05]  /*9800*/  IMAD.MOV.U32 R0, RZ, RZ, R27 ;  /* 0x000000ffff007224 */ /* 0x001fca00078e001b */
[----:B------:R0:W-:Y:S04]  /*9810*/  STL [R1+0xbbc], R0 ;  /* 0x000bbc0001007387 */ /* 0x0001e80000100800 */
[----:B------:R1:W-:Y:S04]  /*9820*/  STL [R1+0xbc8], R54 ;  /* 0x000bc83601007387 */ /* 0x0003e80000100800 */
[----:B------:R-:W4:Y:S01]  /*9830*/  LDL.LU.64 R26, [R1+0x2e0] ;  /* 0x0002e000011a7983 */ /* 0x000f220000300a00 */
[----:B0-----:R-:W-:-:S03]  /*9840*/  IMAD.MOV.U32 R0, RZ, RZ, R55 ;  /* 0x000000ffff007224 */ /* 0x001fc600078e0037 */
[----:B---3--:R-:W-:Y:S04]  /*9850*/  STL [R1+0xbd0], R52 ;  /* 0x000bd03401007387 */ /* 0x008fe80000100800 */
[----:B------:R0:W-:Y:S04]  /*9860*/  STL [R1+0xbc4], R0 ;  /* 0x000bc40001007387 */ /* 0x0001e80000100800 */
[----:B-1----:R-:W3:Y:S04]  /*9870*/  LDL.LU.64 R54, [R1+0x208] ;  /* 0x0002080001367983 */ /* 0x002ee80000300a00 */
        /* <DEDUP_REMOVED lines=9> */
[----:B------:R-:W-:Y:S04]  /*9910*/  STL [R1+0xbe8], R4 ;  /* 0x000be80401007387 */ /* 0x000fe80000100800 */
[----:B------:R0:W-:Y:S04]  /*9920*/  STL [R1+0xbdc], R0 ;  /* 0x000bdc0001007387 */ /* 0x0001e80000100800 */
[----:B------:R-:W2:Y:S01]  /*9930*/  LDL.LU.64 R16, [R1+0x2f8] ;  /* 0x0002f80001107983 */ /* 0x000ea20000300a00 */
[----:B0-----:R-:W-:-:S03]  /*9940*/  IMAD.MOV.U32 R0, RZ, RZ, R5 ;  /* 0x000000ffff007224 */ /* 0x001fc600078e0005 */
[----:B------:R-:W-:Y:S04]  /*9950*/  STL [R1+0xbf0], R34 ;  /* 0x000bf02201007387 */ /* 0x000fe80000100800 */
[----:B------:R0:W-:Y:S04]  /*9960*/  STL [R1+0xbe4], R0 ;  /* 0x000be40001007387 */ /* 0x0001e80000100800 */
[----:B------:R-:W2:Y:S01]  /*9970*/  LDL.LU.64 R4, [R1+0x200] ;  /* 0x0002000001047983 */ /* 0x000ea20000300a00 */
[----:B0-----:R-:W-:-:S03]  /*9980*/  IMAD.MOV.U32 R0, RZ, RZ, R35 ;  /* 0x000000ffff007224 */ /* 0x001fc600078e0023 */
[----:B------:R-:W2:Y:S04]  /*9990*/  LDL.LU.64 R34, [R1+0x300] ;  /* 0x0003000001227983 */ /* 0x000ea80000300a00 */
[----:B------:R0:W-:Y:S04]  /*99a0*/  STL [R1+0xbec], R0 ;  /* 0x000bec0001007387 */ /* 0x0001e80000100800 */
[----:B----4-:R1:W-:Y:S01]  /*99b0*/  STL [R1+0xbf8], R24 ;  /* 0x000bf81801007387 */ /* 0x0103e20000100800 */
[----:B0-----:R-:W-:-:S03]  /*99c0*/  IMAD.MOV.U32 R0, RZ, RZ, R25 ;  /* 0x000000ffff007224 */ /* 0x001fc600078e0019 */
[----:B-1----:R-:W4:Y:S04]  /*99d0*/  LDL.LU.64 R24, [R1+0x308] ;  /* 0x0003080001187983 */ /* 0x002f280000300a00 */
[----:B------:R0:W-:Y:S04]  /*99e0*/  STL [R1+0xbf4], R0 ;  /* 0x000bf40001007387 */ /* 0x0001e80000100800 */
[----:B------:R1:W-:Y:S01]  /*99f0*/  STL [R1+0xc00], R14 ;  /* 0x000c000e01007387 */ /* 0x0003e20000100800 */
        /* <DEDUP_REMOVED lines=10> */
[----:B------:R3:W-:Y:S02]  /*9aa0*/  STL [R1+0xc0c], R0 ;  /* 0x000c0c0001007387 */ /* 0x0007e40000100800 */
[----:B---3--:R-:W-:Y:S02]  /*9ab0*/  IMAD.MOV.U32 R0, RZ, RZ, R55 ;  /* 0x000000ffff007224 */ /* 0x008fe400078e0037 */
[----:B------:R0:W-:Y:S04]  /*9ac0*/  STL [R1+0xc18], R54 ;  /* 0x000c183601007387 */ /* 0x0001e80000100800 */
[----:B0-----:R-:W3:Y:S04]  /*9ad0*/  LDL.LU.64 R54, [R1+0x328] ;  /* 0x0003280001367983 */ /* 0x001ee80000300a00 */
[----:B------:R0:W-:Y:S04]  /*9ae0*/  STL [R1+0xc14], R0 ;  /* 0x000c140001007387 */ /* 0x0001e80000100800 */
[----:B------:R-:W-:Y:S04]  /*9af0*/  STL [R1+0xc20], R6 ;  /* 0x000c200601007387 */ /* 0x000fe80000100800 */
[----:B------:R-:W3:Y:S01]  /*9b00*/  LDL.LU.64 R36, [R1+0x320] ;  /* 0x0003200001247983 */ /* 0x000ee20000300a00 */
[----:B0-----:R-:W-:-:S03]  /*9b10*/  IMAD.MOV.U32 R0, RZ, RZ, R7 ;  /* 0x000000ffff007224 */ /* 0x001fc600078e0007 */
[----:B------:R-:W-:Y:S04]  /*9b20*/  STL [R1+0xc28], R52 ;  /* 0x000c283401007387 */ /* 0x000fe80000100800 */
[----:B------:R0:W-:Y:S02]  /*9b30*/  STL [R1+0xc1c], R0 ;  /* 0x000c1c0001007387 */ /* 0x0001e40000100800 */
[----:B0-----:R-:W-:Y:S02]  /*9b40*/  IMAD.MOV.U32 R0, RZ, RZ, R53 ;  /* 0x000000ffff007224 */ /* 0x001fe400078e0035 */
[----:B------:R-:W3:Y:S04]  /*9b50*/  LDL.LU.64 R52, [R1+0x1f0] ;  /* 0x0001f00001347983 */ /* 0x000ee80000300a00 */
[----:B------:R0:W-:Y:S04]  /*9b60*/  STL [R1+0xc24], R0 ;  /* 0x000c240001007387 */ /* 0x0001e80000100800 */
[----:B--2---:R1:W-:Y:S01]  /*9b70*/  STL [R1+0xc30], R16 ;  /* 0x000c301001007387 */ /* 0x0043e20000100800 */
[----:B0-----:R-:W-:-:S03]  /*9b80*/  IMAD.MOV.U32 R0, RZ, RZ, R17 ;  /* 0x000000ffff007224 */ /* 0x001fc600078e0011 */
[----:B-1----:R-:W2:Y:S04]  /*9b90*/  LDL.LU.64 R16, [R1+0x338] ;  /* 0x0003380001107983 */ /* 0x002ea80000300a00 */
[----:B------:R0:W-:Y:S04]  /*9ba0*/  STL [R1+0xc2c], R0 ;  /* 0x000c2c0001007387 */ /* 0x0001e80000100800 */
[----:B------:R1:W-:Y:S01]  /*9bb0*/  STL [R1+0xc38], R4 ;  /* 0x000c380401007387 */ /* 0x0003e20000100800 */
[----:B0-----:R-:W-:-:S03]  /*9bc0*/  IMAD.MOV.U32 R0, RZ, RZ, R5 ;  /* 0x000000ffff007224 */ /* 0x001fc600078e0005 */
[----:B------:R-:W-:Y:S04]  /*9bd0*/  STL [R1+0xc40], R34 ;  /* 0x000c402201007387 */ /* 0x000fe80000100800 */
[----:B------:R0:W-:Y:S04]  /*9be0*/  STL [R1+0xc34], R0 ;  /* 0x000c340001007387 */ /* 0x0001e80000100800 */
[----:B-1----:R-:W2:Y:S01]  /*9bf0*/  LDL.LU.64 R4, [R1+0x340] ;  /* 0x0003400001047983 */ /* 0x002ea20000300a00 */
[----:B0-----:R-:W-:-:S03]  /*9c00*/  IMAD.MOV.U32 R0, RZ, RZ, R35 ;  /* 0x000000ffff007224 */ /* 0x001fc600078e0023 */
[----:B----4-:R-:W-:Y:S04]  /*9c10*/  STL [R1+0xc48], R24 ;  /* 0x000c481801007387 */ /* 0x010fe80000100800 */
        /* <DEDUP_REMOVED lines=11> */
[----:B------:R-:W-:Y:S04]  /*9cd0*/  STL [R1+0xc60], R26 ;  /* 0x000c601a01007387 */ /* 0x000fe80000100800 */
[----:B------:R0:W-:Y:S04]  /*9ce0*/  STL [R1+0xc54], R0 ;  /* 0x000c540001007387 */ /* 0x0001e80000100800 */
[----:B-1----:R-:W4:Y:S04]  /*9cf0*/  LDL.LU.64 R50, [R1+0x360] ;  /* 0x0003600001327983 */ /* 0x002f280000300a00 */
[----:B------:R-:W4:Y:S01]  /*9d00*/  LDL.LU.64 R6, [R1+0x368] ;  /* 0x0003680001067983 */ /* 0x000f220000300a00 */
[----:B0-----:R-:W-:-:S03]  /*9d10*/  IMAD.MOV.U32 R0, RZ, RZ, R27 ;  /* 0x000000ffff007224 */ /* 0x001fc600078e001b */
[----:B------:R-:W4:Y:S04]  /*9d20*/  LDL.LU.64 R26, [R1+0x1e0] ;  /* 0x0001e000011a7983 */ /* 0x000f280000300a00 */
[----:B------:R3:W-:Y:S02]  /*9d30*/  STL [R1+0xc5c], R0 ;  /* 0x000c5c0001007387 */ /* 0x0007e40000100800 */
[----:B---3--:R-:W-:Y:S02]  /*9d40*/  IMAD.MOV.U32 R0, RZ, RZ, R37 ;  /* 0x000000ffff007224 */ /* 0x008fe400078e0025 */
[----:B------:R-:W-:Y:S04]  /*9d50*/  STL [R1+0xc68], R36 ;  /* 0x000c682401007387 */ /* 0x000fe80000100800 */
[----:B------:R-:W-:Y:S04]  /*9d60*/  STL [R1+0xc70], R54 ;  /* 0x000c703601007387 */ /* 0x000fe80000100800 */
[----:B------:R0:W-:Y:S02]  /*9d70*/  STL [R1+0xc64], R0 ;  /* 0x000c640001007387 */ /* 0x0001e40000100800 */
[----:B0-----:R-:W-:-:S02]  /*9d80*/  IMAD.MOV.U32 R0, RZ, RZ, R55 ;  /* 0x000000ffff007224 */ /* 0x001fc400078e0037 */
[----:B------:R-:W-:Y:S04]  /*9d90*/  STL [R1+0xc78], R52 ;  /* 0x000c783401007387 */ /* 0x000fe80000100800 */
[----:B------:R0:W-:Y:S04]  /*9da0*/  STL [R1+0xc6c], R0 ;  /* 0x000c6c0001007387 */ /* 0x0001e80000100800 */
[----:B------:R-:W3:Y:S01]  /*9db0*/  LDL.LU.64 R54, [R1+0x370] ;  /* 0x0003700001367983 */ /* 0x000ee20000300a00 */
[----:B0-----:R-:W-:-:S03]  /*9dc0*/  IMAD.MOV.U32 R0, RZ, RZ, R53 ;  /* 0x000000ffff007224 */ /* 0x001fc600078e0035 */
[----:B--2---:R-:W-:Y:S04]  /*9dd0*/  STL [R1+0xc80], R16 ;  /* 0x000c801001007387 */ /* 0x004fe80000100800 */
[----:B------:R0:W-:Y:S04]  /*9de0*/  STL [R1+0xc74], R0 ;  /* 0x000c740001007387 */ /* 0x0001e80000100800 */
[----:B------:R-:W2:Y:S01]  /*9df0*/  LDL.LU.64 R52, [R1+0x378] ;  /* 0x0003780001347983 */ /* 0x000ea20000300a00 */
[----:B0-----:R-:W-:-:S03]  /*9e00*/  IMAD.MOV.U32 R0, RZ, RZ, R17 ;  /* 0x000000ffff007224 */ /* 0x001fc600078e0011 */
[----:B------:R-:W2:Y:S04]  /*9e10*/  LDL.LU.64 R16, [R1+0x380] ;  /* 0x0003800001107983 */ /* 0x000ea80000300a00 */
[----:B------:R0:W-:Y:S04]  /*9e20*/  STL [R1+0xc7c], R0 ;  /* 0x000c7c0001007387 */ /* 0x0001e80000100800 */
[----:B------:R1:W-:Y:S01]  /*9e30*/  STL [R1+0xc88], R4 ;  /* 0x000c880401007387 */ /* 0x0003e20000100800 */
[----:B0-----:R-:W-:-:S03]  /*9e40*/  IMAD.MOV.U32 R0, RZ, RZ, R5 ;  /* 0x000000ffff007224 */ /* 0x001fc600078e0005 */
[----:B-1----:R-:W2:Y:S04]  /*9e50*/  LDL.LU.64 R4, [R1+0x1d8] ;  /* 0x0001d80001047983 */ /* 0x002ea80000300a00 */
        /* <DEDUP_REMOVED lines=17> */
[----:B------:R-:W-:Y:S04]  /*9f70*/  STL [R1+0xcb0], R6 ;  /* 0x000cb00601007387 */ /* 0x000fe80000100800 */
[----:B------:R-:W4:Y:S01]  /*9f80*/  LDL.LU.64 R36, [R1+0x330] ;  /* 0x0003300001247983 */ /* 0x000f220000300a00 */
[----:B0-----:R-:W-:-:S03]  /*9f90*/  IMAD.MOV.U32 R0, RZ, RZ, R7 ;  /* 0x000000ffff007224 */ /* 0x001fc600078e0007 */
[----:B------:R-:W-:Y:S04]  /*9fa0*/  STL [R1+0xcb8], R26 ;  /* 0x000cb81a01007387 */ /* 0x000fe80000100800 */
[----:B------:R0:W-:Y:S02]  /*9fb0*/  STL [R1+0xcac], R0 ;  /* 0x000cac0001007387 */ /* 0x0001e40000100800 */
[----:B0-----:R-:W-:Y:S02]  /*9fc0*/  IMAD.MOV.U32 R0, RZ, RZ, R27 ;  /* 0x000000ffff007224 */ /* 0x001fe400078e001b */
[----:B------:R-:W4:Y:S04]  /*9fd0*/  LDL.LU.64 R26, [R1+0x3b0] ;  /* 0x0003b000011a7983 */ /* 0x000f280000300a00 */
[----:B------:R0:W-:Y:S04]  /*9fe0*/  STL [R1+0xcb4], R0 ;  /* 0x000cb40001007387 */ /* 0x0001e80000100800 */
[----:B---3--:R1:W-:Y:S01]  /*9ff0*/  STL [R1+0xcc0], R54 ;  /* 0x000cc03601007387 */ /* 0x0083e20000100800 */
[----:B0-----:R-:W-:-:S03]  /*a000*/  IMAD.MOV.U32 R0, RZ, RZ, R55 ;  /* 0x000000ffff007224 */ /* 0x001fc600078e0037 */
[----:B-1----:R-:W3:Y:S04]  /*a010*/  LDL.LU.64 R54, [R1+0x3b8] ;  /* 0x0003b80001367983 */ /* 0x002ee80000300a00 */
[----:B------:R0:W-:Y:S04]  /*a020*/  STL [R1+0xcbc], R0 ;  /* 0x000cbc0001007387 */ /* 0x0001e80000100800 */
[----:B--2---:R1:W-:Y:S01]  /*a030*/  STL [R1+0xcc8], R52 ;  /* 0x000cc83401007387 */ /* 0x0043e20000100800 */
[----:B0-----:R-:W-:-:S03]  /*a040*/  IMAD.MOV.U32 R0, RZ, RZ, R53 ;  /* 0x000000ffff007224 */ /* 0x001fc600078e0035 */
[----:B------:R-:W-:Y:S04]  /*a050*/  STL [R1+0xcd0], R16 ;  /* 0x000cd01001007387 */ /* 0x000fe80000100800 */
[----:B------:R0:W-:Y:S04]  /*a060*/  STL [R1+0xcc4], R0 ;  /* 0x000cc40001007387 */ /* 0x0001e80000100800 */
[----:B-1----:R-:W2:Y:S01]  /*a070*/  LDL.LU.64 R52, [R1+0x1d0] ;  /* 0x0001d00001347983 */ /* 0x002ea20000300a00 */
[----:B0-----:R-:W-:-:S03]  /*a080*/  IMAD.MOV.U32 R0, RZ, RZ, R17 ;  /* 0x000000ffff007224 */ /* 0x001fc600078e0011 */
[----:B------:R-:W-:Y:S04]  /*a090*/  STL [R1+0xcd8], R4 ;  /* 0x000cd80401007387 */ /* 0x000fe80000100800 */
[----:B------:R0:W-:Y:S04]  /*a0a0*/  STL [R1+0xccc], R0 ;  /* 0x000ccc0001007387 */ /* 0x0001e80000100800 */
[----:B------:R-:W2:Y:S01]  /*a0b0*/  LDL.LU.64 R16, [R1+0x3c8] ;  /* 0x0003c80001107983 */ /* 0x000ea20000300a00 */
[----:B0-----:R-:W-:-:S03]  /*a0c0*/  IMAD.MOV.U32 R0, RZ, RZ, R5 ;  /* 0x000000ffff007224 */ /* 0x001fc600078e0005 */
[----:B----4-:R-:W-:Y:S04]  /*a0d0*/  STL [R1+0xce0], R34 ;  /* 0x000ce02201007387 */ /* 0x010fe80000100800 */
        /* <DEDUP_REMOVED lines=14> */
[----:B0-----:R-:W-:Y:S02]  /*a1c0*/  IMAD.MOV.U32 R0, RZ, RZ, R37 ;  /* 0x000000ffff007224 */ /* 0x001fe400078e0025 */
[----:B------:R-:W-:Y:S04]  /*a1d0*/  STL [R1+0xcf8], R36 ;  /* 0x000cf82401007387 */ /* 0x000fe80000100800 */
[----:B------:R-:W-:Y:S04]  /*a1e0*/  STL [R1+0xd00], R50 ;  /* 0x000d003201007387 */ /* 0x000fe80000100800 */
[----:B------:R0:W-:Y:S02]  /*a1f0*/  STL [R1+0xcf4], R0 ;  /* 0x000cf40001007387 */ /* 0x0001e40000100800 */
[----:B0-----:R-:W-:-:S02]  /*a200*/  IMAD.MOV.U32 R0, RZ, RZ, R51 ;  /* 0x000000ffff007224 */ /* 0x001fc400078e0033 */
[----:B------:R-:W-:Y:S04]  /*a210*/  STL [R1+0xd08], R26 ;  /* 0x000d081a01007387 */ /* 0x000fe80000100800 */
[----:B------:R0:W-:Y:S04]  /*a220*/  STL [R1+0xcfc], R0 ;  /* 0x000cfc0001007387 */ /* 0x0001e80000100800 */
[----:B------:R-:W4:Y:S01]  /*a230*/  LDL.LU.64 R50, [R1+0x3f0] ;  /* 0x0003f00001327983 */ /* 0x000f220000300a00 */
[----:B0-----:R-:W-:-:S03]  /*a240*/  IMAD.MOV.U32 R0, RZ, RZ, R27 ;  /* 0x000000ffff007224 */ /* 0x001fc600078e001b */
[----:B---3--:R-:W-:Y:S04]  /*a250*/  STL [R1+0xd10], R54 ;  /* 0x000d103601007387 */ /* 0x008fe80000100800 */
[----:B------:R0:W-:Y:S04]  /*a260*/  STL [R1+0xd04], R0 ;  /* 0x000d040001007387 */ /* 0x0001e80000100800 */
[----:B------:R-:W3:Y:S01]  /*a270*/  LDL.LU.64 R26, [R1+0x1c8] ;  /* 0x0001c800011a7983 */ /* 0x000ee20000300a00 */
[----:B0-----:R-:W-:-:S03]  /*a280*/  IMAD.MOV.U32 R0, RZ, RZ, R55 ;  /* 0x000000ffff007224 */ /* 0x001fc600078e0037 */
        /* <DEDUP_REMOVED lines=30> */
[----:B------:R1:W-:Y:S01]  /*a470*/  STL [R1+0xd50], R50 ;  /* 0x000d503201007387 */ /* 0x0003e20000100800 */
[----:B0-----:R-:W-:-:S03]  /*a480*/  IMAD.MOV.U32 R0, RZ, RZ, R51 ;  /* 0x000000ffff007224 */ /* 0x001fc600078e0033 */
[----:B-1----:R-:W4:Y:S04]  /*a490*/  LDL.LU.64 R50, [R1+0x438] ;  /* 0x0004380001327983 */ /* 0x002f280000300a00 */
[----:B------:R3:W-:Y:S02]  /*a4a0*/  STL [R1+0xd4c], R0 ;  /* 0x000d4c0001007387 */ /* 0x0007e40000100800 */
[----:B---3--:R-:W-:Y:S02]  /*a4b0*/  IMAD.MOV.U32 R0, RZ, RZ, R27 ;  /* 0x000000ffff007224 */ /* 0x008fe400078e001b */
[----:B------:R0:W-:Y:S04]  /*a4c0*/  STL [R1+0xd58], R26 ;  /* 0x000d581a01007387 */ /* 0x0001e80000100800 */
[----:B------:R-:W-:Y:S04]  /*a4d0*/  STL [R1+0xd60], R54 ;  /* 0x000d603601007387 */ /* 0x000fe80000100800 */
[----:B------:R1:W-:Y:S04]  /*a4e0*/  STL [R1+0xd54], R0 ;  /* 0x000d540001007387 */ /* 0x0003e80000100800 */
[----:B0-----:R-:W3:Y:S01]  /*a4f0*/  LDL.LU.64 R26, [R1+0x440] ;  /* 0x00044000011a7983 */ /* 0x001ee20000300a00 */
[----:B-1----:R-:W-:-:S03]  /*a500*/  IMAD.MOV.U32 R0, RZ, RZ, R55 ;  /* 0x000000ffff007224 */ /* 0x002fc600078e0037 */
[----:B--2---:R-:W-:Y:S04]  /*a510*/  STL [R1+0xd68], R52 ;  /* 0x000d683401007387 */ /* 0x004fe80000100800 */
[----:B------:R0:W-:Y:S04]  /*a520*/  STL [R1+0xd5c], R0 ;  /* 0x000d5c0001007387 */ /* 0x0001e80000100800 */
[----:B------:R-:W2:Y:S01]  /*a530*/  LDL.LU.64 R54, [R1+0x448] ;  /* 0x0004480001367983 */ /* 0x000ea20000300a00 */
[----:B0-----:R-:W-:-:S03]  /*a540*/  IMAD.MOV.U32 R0, RZ, RZ, R53 ;  /* 0x000000ffff007224 */ /* 0x001fc600078e0035 */
[----:B------:R-:W-:Y:S04]  /*a550*/  STL [R1+0xd70], R16 ;  /* 0x000d701001007387 */ /* 0x000fe80000100800 */
[----:B------:R0:W-:Y:S04]  /*a560*/  STL [R1+0xd64], R0 ;  /* 0x000d640001007387 */ /* 0x0001e80000100800 */
[----:B------:R-:W2:Y:S01]  /*a570*/  LDL.LU.64 R52, [R1+0x3c0] ;  /* 0x0003c00001347983 */ /* 0x000ea20000300a00 */
[----:B0-----:R-:W-:-:S05]  /*a580*/  IMAD.MOV.U32 R0, RZ, RZ, R17 ;  /* 0x000000ffff007224 */ /* 0x001fca00078e0011 */
[----:B------:R0:W-:Y:S04]  /*a590*/  STL [R1+0xd6c], R0 ;  /* 0x000d6c0001007387 */ /* 0x0001e80000100800 */
[----:B----4-:R1:W-:Y:S04]  /*a5a0*/  STL [R1+0xd78], R4 ;  /* 0x000d780401007387 */ /* 0x0103e80000100800 */
        /* <DEDUP_REMOVED lines=18> */
[----:B------:R-:W-:Y:S04]  /*a6d0*/  STL [R1+0xda0], R50 ;  /* 0x000da03201007387 */ /* 0x000fe80000100800 */
[----:B------:R0:W-:Y:S04]  /*a6e0*/  STL [R1+0xd94], R0 ;  /* 0x000d940001007387 */ /* 0x0001e80000100800 */
[----:B------:R-:W4:Y:S01]  /*a6f0*/  LDL.LU.64 R14, [R1+0x478] ;  /* 0x00047800010e7983 */ /* 0x000f220000300a00 */
[----:B0-----:R-:W-:-:S03]  /*a700*/  IMAD.MOV.U32 R0, RZ, RZ, R51 ;  /* 0x000000ffff007224 */ /* 0x001fc600078e0033 */
        /* <DEDUP_REMOVED lines=33> */
[----:B------:R0:W-:Y:S04]  /*a920*/  STL [R1+0xddc], R0 ;  /* 0x000ddc0001007387 */ /* 0x0001e80000100800 */
[----:B------:R1:W-:Y:S01]  /*a930*/  STL [R1+0xde8], R14 ;  /* 0x000de80e01007387 */ /* 0x0003e20000100800 */
[----:B0-----:R-:W-:-:S03]  /*a940*/  IMAD.MOV.U32 R0, RZ, RZ, R15 ;  /* 0x000000ffff007224 */ /* 0x001fc600078e000f */
[----:B------:R-:W-:Y:S04]  /*a950*/  STL [R1+0xdf0], R50 ;  /* 0x000df03201007387 */ /* 0x000fe80000100800 */
[----:B------:R0:W-:Y:S04]  /*a960*/  STL [R1+0xde4], R0 ;  /* 0x000de40001007387 */ /* 0x0001e80000100800 */
[----:B-1----:R-:W4:Y:S01]  /*a970*/  LDL.LU.64 R14, [R1+0x420] ;  /* 0x00042000010e7983 */ /* 0x002f220000300a00 */
[----:B0-----:R-:W-:-:S03]  /*a980*/  IMAD.MOV.U32 R0, RZ, RZ, R51 ;  /* 0x000000ffff007224 */ /* 0x001fc600078e0033 */
[----:B---3--:R-:W-:Y:S04]  /*a990*/  STL [R1+0xdf8], R26 ;  /* 0x000df81a01007387 */ /* 0x008fe80000100800 */
[----:B------:R0:W-:Y:S04]  /*a9a0*/  STL [R1+0xdec], R0 ;  /* 0x000dec0001007387 */ /* 0x0001e80000100800 */
[----:B------:R-:W3:Y:S01]  /*a9b0*/  LDL.LU.64 R50, [R1+0x4c8] ;  /* 0x0004c80001327983 */ /* 0x000ee20000300a00 */
[----:B0-----:R-:W-:-:S03]  /*a9c0*/  IMAD.MOV.U32 R0, RZ, RZ, R27 ;  /* 0x000000ffff007224 */ /* 0x001fc600078e001b */
[----:B--2---:R-:W-:Y:S04]  /*a9d0*/  STL [R1+0xe00], R54 ;  /* 0x000e003601007387 */ /* 0x004fe80000100800 */
[----:B------:R0:W-:Y:S04]  /*a9e0*/  STL [R1+0xdf4], R0 ;  /* 0x000df40001007387 */ /* 0x0001e80000100800 */
[----:B------:R-:W2:Y:S01]  /*a9f0*/  LDL.LU.64 R26, [R1+0x4d0] ;  /* 0x0004d000011a7983 */ /* 0x000ea20000300a00 */
[----:B0-----:R-:W-:-:S05]  /*aa00*/  IMAD.MOV.U32 R0, RZ, RZ, R55 ;  /* 0x000000ffff007224 */ /* 0x001fca00078e0037 */
[----:B------:R0:W-:Y:S04]  /*aa10*/  STL [R1+0xdfc], R0 ;  /* 0x000dfc0001007387 */ /* 0x0001e80000100800 */
[----:B------:R1:W-:Y:S04]  /*aa20*/  STL [R1+0xe08], R52 ;  /* 0x000e083401007387 */ /* 0x0003e80000100800 */
[----:B------:R-:W2:Y:S01]  /*aa30*/  LDL.LU.64 R54, [R1+0x4d8] ;  /* 0x0004d80001367983 */ /* 0x000ea20000300a00 */
[----:B0-----:R-:W-:-:S03]  /*aa40*/  IMAD.MOV.U32 R0, RZ, RZ, R53 ;  /* 0x000000ffff007224 */ /* 0x001fc600078e0035 */
[----:B----4-:R-:W-:Y:S04]  /*aa50*/  STL [R1+0xe10], R16 ;  /* 0x000e101001007387 */ /* 0x010fe80000100800 */
        /* <DEDUP_REMOVED lines=21> */
[----:B------:R1:W-:Y:S01]  /*abb0*/  STL [R1+0xe38], R14 ;  /* 0x000e380e01007387 */ /* 0x0003e20000100800 */
[----:B0-----:R-:W-:-:S03]  /*abc0*/  IMAD.MOV.U32 R0, RZ, RZ, R15 ;  /* 0x000000ffff007224 */ /* 0x001fc600078e000f */
[----:B-1----:R-:W4:Y:S04]  /*abd0*/  LDL.LU.64 R14, [R1+0x508] ;  /* 0x00050800010e7983 */ /* 0x002f280000300a00 */
        /* <DEDUP_REMOVED lines=35> */
[----:B------:R-:W-:Y:S04]  /*ae10*/  STL [R1+0xe88], R14 ;  /* 0x000e880e01007387 */ /* 0x000fe80000100800 */
[----:B------:R0:W-:Y:S04]  /*ae20*/  STL [R1+0xe7c], R0 ;  /* 0x000e7c0001007387 */ /* 0x0001e80000100800 */
[----:B------:R-:W4:Y:S01]  /*ae30*/  LDL.LU.64 R24, [R1+0x578] ;  /* 0x0005780001187983 */ /* 0x000f220000300a00 */
[----:B0-----:R-:W-:-:S03]  /*ae40*/  IMAD.MOV.U32 R0, RZ, RZ, R15 ;  /* 0x000000ffff007224 */ /* 0x001fc600078e000f */
[----:B---3--:R-:W-:Y:S04]  /*ae50*/  STL [R1+0xe90], R50 ;  /* 0x000e903201007387 */ /* 0x008fe80000100800 */
[----:B------:R0:W-:Y:S04]  /*ae60*/  STL [R1+0xe84], R0 ;  /* 0x000e840001007387 */ /* 0x0001e80000100800 */
[----:B------:R-:W3:Y:S01]  /*ae70*/  LDL.LU.64 R14, [R1+0x198] ;  /* 0x00019800010e7983 */ /* 0x000ee20000300a00 */
[----:B0-----:R-:W-:-:S05]  /*ae80*/  IMAD.MOV.U32 R0, RZ, RZ, R51 ;  /* 0x000000ffff007224 */ /* 0x001fca00078e0033 */
[----:B------:R0:W-:Y:S04]  /*ae90*/  STL [R1+0xe8c], R0 ;  /* 0x000e8c0001007387 */ /* 0x0001e80000100800 */
[----:B--2---:R1:W-:Y:S04]  /*aea0*/  STL [R1+0xe98], R26 ;  /* 0x000e981a01007387 */ /* 0x0043e80000100800 */
[----:B------:R-:W2:Y:S01]  /*aeb0*/  LDL.LU.64 R50, [R1+0x588] ;  /* 0x0005880001327983 */ /* 0x000ea20000300a00 */
[----:B0-----:R-:W-:-:S03]  /*aec0*/  IMAD.MOV.U32 R0, RZ, RZ, R27 ;  /* 0x000000ffff007224 */ /* 0x001fc600078e001b */
[----:B------:R-:W-:Y:S04]  /*aed0*/  STL [R1+0xea0], R54 ;  /* 0x000ea03601007387 */ /* 0x000fe80000100800 */
[----:B------:R0:W-:Y:S04]  /*aee0*/  STL [R1+0xe94], R0 ;  /* 0x000e940001007387 */ /* 0x0001e80000100800 */
[----:B-1----:R-:W2:Y:S04]  /*aef0*/  LDL.LU.64 R26, [R1+0x590] ;  /* 0x00059000011a7983 */ /* 0x002ea80000300a00 */
[----:B------:R-:W2:Y:S01]  /*af00*/  LDL.LU.64 R6, [R1+0x598] ;  /* 0x0005980001067983 */ /* 0x000ea20000300a00 */
[----:B0-----:R-:W-:-:S03]  /*af10*/  IMAD.MOV.U32 R0, RZ, RZ, R55 ;  /* 0x000000ffff007224 */ /* 0x001fc600078e0037 */
[----:B------:R-:W2:Y:S04]  /*af20*/  LDL.LU.64 R54, [R1+0x4c0] ;  /* 0x0004c00001367983 */ /* 0x000ea80000300a00 */
[----:B------:R4:W-:Y:S02]  /*af30*/  STL [R1+0xe9c], R0 ;  /* 0x000e9c0001007387 */ /* 0x0009e40000100800 */
[----:B----4-:R-:W-:Y:S02]  /*af40*/  IMAD.MOV.U32 R0, RZ, RZ, R37 ;  /* 0x000000ffff007224 */ /* 0x010fe400078e0025 */
        /* <DEDUP_REMOVED lines=34> */
[----:B------:R-:W-:Y:S04]  /*b170*/  STL [R1+0xef0], R6 ;  /* 0x000ef00601007387 */ /* 0x000fe80000100800 */
[----:B------:R-:W2:Y:S01]  /*b180*/  LDL.LU.64 R36, [R1+0x4e8] ;  /* 0x0004e80001247983 */ /* 0x000ea20000300a00 */
[----:B0-----:R-:W-:-:S03]  /*b190*/  IMAD.MOV.U32 R0, RZ, RZ, R7 ;  /* 0x000000ffff007224 */ /* 0x001fc600078e0007 */
[----:B------:R-:W-:Y:S04]  /*b1a0*/  STL [R1+0xef8], R54 ;  /* 0x000ef83601007387 */ /* 0x000fe80000100800 */
[----:B------:R0:W-:Y:S02]  /*b1b0*/  STL [R1+0xeec], R0 ;  /* 0x000eec0001007387 */ /* 0x0001e40000100800 */
[----:B0-----:R-:W-:Y:S02]  /*b1c0*/  IMAD.MOV.U32 R0, RZ, RZ, R55 ;  /* 0x000000ffff007224 */ /* 0x001fe400078e0037 */
        /* <DEDUP_REMOVED lines=21> */
[----:B---3--:R1:W-:Y:S01]  /*b320*/  STL [R1+0xf28], R14 ;  /* 0x000f280e01007387 */ /* 0x0083e20000100800 */
[----:B0-----:R-:W-:-:S03]  /*b330*/  IMAD.MOV.U32 R0, RZ, RZ, R15 ;  /* 0x000000ffff007224 */ /* 0x001fc600078e000f */
[----:B------:R-:W3:Y:S04]  /*b340*/  LDL.LU.64 R24, [R1+0x608] ;  /* 0x0006080001187983 */ /* 0x000ee80000300a00 */
[----:B--2---:R-:W-:Y:S04]  /*b350*/  STL [R1+0xf30], R50 ;  /* 0x000f303201007387 */ /* 0x004fe80000100800 */
[----:B------:R0:W-:Y:S04]  /*b360*/  STL [R1+0xf24], R0 ;  /* 0x000f240001007387 */ /* 0x0001e80000100800 */
[----:B-1----:R-:W2:Y:S04]  /*b370*/  LDL.LU.64 R14, [R1+0x518] ;  /* 0x00051800010e7983 */ /* 0x002ea80000300a00 */
[----:B------:R-:W2:Y:S01]  /*b380*/  LDL.LU.64 R6, [R1+0x618] ;  /* 0x0006180001067983 */ /* 0x000ea20000300a00 */
[----:B0-----:R-:W-:-:S03]  /*b390*/  IMAD.MOV.U32 R0, RZ, RZ, R51 ;  /* 0x000000ffff007224 */ /* 0x001fc600078e0033 */
[----:B------:R-:W2:Y:S04]  /*b3a0*/  LDL.LU.64 R50, [R1+0x620] ;  /* 0x0006200001327983 */ /* 0x000ea80000300a00 */
        /* <DEDUP_REMOVED lines=10> */
[----:B----4-:R-:W-:Y:S04]  /*b450*/  STL [R1+0xf50], R52 ;  /* 0x000f503401007387 */ /* 0x010fe80000100800 */
        /* <DEDUP_REMOVED lines=52> */
[----:B------:R-:W-:Y:S04]  /*b7a0*/  STL [R1+0xfb8], R34 ;  /* 0x000fb82201007387 */ /* 0x000fe80000100800 */
[----:B------:R-:W4:Y:S01]  /*b7b0*/  LDL.LU.64 R4, [R1+0x688] ;  /* 0x0006880001047983 */ /* 0x000f220000300a00 */
[----:B0-----:R-:W-:-:S05]  /*b7c0*/  IMAD.MOV.U32 R0, RZ, RZ, R35 ;  /* 0x000000ffff007224 */ /* 0x001fca00078e0023 */
[----:B------:R0:W-:Y:S04]  /*b7d0*/  STL [R1+0xfb4], R0 ;  /* 0x000fb40001007387 */ /* 0x0001e80000100800 */
[----:B---3--:R1:W-:Y:S01]  /*b7e0*/  STL [R1+0xfc0], R24 ;  /* 0x000fc01801007387 */ /* 0x0083e20000100800 */
[----:B0-----:R-:W-:-:S03]  /*b7f0*/  IMAD.MOV.U32 R0, RZ, RZ, R25 ;  /* 0x000000ffff007224 */ /* 0x001fc600078e0019 */
[----:B------:R-:W3:Y:S04]  /*b800*/  LDL.LU.64 R34, [R1+0x690] ;  /* 0x0006900001227983 */ /* 0x000ee80000300a00 */
[----:B-1----:R-:W3:Y:S04]  /*b810*/  LDL.LU.64 R24, [R1+0x698] ;  /* 0x0006980001187983 */ /* 0x002ee80000300a00 */
[----:B------:R2:W-:Y:S04]  /*b820*/  STL [R1+0xfbc], R0 ;  /* 0x000fbc0001007387 */ /* 0x0005e80000100800 */
[----:B------:R-:W3:Y:S01]  /*b830*/  LDL.LU.64 R6, [R1+0x170] ;  /* 0x0001700001067983 */ /* 0x000ee20000300a00 */
[----:B--2---:R-:W-:-:S03]  /*b840*/  IMAD.MOV.U32 R0, RZ, RZ, R37 ;  /* 0x000000ffff007224 */ /* 0x004fc600078e0025 */
        /* <DEDUP_REMOVED lines=10> */
[----:B------:R-:W2:Y:S04]  /*b8f0*/  LDL.LU.64 R50, [R1+0x6a8] ;  /* 0x0006a80001327983 */ /* 0x000ea80000300a00 */
[----:B------:R-:W2:Y:S01]  /*b900*/  LDL.LU.64 R36, [R1+0x6b0] ;  /* 0x0006b00001247983 */ /* 0x000ea20000300a00 */
[----:B0-----:R-:W-:-:S05]  /*b910*/  IMAD.MOV.U32 R0, RZ, RZ, R27 ;  /* 0x000000ffff007224 */ /* 0x001fca00078e001b */
[----:B------:R0:W-:Y:S04]  /*b920*/  STL [R1+0xfdc], R0 ;  /* 0x000fdc0001007387 */ /* 0x0001e80000100800 */
[----:B----4-:R1:W-:Y:S01]  /*b930*/  STL [R1+0xfe8], R54 ;  /* 0x000fe83601007387 */ /* 0x0103e20000100800 */
[----:B0-----:R-:W-:-:S03]  /*b940*/  IMAD.MOV.U32 R0, RZ, RZ, R55 ;  /* 0x000000ffff007224 */ /* 0x001fc600078e0037 */
[----:B-1----:R-:W4:Y:S04]  /*b950*/  LDL.LU.64 R54, [R1+0x5e0] ;  /* 0x0005e00001367983 */ /* 0x002f280000300a00 */
[----:B------:R0:W-:Y:S04]  /*b960*/  STL [R1+0xfe4], R0 ;  /* 0x000fe40001007387 */ /* 0x0001e80000100800 */
[----:B------:R1:W-:Y:S04]  /*b970*/  STL [R1+0xff0], R52 ;  /* 0x000ff03401007387 */ /* 0x0003e80000100800 */
[----:B------:R-:W4:Y:S01]  /*b980*/  LDL.LU.64 R26, [R1+0x6b8] ;  /* 0x0006b800011a7983 */ /* 0x000f220000300a00 */
        /* <DEDUP_REMOVED lines=16> */
[----:B-1----:R-:W-:-:S05]  /*ba90*/  IMAD.MOV.U32 R0, RZ, RZ, R25 ;  /* 0x000000ffff007224 */ /* 0x002fca00078e0019 */
[----:B------:R0:W-:Y:S04]  /*baa0*/  STL [R1+0x100c], R0 ;  /* 0x00100c0001007387 */ /* 0x0001e80000100800 */
[----:B------:R-:W-:Y:S04]  /*bab0*/  STL [R1+0x1018], R6 ;  /* 0x0010180601007387 */ /* 0x000fe80000100800 */
[----:B------:R-:W3:Y:S01]  /*bac0*/  LDL.LU.64 R24, [R1+0x6d8] ;  /* 0x0006d80001187983 */ /* 0x000ee20000300a00 */
[----:B0-----:R-:W-:-:S03]  /*bad0*/  IMAD.MOV.U32 R0, RZ, RZ, R7 ;  /* 0x000000ffff007224 */ /* 0x001fc600078e0007 */
[----:B--2---:R-:W-:Y:S04]  /*bae0*/  STL [R1+0x1020], R14 ;  /* 0x0010200e01007387 */ /* 0x004fe80000100800 */
[----:B------:R0:W-:Y:S02]  /*baf0*/  STL [R1+0x1014], R0 ;  /* 0x0010140001007387 */ /* 0x0001e40000100800 */
[----:B0-----:R-:W-:Y:S02]  /*bb00*/  IMAD.MOV.U32 R0, RZ, RZ, R15 ;  /* 0x000000ffff007224 */ /* 0x001fe400078e000f */
[----:B------:R-:W2:Y:S04]  /*bb10*/  LDL.LU.64 R14, [R1+0x6e0] ;  /* 0x0006e000010e7983 */ /* 0x000ea80000300a00 */
        /* <DEDUP_REMOVED lines=8> */
[----:B------:R0:W-:Y:S02]  /*bba0*/  STL [R1+0x102c], R0 ;  /* 0x00102c0001007387 */ /* 0x0001e40000100800 */
[----:B0-----:R-:W-:Y:S02]  /*bbb0*/  IMAD.MOV.U32 R0, RZ, RZ, R55 ;  /* 0x000000ffff007224 */ /* 0x001fe400078e0037 */
[----:B------:R-:W4:Y:S04]  /*bbc0*/  LDL.LU.64 R54, [R1+0x6e8] ;  /* 0x0006e80001367983 */ /* 0x000f280000300a00 */
        /* <DEDUP_REMOVED lines=8> */
[----:B------:R-:W4:Y:S01]  /*bc50*/  LDL.LU.64 R52, [R1+0x6f0] ;  /* 0x0006f00001347983 */ /* 0x000f220000300a00 */
[----:B0-----:R-:W-:-:S03]  /*bc60*/  IMAD.MOV.U32 R0, RZ, RZ, R17 ;  /* 0x000000ffff007224 */ /* 0x001fc600078e0011 */
[----:B------:R-:W-:Y:S04]  /*bc70*/  STL [R1+0x1058], R4 ;  /* 0x0010580401007387 */ /* 0x000fe80000100800 */
[----:B------:R0:W-:Y:S04]  /*bc80*/  STL [R1+0x104c], R0 ;  /* 0x00104c0001007387 */ /* 0x0001e80000100800 */
[----:B------:R-:W4:Y:S04]  /*bc90*/  LDL.LU.64 R38, [R1+0x6f8] ;  /* 0x0006f80001267983 */ /* 0x000f280000300a00 */
[----:B------:R-:W4:Y:S01]  /*bca0*/  LDL.LU.64 R18, [R1+0x700] ;  /* 0x0007000001127983 */ /* 0x000f220000300a00 */
[----:B0-----:R-:W-:-:S03]  /*bcb0*/  IMAD.MOV.U32 R0, RZ, RZ, R5 ;  /* 0x000000ffff007224 */ /* 0x001fc600078e0005 */
[----:B------:R-:W4:Y:S04]  /*bcc0*/  LDL.LU.64 R28, [R1+0x160] ;  /* 0x00016000011c7983 */ /* 0x000f280000300a00 */
[----:B------:R3:W-:Y:S02]  /*bcd0*/  STL [R1+0x1054], R0 ;  /* 0x0010540001007387 */ /* 0x0007e40000100800 */
[----:B---3--:R-:W-:Y:S02]  /*bce0*/  IMAD.MOV.U32 R0, RZ, RZ, R35 ;  /* 0x000000ffff007224 */ /* 0x008fe400078e0023 */
[----:B------:R-:W-:Y:S04]  /*bcf0*/  STL [R1+0x1060], R34 ;  /* 0x0010602201007387 */ /* 0x000fe80000100800 */
[----:B------:R0:W-:Y:S04]  /*bd00*/  STL [R1+0x105c], R0 ;  /* 0x00105c0001007387 */ /* 0x0001e80000100800 */
[----:B------:R-:W-:Y:S04]  /*bd10*/  STL [R1+0x1068], R24 ;  /* 0x0010681801007387 */ /* 0x000fe80000100800 */
[----:B------:R-:W3:Y:S01]  /*bd20*/  LDL.LU.64 R6, [R1+0x708] ;  /* 0x0007080001067983 */ /* 0x000ee20000300a00 */
[----:B0-----:R-:W-:-:S03]  /*bd30*/  IMAD.MOV.U32 R0, RZ, RZ, R25 ;  /* 0x000000ffff007224 */ /* 0x001fc600078e0019 */
[----:B------:R-:W3:Y:S04]  /*bd40*/  LDL.LU.64 R36, [R1+0x710] ;  /* 0x0007100001247983 */ /* 0x000ee80000300a00 */
[----:B------:R0:W-:Y:S04]  /*bd50*/  STL [R1+0x1064], R0 ;  /* 0x0010640001007387 */ /* 0x0001e80000100800 */
[----:B--2---:R-:W-:Y:S01]  /*bd60*/  STL [R1+0x1070], R14 ;  /* 0x0010700e01007387 */ /* 0x004fe20000100800 */
[----:B0-----:R-:W-:-:S03]  /*bd70*/  IMAD.MOV.U32 R0, RZ, RZ, R15 ;  /* 0x000000ffff007224 */ /* 0x001fc600078e000f */
[----:B------:R-:W2:Y:S04]  /*bd80*/  LDL.LU.64 R26, [R1+0x648] ;  /* 0x00064800011a7983 */ /* 0x000ea80000300a00 */
[----:B------:R-:W2:Y:S04]  /*bd90*/  LDL.LU.64 R16, [R1+0x718] ;  /* 0x0007180001107983 */ /* 0x000ea80000300a00 */
[----:B------:R0:W-:Y:S04]  /*bda0*/  STL [R1+0x106c], R0 ;  /* 0x00106c0001007387 */ /* 0x0001e80000100800 */
[----:B------:R-:W-:Y:S04]  /*bdb0*/  STL [R1+0x1078], R50 ;  /* 0x0010783201007387 */ /* 0x000fe80000100800 */
[----:B------:R-:W2:Y:S01]  /*bdc0*/  LDL.LU.64 R4, [R1+0x720] ;  /* 0x0007200001047983 */ /* 0x000ea20000300a00 */
[----:B0-----:R-:W-:-:S03]  /*bdd0*/  IMAD.MOV.U32 R0, RZ, RZ, R51 ;  /* 0x000000ffff007224 */ /* 0x001fc600078e0033 */
[----:B------:R-:W2:Y:S04]  /*bde0*/  LDL.LU.64 R34, [R1+0x728] ;  /* 0x0007280001227983 */ /* 0x000ea80000300a00 */
[----:B------:R0:W-:Y:S04]  /*bdf0*/  STL [R1+0x1074], R0 ;  /* 0x0010740001007387 */ /* 0x0001e80000100800 */
[----:B----4-:R1:W-:Y:S04]  /*be00*/  STL [R1+0x1080], R54 ;  /* 0x0010803601007387 */ /* 0x0103e80000100800 */
[----:B------:R-:W4:Y:S01]  /*be10*/  LDL.LU.64 R24, [R1+0x158] ;  /* 0x0001580001187983 */ /* 0x000f220000300a00 */
[----:B0-----:R-:W-:-:S03]  /*be20*/  IMAD.MOV.U32 R0, RZ, RZ, R55 ;  /* 0x000000ffff007224 */ /* 0x001fc600078e0037 */
[----:B------:R-:W4:Y:S01]  /*be30*/  LDL.LU.64 R14, [R1+0x730] ;  /* 0x00073000010e7983 */ /* 0x000f220000300a00 */
[----:B-1----:R-:W-:-:S03]  /*be40*/  IMAD.MOV.U32 R54, RZ, RZ, R2 ;  /* 0x000000ffff367224 */ /* 0x002fc600078e0002 */
[----:B------:R0:W-:Y:S01]  /*be50*/  STL [R1+0x107c], R0 ;  /* 0x00107c0001007387 */ /* 0x0001e20000100800 */
[----:B------:R-:W-:-:S03]  /*be60*/  IMAD.MOV.U32 R55, RZ, RZ, R3 ;  /* 0x000000ffff377224 */ /* 0x000fc600078e0003 */
[----:B------:R-:W4:Y:S01]  /*be70*/  LDL.LU.64 R2, [R1+0x738] ;  /* 0x0007380001027983 */ /* 0x000f220000300a00 */
[----:B0-----:R-:W0:Y:S01]  /*be80*/  LDC R0, c[0x0][0x3a8] ;  /* 0x0000ea00ff007b82 */ /* 0x001e220000000800 */
[----:B------:R-:W-:Y:S02]  /*be90*/  IMAD.MOV.U32 R8, RZ, RZ, R53 ;  /* 0x000000ffff087224 */ /* 0x000fe400078e0035 */
[----:B------:R1:W-:Y:S04]  /*bea0*/  STL [R1+0x1088], R52 ;  /* 0x0010883401007387 */ /* 0x0003e80000100800 */
[----:B------:R-:W4:Y:S04]  /*beb0*/  LDL.LU.64 R50, [R1+0x740] ;  /* 0x0007400001327983 */ /* 0x000f280000300a00 */
[----:B------:R1:W-:Y:S04]  /*bec0*/  STL [R1+0x1084], R8 ;  /* 0x0010840801007387 */ /* 0x0003e80000100800 */
[----:B------:R-:W-:Y:S04]  /*bed0*/  STL [R1+0x1090], R38 ;  /* 0x0010902601007387 */ /* 0x000fe80000100800 */
[----:B-1----:R-:W4:Y:S01]  /*bee0*/  LDL.LU.64 R52, [R1+0x680] ;  /* 0x0006800001347983 */ /* 0x002f220000300a00 */
[----:B------:R-:W-:-:S03]  /*bef0*/  IMAD.MOV.U32 R8, RZ, RZ, R39 ;  /* 0x000000ffff087224 */ /* 0x000fc600078e0027 */
[----:B------:R-:W-:Y:S04]  /*bf00*/  STL [R1+0x1098], R28 ;  /* 0x0010981c01007387 */ /* 0x000fe80000100800 */
[----:B------:R1:W-:Y:S04]  /*bf10*/  STL [R1+0x108c], R8 ;  /* 0x00108c0801007387 */ /* 0x0003e80000100800 */
[----:B------:R-:W-:Y:S01]  /*bf20*/  STL [R1+0x10a0], R18 ;  /* 0x0010a01201007387 */ /* 0x000fe20000100800 */
[----:B-1----:R-:W-:-:S05]  /*bf30*/  IMAD.MOV.U32 R8, RZ, RZ, R29 ;  /* 0x000000ffff087224 */ /* 0x002fca00078e001d */
[----:B------:R1:W-:Y:S02]  /*bf40*/  STL [R1+0x1094], R8 ;  /* 0x0010940801007387 */ /* 0x0003e40000100800 */
[----:B-1----:R-:W-:Y:S02]  /*bf50*/  IMAD.MOV.U32 R8, RZ, RZ, R19 ;  /* 0x000000ffff087224 */ /* 0x002fe400078e0013 */
[C---:B0-----:R-:W-:Y:S02]  /*bf60*/  IMAD R10, R0.reuse, 0x7e, RZ ;  /* 0x0000007e000a7824 */ /* 0x041fe400078e02ff */
[----:B------:R-:W-:Y:S01]  /*bf70*/  IMAD R11, R0, 0x7d, RZ ;  /* 0x0000007d000b7824 */ /* 0x000fe200078e02ff */
[----:B---3--:R0:W-:Y:S04]  /*bf80*/  STL [R1+0x10a8], R6 ;  /* 0x0010a80601007387 */ /* 0x0081e80000100800 */
[----:B------:R-:W-:Y:S04]  /*bf90*/  STL [R1+0x109c], R8 ;  /* 0x00109c0801007387 */ /* 0x000fe80000100800 */
[----:B------:R-:W-:Y:S01]  /*bfa0*/  STL [R1+0x10b0], R36 ;  /* 0x0010b02401007387 */ /* 0x000fe20000100800 */
[----:B0-----:R-:W-:-:S05]  /*bfb0*/  IMAD.MOV.U32 R6, RZ, RZ, R7 ;  /* 0x000000ffff067224 */ /* 0x001fca00078e0007 */
[----:B------:R0:W-:Y:S02]  /*bfc0*/  STL [R1+0x10a4], R6 ;  /* 0x0010a40601007387 */ /* 0x0001e40000100800 */
[----:B0-----:R-:W-:Y:S02]  /*bfd0*/  IMAD.MOV.U32 R6, RZ, RZ, R37 ;  /* 0x000000ffff067224 */ /* 0x001fe400078e0025 */
[----:B--2---:R-:W-:Y:S04]  /*bfe0*/  STL [R1+0x10b8], R26 ;  /* 0x0010b81a01007387 */ /* 0x004fe80000100800 */
[----:B------:R0:W-:Y:S04]  /*bff0*/  STL [R1+0x10ac], R6 ;  /* 0x0010ac0601007387 */ /* 0x0001e80000100800 */
[----:B------:R-:W-:Y:S01]  /*c000*/  STL [R1+0x10c0], R16 ;  /* 0x0010c01001007387 */ /* 0x000fe20000100800 */
[----:B0-----:R-:W-:-:S05]  /*c010*/  IMAD.MOV.U32 R6, RZ, RZ, R27 ;  /* 0x000000ffff067224 */ /* 0x001fca00078e001b */
[----:B------:R0:W-:Y:S04]  /*c020*/  STL [R1+0x10b4], R6 ;  /* 0x0010b40601007387 */ /* 0x0001e80000100800 */
[----:B------:R1:W-:Y:S01]  /*c030*/  STL [R1+0x10c8], R4 ;  /* 0x0010c80401007387 */ /* 0x0003e20000100800 */
[----:B0-----:R-:W-:Y:S02]  /*c040*/  IMAD.MOV.U32 R6, RZ, RZ, R17 ;  /* 0x000000ffff067224 */ /* 0x001fe400078e0011 */
[----:B-1----:R-:W-:-:S03]  /*c050*/  IMAD.MOV.U32 R4, RZ, RZ, R5 ;  /* 0x000000ffff047224 */ /* 0x002fc600078e0005 */
[----:B------:R-:W-:Y:S04]  /*c060*/  STL [R1+0x10bc], R6 ;  /* 0x0010bc0601007387 */ /* 0x000fe80000100800 */
[----:B------:R-:W-:Y:S04]  /*c070*/  STL [R1+0x10d0], R34 ;  /* 0x0010d02201007387 */ /* 0x000fe80000100800 */
[----:B------:R0:W-:Y:S04]  /*c080*/  STL [R1+0x10c4], R4 ;  /* 0x0010c40401007387 */ /* 0x0001e80000100800 */
[----:B----4-:R-:W-:Y:S01]  /*c090*/  STL [R1+0x10d8], R24 ;  /* 0x0010d81801007387 */ /* 0x010fe20000100800 */
[----:B0-----:R-:W-:-:S05]  /*c0a0*/  IMAD.MOV.U32 R4, RZ, RZ, R35 ;  /* 0x000000ffff047224 */ /* 0x001fca00078e0023 */
[----:B------:R0:W-:Y:S04]  /*c0b0*/  STL [R1+0x10cc], R4 ;  /* 0x0010cc0401007387 */ /* 0x0001e80000100800 */
[----:B------:R-:W-:Y:S01]  /*c0c0*/  STL [R1+0x10e0], R14 ;  /* 0x0010e00e01007387 */ /* 0x000fe20000100800 */
[----:B0-----:R-:W-:-:S05]  /*c0d0*/  IMAD.MOV.U32 R4, RZ, RZ, R25 ;  /* 0x000000ffff047224 */ /* 0x001fca00078e0019 */
[----:B------:R0:W-:Y:S02]  /*c0e0*/  STL [R1+0x10d4], R4 ;  /* 0x0010d40401007387 */ /* 0x0001e40000100800 */
[----:B0-----:R-:W-:-:S05]  /*c0f0*/  IMAD.MOV.U32 R4, RZ, RZ, R15 ;  /* 0x000000ffff047224 */ /* 0x001fca00078e000f */
[----:B------:R0:W-:Y:S01]  /*c100*/  STL [R1+0x10dc], R4 ;  /* 0x0010dc0401007387 */ /* 0x0001e20000100800 */
[----:B------:R-:W-:-:S03]  /*c110*/  IMAD R6, R0, 0x7f, RZ ;  /* 0x0000007f00067824 */ /* 0x000fc600078e02ff */
[----:B------:R1:W-:Y:S01]  /*c120*/  STL [R1+0x10e8], R2 ;  /* 0x0010e80201007387 */ /* 0x0003e20000100800 */
[----:B0-----:R-:W-:-:S05]  /*c130*/  IMAD.MOV.U32 R4, RZ, RZ, R3 ;  /* 0x000000ffff047224 */ /* 0x001fca00078e0003 */
[----:B------:R0:W-:Y:S01]  /*c140*/  STL [R1+0x10e4], R4 ;  /* 0x0010e40401007387 */ /* 0x0001e20000100800 */
[----:B-1----:R-:W-:-:S03]  /*c150*/  IMAD.WIDE R2, R6, 0x2, R54 ;  /* 0x0000000206027825 */ /* 0x002fc600078e0236 */
[----:B------:R-:W-:Y:S01]  /*c160*/  STL [R1+0x10f0], R50 ;  /* 0x0010f03201007387 */ /* 0x000fe20000100800 */
[----:B0-----:R-:W-:-:S03]  /*c170*/  IMAD.MOV.U32 R4, RZ, RZ, R51 ;  /* 0x000000ffff047224 */ /* 0x001fc600078e0033 */
[----:B------:R-:W-:Y:S04]  /*c180*/  STL [R1+0x10f8], R52 ;  /* 0x0010f83401007387 */ /* 0x000fe80000100800 */
[----:B------:R0:W-:Y:S04]  /*c190*/  STL [R1+0x10ec], R4 ;  /* 0x0010ec0401007387 */ /* 0x0001e80000100800 */
[----:B------:R-:W-:Y:S01]  /*c1a0*/  STL [R1+0x1100], R2 ;  /* 0x0011000201007387 */ /* 0x000fe20000100800 */
[----:B0-----:R-:W-:-:S05]  /*c1b0*/  IMAD.MOV.U32 R4, RZ, RZ, R53 ;  /* 0x000000ffff047224 */ /* 0x001fca00078e0035 */
[----:B------:R0:W-:Y:S04]  /*c1c0*/  STL [R1+0x10f4], R4 ;  /* 0x0010f40401007387 */ /* 0x0001e80000100800 */
[----:B------:R1:W-:Y:S01]  /*c1d0*/  STL [R1+0x10fc], R3 ;  /* 0x0010fc0301007387 */ /* 0x0003e20000100800 */
[----:B------:R-:W-:-:S04]  /*c1e0*/  IMAD.WIDE R8, R10, 0x2, R54 ;  /* 0x000000020a087825 */ /* 0x000fc800078e0236 */
[----:B0-----:R-:W-:-:S04]  /*c1f0*/  IMAD.WIDE R4, R6, 0x2, R58 ;  /* 0x0000000206047825 */ /* 0x001fc800078e023a */
[----:B-1----:R-:W-:-:S04]  /*c200*/  IMAD.WIDE R2, R6, 0x2, R56 ;  /* 0x0000000206027825 */ /* 0x002fc800078e0238 */
[----:B------:R-:W-:Y:S01]  /*c210*/  IMAD.WIDE R6, R6, 0x2, R60 ;  /* 0x0000000206067825 */ /* 0x000fe200078e023c */
[----:B------:R-:W-:Y:S04]  /*c220*/  STL [R1+0x1108], R2 ;  /* 0x0011080201007387 */ /* 0x000fe80000100800 */
[----:B------:R0:W-:Y:S04]  /*c230*/  STL [R1+0x1104], R3 ;  /* 0x0011040301007387 */ /* 0x0001e80000100800 */
[----:B------:R-:W-:Y:S04]  /*c240*/  STL [R1+0x1110], R4 ;  /* 0x0011100401007387 */ /* 0x000fe80000100800 */
[----:B------:R1:W-:Y:S01]  /*c250*/  STL [R1+0x110c], R5 ;  /* 0x00110c0501007387 */ /* 0x0003e20000100800 */
[----:B0-----:R-:W-:-:S03]  /*c260*/  IMAD.WIDE R2, R10, 0x2, R56 ;  /* 0x000000020a027825 */ /* 0x001fc600078e0238 */
[----:B------:R-:W-:Y:S04]  /*c270*/  STL [R1+0x1118], R6 ;  /* 0x0011180601007387 */ /* 0x000fe80000100800 */
[----:B------:R0:W-:Y:S01]  /*c280*/  STL [R1+0x1114], R7 ;  /* 0x0011140701007387 */ /* 0x0001e20000100800 */
[----:B-1----:R-:W-:-:S03]  /*c290*/  IMAD.WIDE R4, R10, 0x2, R58 ;  /* 0x000000020a047825 */ /* 0x002fc600078e023a */
[----:B------:R-:W-:Y:S04]  /*c2a0*/  STL [R1+0x1120], R8 ;  /* 0x0011200801007387 */ /* 0x000fe80000100800 */
[----:B------:R1:W-:Y:S01]  /*c2b0*/  STL [R1+0x111c], R9 ;  /* 0x00111c0901007387 */ /* 0x0003e20000100800 */
[----:B0-----:R-:W-:-:S03]  /*c2c0*/  IMAD.WIDE R6, R10, 0x2, R60 ;  /* 0x000000020a067825 */ /* 0x001fc600078e023c */
[----:B------:R-:W-:Y:S04]  /*c2d0*/  STL [R1+0x1128], R2 ;  /* 0x0011280201007387 */ /* 0x000fe80000100800 */
[----:B------:R0:W-:Y:S01]  /*c2e0*/  STL [R1+0x1124], R3 ;  /* 0x0011240301007387 */ /* 0x0001e20000100800 */
[----:B-1----:R-:W-:-:S03]  /*c2f0*/  IMAD.WIDE R8, R11, 0x2, R54 ;  /* 0x000000020b087825 */ /* 0x002fc600078e0236 */
[----:B------:R-:W-:Y:S01]  /*c300*/  STL [R1+0x1130], R4 ;  /* 0x0011300401007387 */ /* 0x000fe20000100800 */
[----:B------:R-:W-:-:S03]  /*c310*/  IMAD R10, R0, 0x7c, RZ ;  /* 0x0000007c000a7824 */ /* 0x000fc600078e02ff */
        /* <DEDUP_REMOVED lines=779> */
[----:B------:R-:W-:-:S03]  /*f3d0*/  IMAD.SHL.U32 R10, R0, 0x40, RZ ;  /* 0x00000040000a7824 */ /* 0x000fc600078e00ff */
        /* <DEDUP_REMOVED lines=30> */
[----:B------:R1:W-:Y:S04]  /*f5c0*/  STL [R1+0x1900], R8 ;  /* 0x0019000801007387 */ /* 0x0003e80000100800 */
[----:B------:R-:W-:Y:S01]  /*f5d0*/  STL [R1+0x18fc], R9 ;  /* 0x0018fc0901007387 */ /* 0x000fe20000100800 */
[----:B0-----:R-:W-:-:S03]  /*f5e0*/  IMAD.WIDE R6, R11, 0x2, R60 ;  /* 0x000000020b067825 */ /* 0x001fc600078e023c */
[----:B------:R-:W-:Y:S01]  /*f5f0*/  STL [R1+0x1908], R2 ;  /* 0x0019080201007387 */ /* 0x000fe20000100800 */
[----:B------:R-:W0:Y:S01]  /*f600*/  LDC R11, c[0x0][0x3a8] ;  /* 0x0000ea00ff0b7b82 */ /* 0x000e220000000800 */
[----:B-1----:R-:W-:Y:S02]  /*f610*/  IMAD R8, R0, 0x3e, RZ ;  /* 0x0000003e00087824 */ /* 0x002fe400078e02ff */
[----:B------:R1:W-:Y:S04]  /*f620*/  STL [R1+0x1904], R3 ;  /* 0x0019040301007387 */ /* 0x0003e80000100800 */
[----:B------:R-:W-:Y:S04]  /*f630*/  STL [R1+0x1910], R4 ;  /* 0x0019100401007387 */ /* 0x000fe80000100800 */
[----:B------:R2:W-:Y:S01]  /*f640*/  STL [R1+0x190c], R5 ;  /* 0x00190c0501007387 */ /* 0x0005e20000100800 */
[----:B-1----:R-:W-:-:S03]  /*f650*/  IMAD.WIDE R2, R8, 0x2, R54 ;  /* 0x0000000208027825 */ /* 0x002fc600078e0236 */
[----:B------:R-:W-:Y:S04]  /*f660*/  STL [R1+0x1918], R6 ;  /* 0x0019180601007387 */ /* 0x000fe80000100800 */
[----:B------:R-:W-:Y:S04]  /*f670*/  STL [R1+0x1914], R7 ;  /* 0x0019140701007387 */ /* 0x000fe80000100800 */
[----:B------:R-:W-:Y:S04]  /*f680*/  STL [R1+0x1920], R2 ;  /* 0x0019200201007387 */ /* 0x000fe80000100800 */
[----:B------:R1:W-:Y:S01]  /*f690*/  STL [R1+0x191c], R3 ;  /* 0x00191c0301007387 */ /* 0x0003e20000100800 */
[----:B------:R-:W-:-:S02]  /*f6a0*/  IMAD R9, R0, 0x3d, RZ ;  /* 0x0000003d00097824 */ /* 0x000fc400078e02ff */
[----:B--2---:R-:W-:-:S04]  /*f6b0*/  IMAD.WIDE R4, R8, 0x2, R58 ;  /* 0x0000000208047825 */ /* 0x004fc800078e023a */
[----:B-1----:R-:W-:-:S04]  /*f6c0*/  IMAD.WIDE R2, R8, 0x2, R56 ;  /* 0x0000000208027825 */ /* 0x002fc800078e0238 */
[----:B------:R-:W-:Y:S01]  /*f6d0*/  IMAD.WIDE R6, R8, 0x2, R60 ;  /* 0x0000000208067825 */ /* 0x000fe200078e023c */
[----:B------:R-:W-:Y:S04]  /*f6e0*/  STL [R1+0x1928], R2 ;  /* 0x0019280201007387 */ /* 0x000fe80000100800 */
[----:B------:R1:W-:Y:S04]  /*f6f0*/  STL [R1+0x1924], R3 ;  /* 0x0019240301007387 */ /* 0x0003e80000100800 */
[----:B------:R-:W-:Y:S04]  /*f700*/  STL [R1+0x1930], R4 ;  /* 0x0019300401007387 */ /* 0x000fe80000100800 */
[----:B------:R2:W-:Y:S01]  /*f710*/  STL [R1+0x192c], R5 ;  /* 0x00192c0501007387 */ /* 0x0005e20000100800 */
[----:B-1----:R-:W-:-:S03]  /*f720*/  IMAD.WIDE R2, R9, 0x2, R54 ;  /* 0x0000000209027825 */ /* 0x002fc600078e0236 */
[----:B------:R-:W-:Y:S04]  /*f730*/  STL [R1+0x1938], R6 ;  /* 0x0019380601007387 */ /* 0x000fe80000100800 */
[----:B------:R1:W-:Y:S04]  /*f740*/  STL [R1+0x1934], R7 ;  /* 0x0019340701007387 */ /* 0x0003e80000100800 */
[----:B------:R-:W-:Y:S01]  /*f750*/  STL [R1+0x1940], R2 ;  /* 0x0019400201007387 */ /* 0x000fe20000100800 */
[----:B------:R-:W-:-:S03]  /*f760*/  IMAD R10, R0, 0x3c, RZ ;  /* 0x0000003c000a7824 */ /* 0x000fc600078e02ff */
[----:B------:R3:W-:Y:S01]  /*f770*/  STL [R1+0x193c], R3 ;  /* 0x00193c0301007387 */ /* 0x0007e20000100800 */
[----:B--2---:R-:W-:-:S04]  /*f780*/  IMAD.WIDE R4, R9, 0x2, R58 ;  /* 0x0000000209047825 */ /* 0x004fc800078e023a */
[----:B-1----:R-:W-:-:S04]  /*f790*/  IMAD.WIDE R6, R9, 0x2, R60 ;  /* 0x0000000209067825 */ /* 0x002fc800078e023c */
[----:B---3--:R-:W-:-:S04]  /*f7a0*/  IMAD.WIDE R2, R9, 0x2, R56 ;  /* 0x0000000209027825 */ /* 0x008fc800078e0238 */
[C---:B------:R-:W-:Y:S01]  /*f7b0*/  IMAD.WIDE R8, R10.reuse, 0x2, R54 ;  /* 0x000000020a087825 */ /* 0x040fe200078e0236 */
[----:B------:R-:W-:Y:S04]  /*f7c0*/  STL [R1+0x1948], R2 ;  /* 0x0019480201007387 */ /* 0x000fe80000100800 */
[----:B------:R1:W-:Y:S04]  /*f7d0*/  STL [R1+0x1944], R3 ;  /* 0x0019440301007387 */ /* 0x0003e80000100800 */
[----:B------:R-:W-:Y:S04]  /*f7e0*/  STL [R1+0x1950], R4 ;  /* 0x0019500401007387 */ /* 0x000fe80000100800 */
[----:B------:R2:W-:Y:S01]  /*f7f0*/  STL [R1+0x194c], R5 ;  /* 0x00194c0501007387 */ /* 0x0005e20000100800 */
[----:B-1----:R-:W-:-:S03]  /*f800*/  IMAD.WIDE R2, R10, 0x2, R56 ;  /* 0x000000020a027825 */ /* 0x002fc600078e0238 */
[----:B------:R-:W-:Y:S04]  /*f810*/  STL [R1+0x1958], R6 ;  /* 0x0019580601007387 */ /* 0x000fe80000100800 */
[----:B------:R-:W-:Y:S04]  /*f820*/  STL [R1+0x1954], R7 ;  /* 0x0019540701007387 */ /* 0x000fe80000100800 */
[----:B------:R0:W-:Y:S01]  /*f830*/  STL [R1+0x1960], R8 ;  /* 0x0019600801007387 */ /* 0x0001e20000100800 */
[----:B--2---:R-:W-:-:S03]  /*f840*/  IMAD.WIDE R4, R10, 0x2, R58 ;  /* 0x000000020a047825 */ /* 0x004fc600078e023a */
[----:B------:R-:W-:Y:S04]  /*f850*/  STL [R1+0x195c], R9 ;  /* 0x00195c0901007387 */ /* 0x000fe80000100800 */
[----:B------:R-:W-:Y:S04]  /*f860*/  STL [R1+0x1968], R2 ;  /* 0x0019680201007387 */ /* 0x000fe80000100800 */
[----:B------:R1:W-:Y:S01]  /*f870*/  STL [R1+0x1964], R3 ;  /* 0x0019640301007387 */ /* 0x0003e20000100800 */
[----:B0-----:R-:W-:Y:S02]  /*f880*/  IMAD R8, R11, 0x3b, RZ ;  /* 0x0000003b0b087824 */ /* 0x001fe400078e02ff */
[----:B------:R-:W0:Y:S01]  /*f890*/  LDC R11, c[0x0][0x3a8] ;  /* 0x0000ea00ff0b7b82 */ /* 0x000e220000000800 */
[----:B------:R-:W-:Y:S01]  /*f8a0*/  STL [R1+0x1970], R4 ;  /* 0x0019700401007387 */ /* 0x000fe20000100800 */
[----:B-1----:R-:W-:-:S06]  /*f8b0*/  IMAD.WIDE R2, R10, 0x2, R60 ;  /* 0x000000020a027825 */ /* 0x002fcc00078e023c */
[----:B------:R-:W1:Y:S01]  /*f8c0*/  LDC R10, c[0x0][0x3a8] ;  /* 0x0000ea00ff0a7b82 */ /* 0x000e620000000800 */
[----:B------:R2:W-:Y:S01]  /*f8d0*/  STL [R1+0x196c], R5 ;  /* 0x00196c0501007387 */ /* 0x0005e20000100800 */
[----:B------:R-:W-:-:S03]  /*f8e0*/  IMAD.WIDE R6, R8, 0x2, R54 ;  /* 0x0000000208067825 */ /* 0x000fc600078e0236 */
[----:B------:R-:W-:Y:S04]  /*f8f0*/  STL [R1+0x1978], R2 ;  /* 0x0019780201007387 */ /* 0x000fe80000100800 */
[----:B------:R3:W-:Y:S01]  /*f900*/  STL [R1+0x1974], R3 ;  /* 0x0019740301007387 */ /* 0x0007e20000100800 */
[----:B--2---:R-:W-:-:S03]  /*f910*/  IMAD.WIDE R4, R8, 0x2, R58 ;  /* 0x0000000208047825 */ /* 0x004fc600078e023a */
[----:B------:R-:W-:Y:S01]  /*f920*/  STL [R1+0x1980], R6 ;  /* 0x0019800601007387 */ /* 0x000fe20000100800 */
[----:B---3--:R-:W-:-:S03]  /*f930*/  IMAD.WIDE R2, R8, 0x2, R56 ;  /* 0x0000000208027825 */ /* 0x008fc600078e0238 */
[----:B------:R2:W-:Y:S04]  /*f940*/  STL [R1+0x197c], R7 ;  /* 0x00197c0701007387 */ /* 0x0005e80000100800 */
[----:B------:R-:W-:Y:S01]  /*f950*/  STL [R1+0x1988], R2 ;  /* 0x0019880201007387 */ /* 0x000fe20000100800 */
[----:B------:R-:W-:Y:S02]  /*f960*/  IMAD R9, R12, 0x3a, RZ ;  /* 0x0000003a0c097824 */ /* 0x000fe400078e02ff */
[----:B------:R-:W3:Y:S01]  /*f970*/  LDC R12, c[0x0][0x3a8] ;  /* 0x0000ea00ff0c7b82 */ /* 0x000ee20000000800 */
[----:B------:R4:W-:Y:S01]  /*f980*/  STL [R1+0x1984], R3 ;  /* 0x0019840301007387 */ /* 0x0009e20000100800 */
[----:B--2---:R-:W-:-:S03]  /*f990*/  IMAD.WIDE R6, R9, 0x2, R54 ;  /* 0x0000000209067825 */ /* 0x004fc600078e0236 */
[----:B------:R-:W-:Y:S01]  /*f9a0*/  STL [R1+0x1990], R4 ;  /* 0x0019900401007387 */ /* 0x000fe20000100800 */
[----:B----4-:R-:W-:-:S03]  /*f9b0*/  IMAD.WIDE R2, R8, 0x2, R60 ;  /* 0x0000000208027825 */ /* 0x010fc600078e023c */
[----:B------:R2:W-:Y:S04]  /*f9c0*/  STL [R1+0x198c], R5 ;  /* 0x00198c0501007387 */ /* 0x0005e80000100800 */
[----:B------:R-:W-:Y:S04]  /*f9d0*/  STL [R1+0x1998], R2 ;  /* 0x0019980201007387 */ /* 0x000fe80000100800 */
[----:B------:R4:W-:Y:S01]  /*f9e0*/  STL [R1+0x1994], R3 ;  /* 0x0019940301007387 */ /* 0x0009e20000100800 */
[----:B-1----:R-:W-:Y:S02]  /*f9f0*/  IMAD R8, R10, 0x39, RZ ;  /* 0x000000390a087824 */ /* 0x002fe400078e02ff */
[C---:B--2---:R-:W-:Y:S01]  /*fa00*/  IMAD.WIDE R4, R9.reuse, 0x2, R58 ;  /* 0x0000000209047825 */ /* 0x044fe200078e023a */
[----:B------:R-:W-:Y:S03]  /*fa10*/  STL [R1+0x19a0], R6 ;  /* 0x0019a00601007387 */ /* 0x000fe60000100800 */
[C---:B----4-:R-:W-:Y:S01]  /*fa20*/  IMAD.WIDE R2, R9.reuse, 0x2, R56 ;  /* 0x0000000209027825 */ /* 0x050fe200078e0238 */
[----:B------:R1:W-:Y:S04]  /*fa30*/  STL [R1+0x199c], R7 ;  /* 0x00199c0701007387 */ /* 0x0003e80000100800 */
[----:B------:R-:W-:Y:S04]  /*fa40*/  STL [R1+0x19a8], R2 ;  /* 0x0019a80201007387 */ /* 0x000fe80000100800 */
[----:B------:R2:W-:Y:S01]  /*fa50*/  STL [R1+0x19a4], R3 ;  /* 0x0019a40301007387 */ /* 0x0005e20000100800 */
[----:B-1----:R-:W-:-:S03]  /*fa60*/  IMAD.WIDE R6, R9, 0x2, R60 ;  /* 0x0000000209067825 */ /* 0x002fc600078e023c */
[----:B------:R-:W-:Y:S04]  /*fa70*/  STL [R1+0x19b0], R4 ;  /* 0x0019b00401007387 */ /* 0x000fe80000100800 */
[----:B------:R1:W-:Y:S01]  /*fa80*/  STL [R1+0x19ac], R5 ;  /* 0x0019ac0501007387 */ /* 0x0003e20000100800 */
[----:B--2---:R-:W-:-:S03]  /*fa90*/  IMAD.WIDE R2, R8, 0x2, R54 ;  /* 0x0000000208027825 */ /* 0x004fc600078e0236 */
[----:B------:R-:W-:Y:S04]  /*faa0*/  STL [R1+0x19b8], R6 ;  /* 0x0019b80601007387 */ /* 0x000fe80000100800 */
[----:B------:R2:W-:Y:S04]  /*fab0*/  STL [R1+0x19b4], R7 ;  /* 0x0019b40701007387 */ /* 0x0005e80000100800 */
[----:B------:R-:W-:Y:S01]  /*fac0*/  STL [R1+0x19c0], R2 ;  /* 0x0019c00201007387 */ /* 0x000fe20000100800 */
[----:B0-----:R-:W-:Y:S02]  /*fad0*/  IMAD R10, R11, 0x38, RZ ;  /* 0x000000380b0a7824 */ /* 0x001fe400078e02ff */
[C---:B-1----:R-:W-:Y:S01]  /*fae0*/  IMAD.WIDE R4, R8.reuse, 0x2, R58 ;  /* 0x0000000208047825 */ /* 0x042fe200078e023a */
[----:B------:R0:W-:Y:S01]  /*faf0*/  STL [R1+0x19bc], R3 ;  /* 0x0019bc0301007387 */ /* 0x0001e20000100800 */
[----:B------:R-:W1:Y:S02]  /*fb00*/  LDC R11, c[0x0][0x3a8] ;  /* 0x0000ea00ff0b7b82 */ /* 0x000e640000000800 */
[----:B--2---:R-:W-:-:S04]  /*fb10*/  IMAD.WIDE R6, R8, 0x2, R60 ;  /* 0x0000000208067825 */ /* 0x004fc800078e023c */
[----:B0-----:R-:W-:-:S04]  /*fb20*/  IMAD.WIDE R2, R8, 0x2, R56 ;  /* 0x0000000208027825 */ /* 0x001fc800078e0238 */
[C---:B------:R-:W-:Y:S01]  /*fb30*/  IMAD.WIDE R8, R10.reuse, 0x2, R54 ;  /* 0x000000020a087825 */ /* 0x040fe200078e0236 */
[----:B------:R-:W-:Y:S04]  /*fb40*/  STL [R1+0x19c8], R2 ;  /* 0x0019c80201007387 */ /* 0x000fe80000100800 */
[----:B------:R0:W-:Y:S04]  /*fb50*/  STL [R1+0x19c4], R3 ;  /* 0x0019c40301007387 */ /* 0x0001e80000100800 */
[----:B------:R-:W-:Y:S04]  /*fb60*/  STL [R1+0x19d0], R4 ;  /* 0x0019d00401007387 */ /* 0x000fe80000100800 */
[----:B------:R2:W-:Y:S01]  /*fb70*/  STL [R1+0x19cc], R5 ;  /* 0x0019cc0501007387 */ /* 0x0005e20000100800 */
[----:B0-----:R-:W-:-:S03]  /*fb80*/  IMAD.WIDE R2, R10, 0x2, R56 ;  /* 0x000000020a027825 */ /* 0x001fc600078e0238 */
[----:B------:R-:W-:Y:S04]  /*fb90*/  STL [R1+0x19d8], R6 ;  /* 0x0019d80601007387 */ /* 0x000fe80000100800 */
[----:B------:R-:W-:Y:S04]  /*fba0*/  STL [R1+0x19d4], R7 ;  /* 0x0019d40701007387 */ /* 0x000fe80000100800 */
[----:B------:R3:W-:Y:S01]  /*fbb0*/  STL [R1+0x19e0], R8 ;  /* 0x0019e00801007387 */ /* 0x0007e20000100800 */
[----:B--2---:R-:W-:-:S03]  /*fbc0*/  IMAD.WIDE R4, R10, 0x2, R58 ;  /* 0x000000020a047825 */ /* 0x004fc600078e023a */
[----:B------:R0:W-:Y:S04]  /*fbd0*/  STL [R1+0x19dc], R9 ;  /* 0x0019dc0901007387 */ /* 0x0001e80000100800 */
[----:B------:R-:W-:Y:S04]  /*fbe0*/  STL [R1+0x19e8], R2 ;  /* 0x0019e80201007387 */ /* 0x000fe80000100800 */
[----:B------:R2:W-:Y:S01]  /*fbf0*/  STL [R1+0x19e4], R3 ;  /* 0x0019e40301007387 */ /* 0x0005e20000100800 */
[----:B---3--:R-:W-:Y:S02]  /*fc00*/  IMAD R8, R12, 0x37, RZ ;  /* 0x000000370c087824 */ /* 0x008fe400078e02ff */
[----:B0-----:R-:W-:Y:S01]  /*fc10*/  IMAD R9, R13, 0x36, RZ ;  /* 0x000000360d097824 */ /* 0x001fe200078e02ff */
[----:B------:R-:W-:Y:S01]  /*fc20*/  STL [R1+0x19f0], R4 ;  /* 0x0019f00401007387 */ /* 0x000fe20000100800 */
[----:B--2---:R-:W-:Y:S01]  /*fc30*/  IMAD.WIDE R2, R10, 0x2, R60 ;  /* 0x000000020a027825 */ /* 0x004fe200078e023c */
[----:B------:R-:W0:Y:S02]  /*fc40*/  LDC R12, c[0x0][0x3a8] ;  /* 0x0000ea00ff0c7b82 */ /* 0x000e240000000800 */
[----:B------:R2:W-:Y:S01]  /*fc50*/  STL [R1+0x19ec], R5 ;  /* 0x0019ec0501007387 */ /* 0x0005e20000100800 */
[----:B------:R-:W-:-:S05]  /*fc60*/  IMAD.WIDE R6, R8, 0x2, R54 ;  /* 0x0000000208067825 */ /* 0x000fca00078e0236 */
[----:B------:R-:W3:Y:S01]  /*fc70*/  LDC R10, c[0x0][0x3a8] ;  /* 0x0000ea00ff0a7b82 */ /* 0x000ee20000000800 */
[----:B------:R-:W-:Y:S04]  /*fc80*/  STL [R1+0x19f8], R2 ;  /* 0x0019f80201007387 */ /* 0x000fe80000100800 */
[----:B------:R4:W-:Y:S01]  /*fc90*/  STL [R1+0x19f4], R3 ;  /* 0x0019f40301007387 */ /* 0x0009e20000100800 */
[C---:B--2---:R-:W-:Y:S02]  /*fca0*/  IMAD.WIDE R4, R8.reuse, 0x2, R58 ;  /* 0x0000000208047825 */ /* 0x044fe400078e023a */
[----:B------:R-:W2:Y:S01]  /*fcb0*/  LDC R13, c[0x0][0x3a8] ;  /* 0x0000ea00ff0d7b82 */ /* 0x000ea20000000800 */
[----:B------:R-:W-:Y:S01]  /*fcc0*/  STL [R1+0x1a00], R6 ;  /* 0x001a000601007387 */ /* 0x000fe20000100800 */
[----:B----4-:R-:W-:-:S03]  /*fcd0*/  IMAD.WIDE R2, R8, 0x2, R56 ;  /* 0x0000000208027825 */ /* 0x010fc600078e0238 */
[----:B------:R4:W-:Y:S04]  /*fce0*/  STL [R1+0x19fc], R7 ;  /* 0x0019fc0701007387 */ /* 0x0009e80000100800 */
[----:B------:R-:W-:Y:S04]  /*fcf0*/  STL [R1+0x1a08], R2 ;  /* 0x001a080201007387 */ /* 0x000fe80000100800 */
[----:B------:R1:W-:Y:S01]  /*fd00*/  STL [R1+0x1a04], R3 ;  /* 0x001a040301007387 */ /* 0x0003e20000100800 */
[----:B----4-:R-:W-:-:S03]  /*fd10*/  IMAD.WIDE R6, R9, 0x2, R54 ;  /* 0x0000000209067825 */ /* 0x010fc600078e0236 */
[----:B------:R-:W-:Y:S01]  /*fd20*/  STL [R1+0x1a10], R4 ;  /* 0x001a100401007387 */ /* 0x000fe20000100800 */
[----:B-1----:R-:W-:-:S03]  /*fd30*/  IMAD.WIDE R2, R8, 0x2, R60 ;  /* 0x0000000208027825 */ /* 0x002fc600078e023c */
[----:B------:R1:W-:Y:S04]  /*fd40*/  STL [R1+0x1a0c], R5 ;  /* 0x001a0c0501007387 */ /* 0x0003e80000100800 */
[----:B------:R-:W-:Y:S04]  /*fd50*/  STL [R1+0x1a18], R2 ;  /* 0x001a180201007387 */ /* 0x000fe80000100800 */
[----:B------:R4:W-:Y:S01]  /*fd60*/  STL [R1+0x1a14], R3 ;  /* 0x001a140301007387 */ /* 0x0009e20000100800 */
[----:B---3--:R-:W-:Y:S02]  /*fd70*/  IMAD R8, R10, 0x35, RZ ;  /* 0x000000350a087824 */ /* 0x008fe400078e02ff */
[C---:B-1----:R-:W-:Y:S01]  /*fd80*/  IMAD.WIDE R4, R9.reuse, 0x2, R58 ;  /* 0x0000000209047825 */ /* 0x042fe200078e023a */
        /* <DEDUP_REMOVED lines=8> */
[----:B---3--:R-:W-:-:S03]  /*fe10*/  IMAD.WIDE R2, R8, 0x2, R54 ;  /* 0x0000000208027825 */ /* 0x008fc600078e0236 */
[----:B------:R-:W-:Y:S04]  /*fe20*/  STL [R1+0x1a38], R6 ;  /* 0x001a380601007387 */ /* 0x000fe80000100800 */
[----:B------:R3:W-:Y:S04]  /*fe30*/  STL [R1+0x1a34], R7 ;  /* 0x001a340701007387 */ /* 0x0007e80000100800 */
[----:B------:R-:W-:Y:S01]  /*fe40*/  STL [R1+0x1a40], R2 ;  /* 0x001a400201007387 */ /* 0x000fe20000100800 */
[----:B------:R-:W-:Y:S02]  /*fe50*/  IMAD R10, R11, 0x34, RZ ;  /* 0x000000340b0a7824 */ /* 0x000fe400078e02ff */
[C---:B-1----:R-:W-:Y:S01]  /*fe60*/  IMAD.WIDE R4, R8.reuse, 0x2, R58 ;  /* 0x0000000208047825 */ /* 0x042fe200078e023a */
[----:B------:R1:W-:Y:S01]  /*fe70*/  STL [R1+0x1a3c], R3 ;  /* 0x001a3c0301007387 */ /* 0x0003e20000100800 */
[----:B------:R-:W4:Y:S02]  /*fe80*/  LDC R11, c[0x0][0x3a8] ;  /* 0x0000ea00ff0b7b82 */ /* 0x000f240000000800 */
[----:B---3--:R-:W-:-:S04]  /*fe90*/  IMAD.WIDE R6, R8, 0x2, R60 ;  /* 0x0000000208067825 */ /* 0x008fc800078e023c */
[----:B-1----:R-:W-:-:S04]  /*fea0*/  IMAD.WIDE R2, R8, 0x2, R56 ;  /* 0x0000000208027825 */ /* 0x002fc800078e0238 */
        /* <DEDUP_REMOVED lines=9> */
[----:B---3--:R-:W-:-:S03]  /*ff40*/  IMAD.WIDE R4, R10, 0x2, R58 ;  /* 0x000000020a047825 */ /* 0x008fc600078e023a */
[----:B------:R2:W-:Y:S04]  /*ff50*/  STL [R1+0x1a5c], R9 ;  /* 0x001a5c0901007387 */ /* 0x0005e80000100800 */
[----:B------:R-:W-:Y:S04]  /*ff60*/  STL [R1+0x1a68], R2 ;  /* 0x001a680201007387 */ /* 0x000fe80000100800 */
[----:B------:R1:W-:Y:S01]  /*ff70*/  STL [R1+0x1a64], R3 ;  /* 0x001a640301007387 */ /* 0x0003e20000100800 */
[----:B0-----:R-:W-:Y:S02]  /*ff80*/  IMAD R8, R12, 0x33, RZ ;  /* 0x000000330c087824 */ /* 0x001fe400078e02ff */
[----:B--2---:R-:W-:Y:S01]  /*ff90*/  IMAD R9, R13, 0x32, RZ ;  /* 0x000000320d097824 */ /* 0x004fe200078e02ff */
[----:B------:R-:W-:Y:S01]  /*ffa0*/  STL [R1+0x1a70], R4 ;  /* 0x001a700401007387 */ /* 0x000fe20000100800 */
[----:B-1----:R-:W-:Y:S01]  /*ffb0*/  IMAD.WIDE R2, R10, 0x2, R60 ;  /* 0x000000020a027825 */ /* 0x002fe200078e023c */
[----:B------:R-:W0:Y:S02]  /*ffc0*/  LDC R12, c[0x0][0x3a8] ;  /* 0x0000ea00ff0c7b82 */ /* 0x000e240000000800 */
[----:B------:R1:W-:Y:S01]  /*ffd0*/  STL [R1+0x1a6c], R5 ;  /* 0x001a6c0501007387 */ /* 0x0003e20000100800 */
[----:B------:R-:W-:-:S05]  /*ffe0*/  IMAD.WIDE R6, R8, 0x2, R54 ;  /* 0x0000000208067825 */ /* 0x000fca00078e0236 */
[----:B------:R-:W2:Y:S01]  /*fff0*/  LDC R10, c[0x0][0x3a8] ;  /* 0x0000ea00ff0a7b82 */ /* 0x000ea20000000800 */
[----:B------:R-:W-:Y:S04]  /*10000*/  STL [R1+0x1a78], R2 ;  /* 0x001a780201007387 */ /* 0x000fe80000100800 */
[----:B------:R3:W-:Y:S01]  /*10010*/  STL [R1+0x1a74], R3 ;  /* 0x001a740301007387 */ /* 0x0007e20000100800 */
[C---:B-1----:R-:W-:Y:S02]  /*10020*/  IMAD.WIDE R4, R8.reuse, 0x2, R58 ;  /* 0x0000000208047825 */ /* 0x042fe400078e023a */
[----:B------:R-:W1:Y:S01]  /*10030*/  LDC R13, c[0x0][0x3a8] ;  /* 0x0000ea00ff0d7b82 */ /* 0x000e620000000800 */
[----:B------:R-:W-:Y:S01]  /*10040*/  STL [R1+0x1a80], R6 ;  /* 0x001a800601007387 */ /* 0x000fe20000100800 */
[----:B---3--:R-:W-:-:S03]  /*10050*/  IMAD.WIDE R2, R8, 0x2, R56 ;  /* 0x0000000208027825 */ /* 0x008fc600078e0238 */
[----:B------:R3:W-:Y:S04]  /*10060*/  STL [R1+0x1a7c], R7 ;  /* 0x001a7c0701007387 */ /* 0x0007e80000100800 */
[----:B------:R-:W-:Y:S04]  /*10070*/  STL [R1+0x1a88], R2 ;  /* 0x001a880201007387 */ /* 0x000fe80000100800 */
[----:B------:R4:W-:Y:S01]  /*10080*/  STL [R1+0x1a84], R3 ;  /* 0x001a840301007387 */ /* 0x0009e20000100800 */
[----:B---3--:R-:W-:-:S03]  /*10090*/  IMAD.WIDE R6, R9, 0x2, R54 ;  /* 0x0000000209067825 */ /* 0x008fc600078e0236 */
[----:B------:R-:W-:Y:S01]  /*100a0*/  STL [R1+0x1a90], R4 ;  /* 0x001a900401007387 */ /* 0x000fe20000100800 */
[----:B----4-:R-:W-:-:S03]  /*100b0*/  IMAD.WIDE R2, R8, 0x2, R60 ;  /* 0x0000000208027825 */ /* 0x010fc600078e023c */
[----:B------:R3:W-:Y:S04]  /*100c0*/  STL [R1+0x1a8c], R5 ;  /* 0x001a8c0501007387 */ /* 0x0007e80000100800 */
[----:B------:R-:W-:Y:S04]  /*100d0*/  STL [R1+0x1a98], R2 ;  /* 0x001a980201007387 */ /* 0x000fe80000100800 */
[----:B------:R4:W-:Y:S01]  /*100e0*/  STL [R1+0x1a94], R3 ;  /* 0x001a940301007387 */ /* 0x0009e20000100800 */
[----:B--2---:R-:W-:Y:S02]  /*100f0*/  IMAD R8, R10, 0x31, RZ ;  /* 0x000000310a087824 */ /* 0x004fe400078e02ff */
[C---:B---3--:R-:W-:Y:S01]  /*10100*/  IMAD.WIDE R4, R9.reuse, 0x2, R58 ;  /* 0x0000000209047825 */ /* 0x048fe200078e023a */
[----:B------:R-:W-:Y:S03]  /*10110*/  STL [R1+0x1aa0], R6 ;  /* 0x001aa00601007387 */ /* 0x000fe60000100800 */
[C---:B----4-:R-:W-:Y:S01]  /*10120*/  IMAD.WIDE R2, R9.reuse, 0x2, R56 ;  /* 0x0000000209027825 */ /* 0x050fe200078e0238 */
[----:B------:R2:W-:Y:S04]  /*10130*/  STL [R1+0x1a9c], R7 ;  /* 0x001a9c0701007387 */ /* 0x0005e80000100800 */
[----:B------:R-:W-:Y:S04]  /*10140*/  STL [R1+0x1aa8], R2 ;  /* 0x001aa80201007387 */ /* 0x000fe80000100800 */
[----:B------:R3:W-:Y:S01]  /*10150*/  STL [R1+0x1aa4], R3 ;  /* 0x001aa40301007387 */ /* 0x0007e20000100800 */
[----:B--2---:R-:W-:-:S03]  /*10160*/  IMAD.WIDE R6, R9, 0x2, R60 ;  /* 0x0000000209067825 */ /* 0x004fc600078e023c */
[----:B------:R-:W-:Y:S04]  /*10170*/  STL [R1+0x1ab0], R4 ;  /* 0x001ab00401007387 */ /* 0x000fe80000100800 */
[----:B------:R2:W-:Y:S01]  /*10180*/  STL [R1+0x1aac], R5 ;  /* 0x001aac0501007387 */ /* 0x0005e20000100800 */
[----:B---3--:R-:W-:-:S03]  /*10190*/  IMAD.WIDE R2, R8, 0x2, R54 ;  /* 0x0000000208027825 */ /* 0x008fc600078e0236 */
[----:B------:R-:W-:Y:S04]  /*101a0*/  STL [R1+0x1ab8], R6 ;  /* 0x001ab80601007387 */ /* 0x000fe80000100800 */
[----:B------:R3:W-:Y:S04]  /*101b0*/  STL [R1+0x1ab4], R7 ;  /* 0x001ab40701007387 */ /* 0x0007e80000100800 */
[----:B------:R-:W-:Y:S01]  /*101c0*/  STL [R1+0x1ac0], R2 ;  /* 0x001ac00201007387 */ /* 0x000fe20000100800 */
[----:B------:R-:W-:Y:S02]  /*101d0*/  IMAD R10, R11, 0x30, RZ ;  /* 0x000000300b0a7824 */ /* 0x000fe400078e02ff */
[C---:B--2---:R-:W-:Y:S01]  /*101e0*/  IMAD.WIDE R4, R8.reuse, 0x2, R58 ;  /* 0x0000000208047825 */ /* 0x044fe200078e023a */
[----:B------:R2:W-:Y:S01]  /*101f0*/  STL [R1+0x1abc], R3 ;  /* 0x001abc0301007387 */ /* 0x0005e20000100800 */
[----:B------:R-:W4:Y:S02]  /*10200*/  LDC R11, c[0x0][0x3a8] ;  /* 0x0000ea00ff0b7b82 */ /* 0x000f240000000800 */
[----:B---3--:R-:W-:-:S04]  /*10210*/  IMAD.WIDE R6, R8, 0x2, R60 ;  /* 0x0000000208067825 */ /* 0x008fc800078e023c */
[----:B--2---:R-:W-:-:S04]  /*10220*/  IMAD.WIDE R2, R8, 0x2, R56 ;  /* 0x0000000208027825 */ /* 0x004fc800078e0238 */
[C---:B------:R-:W-:Y:S01]  /*10230*/  IMAD.WIDE R8, R10.reuse, 0x2, R54 ;  /* 0x000000020a087825 */ /* 0x040fe200078e0236 */
[----:B------:R-:W-:Y:S04]  /*10240*/  STL [R1+0x1ac8], R2 ;  /* 0x001ac80201007387 */ /* 0x000fe80000100800 */
[----:B------:R2:W-:Y:S04]  /*10250*/  STL [R1+0x1ac4], R3 ;  /* 0x001ac40301007387 */ /* 0x0005e80000100800 */
[----:B------:R-:W-:Y:S04]  /*10260*/  STL [R1+0x1ad0], R4 ;  /* 0x001ad00401007387 */ /* 0x000fe80000100800 */
[----:B------:R3:W-:Y:S01]  /*10270*/  STL [R1+0x1acc], R5 ;  /* 0x001acc0501007387 */ /* 0x0007e20000100800 */
[----:B--2---:R-:W-:-:S03]  /*10280*/  IMAD.WIDE R2, R10, 0x2, R56 ;  /* 0x000000020a027825 */ /* 0x004fc600078e0238 */
        /* <DEDUP_REMOVED lines=8> */
[----:B-1----:R-:W-:Y:S01]  /*10310*/  IMAD R9, R13, 0x2e, RZ ;  /* 0x0000002e0d097824 */ /* 0x002fe200078e02ff */
[----:B------:R-:W-:Y:S01]  /*10320*/  STL [R1+0x1af0], R4 ;  /* 0x001af00401007387 */ /* 0x000fe20000100800 */
[----:B--2---:R-:W-:Y:S01]  /*10330*/  IMAD.WIDE R2, R10, 0x2, R60 ;  /* 0x000000020a027825 */ /* 0x004fe200078e023c */
        /* <DEDUP_REMOVED lines=201> */
[----:B------:R-:W-:Y:S02]  /*10fd0*/  IMAD.SHL.U32 R10, R11, 0x20, RZ ;  /* 0x000000200b0a7824 */ /* 0x000fe400078e00ff */
        /* <DEDUP_REMOVED lines=359> */
[----:B------:R1:W-:Y:S06]  /*12650*/  STL [R1+0x1fec], R5 ;  /* 0x001fec0501007387 */ /* 0x0003ec0000100800 */
[----:B------:R-:W2:Y:S01]  /*12660*/  LDC R10, c[0x0][0x3a8] ;  /* 0x0000ea00ff0a7b82 */ /* 0x000ea20000000800 */
[C---:B------:R-:W-:Y:S01]  /*12670*/  IMAD.WIDE R6, R8.reuse, 0x2, R54 ;  /* 0x0000000208067825 */ /* 0x040fe200078e0236 */
[----:B------:R-:W-:Y:S04]  /*12680*/  STL [R1+0x1ff8], R2 ;  /* 0x001ff80201007387 */ /* 0x000fe80000100800 */
[----:B------:R3:W-:Y:S01]  /*12690*/  STL [R1+0x1ff4], R3 ;  /* 0x001ff40301007387 */ /* 0x0007e20000100800 */
[C---:B-1----:R-:W-:Y:S01]  /*126a0*/  IMAD.WIDE R4, R8.reuse, 0x2, R58 ;  /* 0x0000000208047825 */ /* 0x042fe200078e023a */
[----:B------:R-:W1:Y:S02]  /*126b0*/  LDC R13, c[0x0][0x3a8] ;  /* 0x0000ea00ff0d7b82 */ /* 0x000e640000000800 */
        /* <DEDUP_REMOVED lines=9> */
[----:B------:R-:W-:Y:S01]  /*12750*/  STL [R1+0x2018], R2 ;  /* 0x0020180201007387 */ /* 0x000fe20000100800 */
[----:B--2---:R-:W-:-:S03]  /*12760*/  IMAD R10, R10, 0x5, RZ ;  /* 0x000000050a0a7824 */ /* 0x004fc600078e02ff */
[----:B------:R2:W-:Y:S01]  /*12770*/  STL [R1+0x2014], R3 ;  /* 0x0020140301007387 */ /* 0x0005e20000100800 */
[----:B---3--:R-:W-:-:S03]  /*12780*/  IMAD.WIDE R4, R9, 0x2, R58 ;  /* 0x0000000209047825 */ /* 0x008fc600078e023a */
[----:B------:R-:W-:Y:S01]  /*12790*/  STL [R1+0x2020], R6 ;  /* 0x0020200601007387 */ /* 0x000fe20000100800 */
[----:B--2---:R-:W-:-:S03]  /*127a0*/  IMAD.WIDE R2, R9, 0x2, R56 ;  /* 0x0000000209027825 */ /* 0x004fc600078e0238 */
[----:B------:R2:W-:Y:S04]  /*127b0*/  STL [R1+0x201c], R7 ;  /* 0x00201c0701007387 */ /* 0x0005e80000100800 */
[----:B------:R-:W-:Y:S04]  /*127c0*/  STL [R1+0x2028], R2 ;  /* 0x0020280201007387 */ /* 0x000fe80000100800 */
[----:B------:R3:W-:Y:S01]  /*127d0*/  STL [R1+0x2024], R3 ;  /* 0x0020240301007387 */ /* 0x0007e20000100800 */
[----:B--2---:R-:W-:-:S03]  /*127e0*/  IMAD.WIDE R6, R9, 0x2, R60 ;  /* 0x0000000209067825 */ /* 0x004fc600078e023c */
[----:B------:R-:W-:Y:S01]  /*127f0*/  STL [R1+0x2030], R4 ;  /* 0x0020300401007387 */ /* 0x000fe20000100800 */
[----:B------:R-:W-:-:S03]  /*12800*/  IMAD.WIDE R8, R10, 0x2, R54 ;  /* 0x000000020a087825 */ /* 0x000fc600078e0236 */
[----:B------:R2:W-:Y:S01]  /*12810*/  STL [R1+0x202c], R5 ;  /* 0x00202c0501007387 */ /* 0x0005e20000100800 */
[----:B---3--:R-:W-:-:S03]  /*12820*/  IMAD.WIDE R2, R10, 0x2, R56 ;  /* 0x000000020a027825 */ /* 0x008fc600078e0238 */
[----:B------:R3:W-:Y:S04]  /*12830*/  STL [R1+0x2038], R6 ;  /* 0x0020380601007387 */ /* 0x0007e80000100800 */
[----:B------:R-:W-:Y:S01]  /*12840*/  STL [R1+0x2034], R7 ;  /* 0x0020340701007387 */ /* 0x000fe20000100800 */
[----:B--2---:R-:W-:-:S03]  /*12850*/  IMAD.WIDE R4, R10, 0x2, R58 ;  /* 0x000000020a047825 */ /* 0x004fc600078e023a */
[----:B------:R-:W-:Y:S04]  /*12860*/  STL [R1+0x2040], R8 ;  /* 0x0020400801007387 */ /* 0x000fe80000100800 */
[----:B------:R2:W-:Y:S01]  /*12870*/  STL [R1+0x203c], R9 ;  /* 0x00203c0901007387 */ /* 0x0005e20000100800 */
[----:B---3--:R-:W-:Y:S02]  /*12880*/  IMAD.SHL.U32 R6, R11, 0x4, RZ ;  /* 0x000000040b067824 */ /* 0x008fe400078e00ff */
[----:B------:R-:W3:Y:S01]  /*12890*/  LDC R11, c[0x0][0x3a8] ;  /* 0x0000ea00ff0b7b82 */ /* 0x000ee20000000800 */
[----:B------:R-:W-:Y:S04]  /*128a0*/  STL [R1+0x2048], R2 ;  /* 0x0020480201007387 */ /* 0x000fe80000100800 */
[----:B------:R4:W-:Y:S03]  /*128b0*/  STL [R1+0x2044], R3 ;  /* 0x0020440301007387 */ /* 0x0009e60000100800 */
[----:B--2---:R-:W2:Y:S01]  /*128c0*/  LDC R9, c[0x0][0x3a8] ;  /* 0x0000ea00ff097b82 */ /* 0x004ea20000000800 */
[----:B------:R-:W-:Y:S04]  /*128d0*/  STL [R1+0x2050], R4 ;  /* 0x0020500401007387 */ /* 0x000fe80000100800 */
[----:B------:R0:W-:Y:S01]  /*128e0*/  STL [R1+0x204c], R5 ;  /* 0x00204c0501007387 */ /* 0x0001e20000100800 */
[----:B----4-:R-:W-:-:S02]  /*128f0*/  IMAD.WIDE R2, R10, 0x2, R60 ;  /* 0x000000020a027825 */ /* 0x010fc400078e023c */
[----:B------:R-:W4:Y:S03]  /*12900*/  LDC R10, c[0x0][0x3a8] ;  /* 0x0000ea00ff0a7b82 */ /* 0x000f260000000800 */
[----:B------:R-:W-:Y:S01]  /*12910*/  STL [R1+0x2058], R2 ;  /* 0x0020580201007387 */ /* 0x000fe20000100800 */
[----:B0-----:R-:W-:-:S03]  /*12920*/  IMAD.WIDE R4, R6, 0x2, R54 ;  /* 0x0000000206047825 */ /* 0x001fc600078e0236 */
[----:B------:R0:W-:Y:S04]  /*12930*/  STL [R1+0x2054], R3 ;  /* 0x0020540301007387 */ /* 0x0001e80000100800 */
[----:B------:R-:W-:Y:S01]  /*12940*/  STL [R1+0x2060], R4 ;  /* 0x0020600401007387 */ /* 0x000fe20000100800 */
[----:B------:R-:W-:Y:S02]  /*12950*/  IMAD R8, R12, 0x3, RZ ;  /* 0x000000030c087824 */ /* 0x000fe400078e02ff */
[----:B------:R-:W1:Y:S01]  /*12960*/  LDC R12, c[0x0][0x3a8] ;  /* 0x0000ea00ff0c7b82 */ /* 0x000e620000000800 */
[----:B------:R3:W-:Y:S01]  /*12970*/  STL [R1+0x205c], R5 ;  /* 0x00205c0501007387 */ /* 0x0007e20000100800 */
[----:B0-----:R-:W-:-:S05]  /*12980*/  IMAD.WIDE R2, R6, 0x2, R56 ;  /* 0x0000000206027825 */ /* 0x001fca00078e0238 */
[----:B------:R-:W-:Y:S01]  /*12990*/  STL [R1+0x2068], R2 ;  /* 0x0020680201007387 */ /* 0x000fe20000100800 */
[----:B---3--:R-:W-:-:S03]  /*129a0*/  IMAD.WIDE R4, R6, 0x2, R58 ;  /* 0x0000000206047825 */ /* 0x008fc600078e023a */
[----:B------:R0:W-:Y:S01]  /*129b0*/  STL [R1+0x2064], R3 ;  /* 0x0020640301007387 */ /* 0x0001e20000100800 */
[----:B------:R-:W-:-:S03]  /*129c0*/  IMAD.WIDE R6, R6, 0x2, R60 ;  /* 0x0000000206067825 */ /* 0x000fc600078e023c */
[----:B------:R-:W-:Y:S04]  /*129d0*/  STL [R1+0x2070], R4 ;  /* 0x0020700401007387 */ /* 0x000fe80000100800 */
[----:B------:R3:W-:Y:S01]  /*129e0*/  STL [R1+0x206c], R5 ;  /* 0x00206c0501007387 */ /* 0x0007e20000100800 */
[----:B0-----:R-:W-:-:S03]  /*129f0*/  IMAD.WIDE R2, R8, 0x2, R54 ;  /* 0x0000000208027825 */ /* 0x001fc600078e0236 */
[----:B------:R-:W-:Y:S04]  /*12a00*/  STL [R1+0x2078], R6 ;  /* 0x0020780601007387 */ /* 0x000fe80000100800 */
[----:B------:R0:W-:Y:S04]  /*12a10*/  STL [R1+0x2074], R7 ;  /* 0x0020740701007387 */ /* 0x0001e80000100800 */
[----:B------:R-:W-:Y:S01]  /*12a20*/  STL [R1+0x2080], R2 ;  /* 0x0020800201007387 */ /* 0x000fe20000100800 */
[----:B---3--:R-:W-:-:S03]  /*12a30*/  IMAD.WIDE R4, R8, 0x2, R58 ;  /* 0x0000000208047825 */ /* 0x008fc600078e023a */
[----:B------:R3:W-:Y:S01]  /*12a40*/  STL [R1+0x207c], R3 ;  /* 0x00207c0301007387 */ /* 0x0007e20000100800 */
[----:B--2---:R-:W-:Y:S02]  /*12a50*/  IMAD.SHL.U32 R9, R9, 0x2, RZ ;  /* 0x0000000209097824 */ /* 0x004fe400078e00ff */
[----:B0-----:R-:W-:-:S04]  /*12a60*/  IMAD.WIDE R6, R8, 0x2, R60 ;  /* 0x0000000208067825 */ /* 0x001fc800078e023c */
[----:B---3--:R-:W-:-:S05]  /*12a70*/  IMAD.WIDE R2, R8, 0x2, R56 ;  /* 0x0000000208027825 */ /* 0x008fca00078e0238 */
[----:B------:R-:W-:Y:S04]  /*12a80*/  STL [R1+0x2088], R2 ;  /* 0x0020880201007387 */ /* 0x000fe80000100800 */
[----:B------:R0:W-:Y:S04]  /*12a90*/  STL [R1+0x2084], R3 ;  /* 0x0020840301007387 */ /* 0x0001e80000100800 */
[----:B------:R-:W-:Y:S04]  /*12aa0*/  STL [R1+0x2090], R4 ;  /* 0x0020900401007387 */ /* 0x000fe80000100800 */
[----:B------:R2:W-:Y:S01]  /*12ab0*/  STL [R1+0x208c], R5 ;  /* 0x00208c0501007387 */ /* 0x0005e20000100800 */
[----:B0-----:R-:W-:-:S03]  /*12ac0*/  IMAD.WIDE R2, R9, 0x2, R54 ;  /* 0x0000000209027825 */ /* 0x001fc600078e0236 */
[----:B------:R-:W-:Y:S04]  /*12ad0*/  STL [R1+0x2098], R6 ;  /* 0x0020980601007387 */ /* 0x000fe80000100800 */
[----:B------:R0:W-:Y:S01]  /*12ae0*/  STL [R1+0x2094], R7 ;  /* 0x0020940701007387 */ /* 0x0001e20000100800 */
[----:B--2---:R-:W-:-:S03]  /*12af0*/  IMAD.WIDE R4, R9, 0x2, R56 ;  /* 0x0000000209047825 */ /* 0x004fc600078e0238 */
[----:B------:R-:W-:Y:S04]  /*12b00*/  STL [R1+0x20a0], R2 ;  /* 0x0020a00201007387 */ /* 0x000fe80000100800 */
[----:B------:R4:W-:Y:S01]  /*12b10*/  STL [R1+0x209c], R3 ;  /* 0x00209c0301007387 */ /* 0x0009e20000100800 */
[----:B0-----:R-:W-:-:S03]  /*12b20*/  IMAD.WIDE R6, R9, 0x2, R58 ;  /* 0x0000000209067825 */ /* 0x001fc600078e023a */
[----:B------:R-:W-:Y:S01]  /*12b30*/  STL [R1+0x20a8], R4 ;  /* 0x0020a80401007387 */ /* 0x000fe20000100800 */
[----:B------:R-:W-:-:S03]  /*12b40*/  IMAD.WIDE R8, R9, 0x2, R60 ;  /* 0x0000000209087825 */ /* 0x000fc600078e023c */
[----:B------:R0:W-:Y:S01]  /*12b50*/  STL [R1+0x20a4], R5 ;  /* 0x0020a40501007387 */ /* 0x0001e20000100800 */
[----:B----4-:R-:W-:-:S03]  /*12b60*/  IMAD.WIDE R2, R10, 0x2, R54 ;  /* 0x000000020a027825 */ /* 0x010fc600078e0236 */
[----:B------:R-:W-:Y:S04]  /*12b70*/  STL [R1+0x20b0], R6 ;  /* 0x0020b00601007387 */ /* 0x000fe80000100800 */
[----:B------:R1:W-:Y:S01]  /*12b80*/  STL [R1+0x20ac], R7 ;  /* 0x0020ac0701007387 */ /* 0x0003e20000100800 */
[----:B0-----:R-:W-:-:S03]  /*12b90*/  IMAD.WIDE R4, R11, 0x2, R56 ;  /* 0x000000020b047825 */ /* 0x001fc600078e0238 */
[----:B------:R-:W-:Y:S04]  /*12ba0*/  STL [R1+0x20b8], R8 ;  /* 0x0020b80801007387 */ /* 0x000fe80000100800 */
[----:B------:R-:W-:Y:S01]  /*12bb0*/  STL [R1+0x20b4], R9 ;  /* 0x0020b40901007387 */ /* 0x000fe20000100800 */
[----:B-1----:R-:W-:-:S03]  /*12bc0*/  IMAD.WIDE R6, R12, 0x2, R58 ;  /* 0x000000020c067825 */ /* 0x002fc600078e023a */
[----:B------:R-:W-:Y:S04]  /*12bd0*/  STL [R1+0x20c0], R2 ;  /* 0x0020c00201007387 */ /* 0x000fe80000100800 */
[----:B------:R0:W-:Y:S04]  /*12be0*/  STL [R1+0x20bc], R3 ;  /* 0x0020bc0301007387 */ /* 0x0001e80000100800 */
[----:B------:R-:W-:Y:S04]  /*12bf0*/  STL [R1+0x20c8], R4 ;  /* 0x0020c80401007387 */ /* 0x000fe80000100800 */
[----:B------:R-:W-:Y:S01]  /*12c00*/  STL [R1+0x20c4], R5 ;  /* 0x0020c40501007387 */ /* 0x000fe20000100800 */
[----:B0-----:R-:W-:-:S03]  /*12c10*/  IMAD.WIDE R2, R13, 0x2, R60 ;  /* 0x000000020d027825 */ /* 0x001fc600078e023c */
[----:B------:R-:W-:Y:S04]  /*12c20*/  STL [R1+0x20d0], R6 ;  /* 0x0020d00601007387 */ /* 0x000fe80000100800 */
[----:B------:R-:W-:Y:S04]  /*12c30*/  STL [R1+0x20cc], R7 ;  /* 0x0020cc0701007387 */ /* 0x000fe80000100800 */
[----:B------:R-:W-:Y:S04]  /*12c40*/  STL [R1+0x20d8], R2 ;  /* 0x0020d80201007387 */ /* 0x000fe80000100800 */
[----:B------:R0:W-:Y:S04]  /*12c50*/  STL [R1+0x20d4], R3 ;  /* 0x0020d40301007387 */ /* 0x0001e80000100800 */
[----:B------:R1:W-:Y:S04]  /*12c60*/  STL [R1+0xb64], RZ ;  /* 0x000b64ff01007387 */ /* 0x0003e80000100800 */
        /* <DEDUP_REMOVED lines=161> */
[----:B------:R1:W-:Y:S01]  /*13680*/  STL [R1+0x754], RZ ;  /* 0x000754ff01007387 */ /* 0x0003e20000100800 */
[----:B------:R-:W2:Y:S03]  /*13690*/  S2R R61, SR_TID.X ;  /* 0x00000000003d7919 */ /* 0x000ea60000002100 */
        /* <DEDUP_REMOVED lines=29> */
[----:B--2---:R-:W-:-:S03]  /*13870*/  LOP3.LUT R61, R61, 0x1f, RZ, 0xc0, !PT ;  /* 0x0000001f3d3d7812 */ /* 0x004fc600078ec0ff */
[----:B------:R1:W-:Y:S04]  /*13880*/  STL [R1+0x2bc], RZ ;  /* 0x0002bcff01007387 */ /* 0x0003e80000100800 */
[----:B------:R1:W-:Y:S04]  /*13890*/  STL [R1+0x710], RZ ;  /* 0x000710ff01007387 */ /* 0x0003e80000100800 */
[----:B------:R1:W-:Y:S04]  /*138a0*/  STL [R1+0x714], RZ ;  /* 0x000714ff01007387 */ /* 0x0003e80000100800 */
[----:B------:R1:W-:Y:S04]  /*138b0*/  STL [R1+0x718], RZ ;  /* 0x000718ff01007387 */ /* 0x0003e80000100800 */
[----:B------:R1:W-:Y:S01]  /*138c0*/  STL [R1+0x71c], RZ ;  /* 0x00071cff01007387 */ /* 0x0003e20000100800 */
[----:B0-----:R-:W-:-:S02]  /*138d0*/  IMAD.SHL.U32 R3, R61, 0x2, RZ ;  /* 0x000000023d037824 */ /* 0x001fc400078e00ff */
[----:B------:R-:W0:Y:S01]  /*138e0*/  LDC R61, c[0x0][0x3ac] ;  /* 0x0000eb00ff3d7b82 */ /* 0x000e220000000800 */
        /* <DEDUP_REMOVED lines=25> */
[----:B0-----:R-:W-:-:S03]  /*13a80*/  IMAD.SHL.U32 R2, R61, 0x80, RZ ;  /* 0x000000803d027824 */ /* 0x001fc600078e00ff */
[----:B------:R1:W-:Y:S04]  /*13a90*/  STL [R1+0x404], RZ ;  /* 0x000404ff01007387 */ /* 0x0003e80000100800 */
[----:B------:R1:W-:Y:S04]  /*13aa0*/  STL [R1+0x408], RZ ;  /* 0x000408ff01007387 */ /* 0x0003e80000100800 */
[----:B------:R1:W-:Y:S04]  /*13ab0*/  STL [R1+0x40c], RZ ;  /* 0x00040cff01007387 */ /* 0x0003e80000100800 */
[----:B------:R1:W-:Y:S04]  /*13ac0*/  STL [R1+0x740], RZ ;  /* 0x000740ff01007387 */ /* 0x0003e80000100800 */
[----:B------:R1:W-:Y:S01]  /*13ad0*/  STL [R1+0x744], RZ ;  /* 0x000744ff01007387 */ /* 0x0003e20000100800 */
[----:B------:R-:W0:Y:S03]  /*13ae0*/  S2R R61, SR_TID.X ;  /* 0x00000000003d7919 */ /* 0x000e260000002100 */
        /* <DEDUP_REMOVED lines=28> */
[----:B0-----:R-:W-:-:S03]  /*13cb0*/  LOP3.LUT R60, R61, 0x7, RZ, 0xc0, !PT ;  /* 0x000000073d3c7812 */ /* 0x001fc600078ec0ff */
[----:B------:R1:W-:Y:S04]  /*13cc0*/  STL [R1+0x3e8], RZ ;  /* 0x0003e8ff01007387 */ /* 0x0003e80000100800 */
[----:B------:R1:W-:Y:S01]  /*13cd0*/  STL [R1+0x3ec], RZ ;  /* 0x0003ecff01007387 */ /* 0x0003e20000100800 */
[----:B------:R-:W-:Y:S02]  /*13ce0*/  IMAD R60, R60, 0x110, RZ ;  /* 0x000001103c3c7824 */ /* 0x000fe400078e02ff */
[C---:B------:R-:W-:Y:S02]  /*13cf0*/  IMAD.SHL.U32 R58, R61.reuse, 0x2, RZ ;  /* 0x000000023d3a7824 */ /* 0x040fe400078e00ff */
[----:B------:R-:W-:Y:S01]  /*13d00*/  IMAD.SHL.U32 R4, R0, 0x80, RZ ;  /* 0x0000008000047824 */ /* 0x000fe200078e00ff */
[----:B------:R-:W-:Y:S01]  /*13d10*/  SHF.R.S32.HI R0, RZ, 0x1f, R2 ;  /* 0x0000001fff007819 */ /* 0x000fe20000011402 */
[----:B------:R-:W-:Y:S01]  /*13d20*/  IMAD.SHL.U32 R59, R61, 0x80, RZ ;  /* 0x000000803d3b7824 */ /* 0x000fe200078e00ff */
[----:B------:R-:W-:-:S02]  /*13d30*/  LOP3.LUT R61, R60, 0x10, R58, 0x78, !PT ;  /* 0x000000103c3d7812 */ /* 0x000fc400078e783a */
[----:B------:R-:W-:Y:S01]  /*13d40*/  SHF.R.S32.HI R5, RZ, 0x1f, R4 ;  /* 0x0000001fff057819 */ /* 0x000fe20000011404 */
[----:B------:R-:W-:Y:S01]  /*13d50*/  USHF.R.S32.HI UR6, URZ, 0x1f, UR4 ;  /* 0x0000001fff067899 */ /* 0x000fe20008011404 */
[----:B------:R-:W-:Y:S02]  /*13d60*/  LOP3.LUT R60, R60, 0x30, R58, 0x78, !PT ;  /* 0x000000303c3c7812 */ /* 0x000fe400078e783a */
[----:B------:R-:W-:Y:S02]  /*13d70*/  SHF.L.U64.HI R0, R2, 0x1, R0 ;  /* 0x0000000102007819 */ /* 0x000fe40000010200 */
[----:B------:R-:W-:Y:S02]  /*13d80*/  LOP3.LUT R61, R61, 0x800, R59, 0xf8, !PT ;  /* 0x000008003d3d7812 */ /* 0x000fe400078ef83b */
[----:B------:R-:W-:Y:S01]  /*13d90*/  SHF.L.U64.HI R2, R4, 0x1, R5 ;  /* 0x0000000104027819 */ /* 0x000fe20000010205 */
[----:B------:R-:W-:Y:S01]  /*13da0*/  ULEA.HI UR6, UR6, UR4, URZ, 0x7 ;  /* 0x0000000406067291 */ /* 0x000fe2000f8f38ff */
[----:B------:R-:W-:-:S02]  /*13db0*/  LOP3.LUT R4, R3, 0x10, RZ, 0x3c, !PT ;  /* 0x0000001003047812 */ /* 0x000fc400078e3cff */
[C---:B------:R-:W-:Y:S02]  /*13dc0*/  LOP3.LUT R6, R3.reuse, 0x20, RZ, 0x3c, !PT ;  /* 0x0000002003067812 */ /* 0x040fe400078e3cff */
[----:B------:R-:W-:Y:S02]  /*13dd0*/  LOP3.LUT R5, R3, 0x30, RZ, 0x3c, !PT ;  /* 0x0000003003057812 */ /* 0x000fe400078e3cff */
[----:B------:R-:W-:Y:S02]  /*13de0*/  LOP3.LUT R4, R60, 0x40, RZ, 0x3c, !PT ;  /* 0x000000403c047812 */ /* 0x000fe400078e3cff */
[C---:B------:R-:W-:Y:S02]  /*13df0*/  LOP3.LUT R6, R61.reuse, 0x20, RZ, 0x3c, !PT ;  /* 0x000000203d067812 */ /* 0x040fe400078e3cff */
[C---:B------:R-:W-:Y:S02]  /*13e00*/  LOP3.LUT R5, R61.reuse, 0x40, RZ, 0x3c, !PT ;  /* 0x000000403d057812 */ /* 0x040fe400078e3cff */
[----:B------:R-:W-:Y:S01]  /*13e10*/  LOP3.LUT R4, R61, 0x60, RZ, 0x3c, !PT ;  /* 0x000000603d047812 */ /* 0x000fe200078e3cff */
[----:B-1----:R-:W-:-:S12]  /*13e20*/  USHF.R.S32.HI UR6, URZ, 0x7, UR6 ;  /* 0x00000007ff067899 */ /* 0x002fd80008011406 */
.L_x_1:
[----:B0-----:R-:W2:Y:S01]  /*13e30*/  LDL.64 R4, [R1+0x558] ;  /* 0x0005580001047983 */ /* 0x001ea20000100a00 */
[----:B-----5:R-:W0:Y:S03]  /*13e40*/  LDC R29, c[0x0][0x3a0] ;  /* 0x0000e800ff1d7b82 */ /* 0x020e260000000800 */
[----:B--2---:R1:W-:Y:S04]  /*13e50*/  STL [R1+0x4104], R5 ;  /* 0x0041040501007387 */ /* 0x0043e80000100800 */
[----:B-1----:R-:W0:Y:S04]  /*13e60*/  LDL R5, [R1+0xb64] ;  /* 0x000b640001057983 */ /* 0x002e280000100800 */
        /* <DEDUP_REMOVED lines=480> */
[----:B------:R-:W-:Y:S01]  /*15c70*/  STL [R1+0x3880], R2 ;  /* 0x0038800201007387 */ /* 0x000fe20000100800 */
[----:B0-----:R-:W-:-:S03]  /*15c80*/  IMAD R29, R5, -0x80, R29 ;  /* 0xffffff80051d7824 */ /* 0x001fc600078e021d */
[----:B------:R-:W-:Y:S04]  /*15c90*/  STL [R1+0x3888], R2 ;  /* 0x0038880201007387 */ /* 0x000fe80000100800 */
[----:B------:R-:W-:Y:S04]  /*15ca0*/  STL [R1+0x3890], R2 ;  /* 0x0038900201007387 */ /* 0x000fe80000100800 */
[----:B------:R0:W-:Y:S04]  /*15cb0*/  STL [R1+0x2374], R0 ;  /* 0x0023740001007387 */ /* 0x0001e80000100800 */
[----:B0-----:R-:W2:Y:S04]  /*15cc0*/  LDL.LU R0, [R1+0x1114] ;  /* 0x0011140001007983 */ /* 0x001ea80000300800 */
[----:B------:R-:W3:Y:S01]  /*15cd0*/  LDL.LU R5, [R1+0x4104] ;  /* 0x0041040001057983 */ /* 0x000ee20000300800 */
[----:B------:R-:W-:-:S02]  /*15ce0*/  ISETP.GT.AND P0, PT, R29, RZ, PT ;  /* 0x000000ff1d00720c */ /* 0x000fc40003f04270 */
[----:B------:R-:W-:Y:S02]  /*15cf0*/  PRMT R61, RZ, 0x7610, R61 ;  /* 0x00007610ff3d7816 */ /* 0x000fe4000000003d */
[----:B------:R-:W-:Y:S02]  /*15d00*/  PRMT R31, RZ, 0x7610, R31 ;  /* 0x00007610ff1f7816 */ /* 0x000fe4000000001f */
[----:B------:R-:W-:-:S07]  /*15d10*/  ISETP.GT.AND P1, PT, R29, 0x1, PT ;  /* 0x000000011d00780c */ /* 0x000fce0003f24270 */
[----:B---3--:R-:W3:Y:S04]  /*15d20*/  @P0 LDG.E.U16 R61, desc[UR32][R4.64] ;  /* 0x00000020043d0981 */ /* 0x008ee8000c1e1500 */
[----:B---3--:R0:W-:Y:S04]  /*15d30*/  STL [R1+0xb14], R61 ;  /* 0x000b143d01007387 */ /* 0x0081e80000100800 */
[----:B0-----:R-:W3:Y:S04]  /*15d40*/  LDL.LU R61, [R1+0x4100] ;  /* 0x00410000013d7983 */ /* 0x001ee80000300800 */
[----:B------:R-:W4:Y:S01]  /*15d50*/  LDL.64 R4, [R1+0x550] ;  /* 0x0005500001047983 */ /* 0x000f220000100a00 */
[----:B---3--:R-:W-:-:S03]  /*15d60*/  PRMT R61, RZ, 0x7610, R61 ;  /* 0x00007610ff3d7816 */ /* 0x008fc6000000003d */
[----:B----4-:R-:W3:Y:S04]  /*15d70*/  @P0 LDG.E.U16 R31, desc[UR32][R4.64] ;  /* 0x00000020041f0981 */ /* 0x010ee8000c1e1500 */
        /* <DEDUP_REMOVED lines=12> */
[----:B------:R-:W4:Y:S04]  /*15e40*/  LDL R4, [R1+0x20d4] ;  /* 0x0020d40001047983 */ /* 0x000f280000100800 */
[----:B------:R-:W4:Y:S01]  /*15e50*/  LDL R5, [R1+0x20d8] ;  /* 0x0020d80001057983 */ /* 0x000f220000100800 */
[----:B------:R-:W-:-:S02]  /*15e60*/  ISETP.GT.AND P0, PT, R29, 0x2, PT ;  /* 0x000000021d00780c */ /* 0x000fc40003f04270 */
[----:B---3--:R-:W-:Y:S02]  /*15e70*/  PRMT R31, RZ, 0x7610, R31 ;  /* 0x00007610ff1f7816 */ /* 0x008fe4000000001f */
[----:B----4-:R-:W-:-:S04]  /*15e80*/  @P1 LOP3.LUT R5, R5, R4, RZ, 0x3c, !PT ;  /* 0x0000000405051212 */ /* 0x010fc800078e3cff */
[----:B------:R-:W-:-:S04]  /*15e90*/  @P1 LOP3.LUT R4, R5, R4, RZ, 0x3c, !PT ;  /* 0x0000000405041212 */ /* 0x000fc800078e3cff */
[----:B------:R-:W-:-:S05]  /*15ea0*/  @P1 LOP3.LUT R5, R5, R4, RZ, 0x3c, !PT ;  /* 0x0000000405051212 */ /* 0x000fca00078e3cff */
[----:B------:R-:W3:Y:S04]  /*15eb0*/  @P1 LDG.E.U16 R61, desc[UR32][R4.64] ;  /* 0x00000020043d1981 */ /* 0x000ee8000c1e1500 */
[----:B---3--:R0:W-:Y:S04]  /*15ec0*/  STL [R1+0xb00], R61 ;  /* 0x000b003d01007387 */ /* 0x0081e80000100800 */
[----:B0-----:R-:W3:Y:S04]  /*15ed0*/  LDL.LU R61, [R1+0x40f0] ;  /* 0x0040f000013d7983 */ /* 0x001ee80000300800 */
[----:B------:R-:W4:Y:S04]  /*15ee0*/  LDL R4, [R1+0x20cc] ;  /* 0x0020cc0001047983 */ /* 0x000f280000100800 */
[----:B------:R-:W4:Y:S01]  /*15ef0*/  LDL R5, [R1+0x20d0] ;  /* 0x0020d00001057983 */ /* 0x000f220000100800 */
[----:B---3--:R-:W-:-:S02]  /*15f00*/  PRMT R61, RZ, 0x7610, R61 ;  /* 0x00007610ff3d7816 */ /* 0x008fc4000000003d */
        /* <DEDUP_REMOVED lines=3401> */
[----:B------:R-:W4:Y:S02]  /*233a0*/  LDL R5, [R1+0x1550] ;  /* 0x0015500001057983 */ /* 0x000f240000100800 */
[----:B----4-:R-:W-:-:S04]  /*233b0*/  @P1 LOP3.LUT R5, R5, R4, RZ, 0x3c, !PT ;  /* 0x0000000405051212 */ /* 0x010fc800078e3cff */
[----:B------:R-:W-:-:S04]  /*233c0*/  @P1 LOP3.LUT R4, R5, R4, RZ, 0x3c, !PT ;  /* 0x0000000405041212 */ /* 0x000fc800078e3cff */
[----:B------:R-:W-:-:S05]  /*233d0*/  @P1 LOP3.LUT R5, R5, R4, RZ, 0x3c, !PT ;  /* 0x0000000405051212 */ /* 0x000fca00078e3cff */
[----:B------:R-:W4:Y:S04]  /*233e0*/  @P1 LDG.E.U16 R31, desc[UR32][R4.64] ;  /* 0x00000020041f1981 */ /* 0x000f28000c1e1500 */
[----:B----4-:R0:W-:Y:S04]  /*233f0*/  STL [R1+0xbc], R31 ;  /* 0x0000bc1f01007387 */ /* 0x0101e80000100800 */
[----:B0-----:R-:W4:Y:S04]  /*23400*/  LDL.LU R31, [R1+0x3b2c] ;  /* 0x003b2c00011f7983 */ /* 0x001f280000300800 */
[----:B------:R-:W2:Y:S04]  /*23410*/  LDL R4, [R1+0x1544] ;  /* 0x0015440001047983 */ /* 0x000ea80000100800 */
[----:B------:R-:W2:Y:S01]  /*23420*/  LDL R5, [R1+0x1548] ;  /* 0x0015480001057983 */ /* 0x000ea20000100800 */
[----:B----4-:R-:W-:-:S02]  /*23430*/  PRMT R31, RZ, 0x7610, R31 ;  /* 0x00007610ff1f7816 */ /* 0x010fc4000000001f */
[----:B--2---:R-:W-:-:S04]  /*23440*/  @P1 LOP3.LUT R5, R5, R4, RZ, 0x3c, !PT ;  /* 0x0000000405051212 */ /* 0x004fc800078e3cff */
[----:B------:R-:W-:-:S04]  /*23450*/  @P1 LOP3.LUT R4, R5, R4, RZ, 0x3c, !PT ;  /* 0x0000000405041212 */ /* 0x000fc800078e3cff */
[----:B------:R-:W-:-:S05]  /*23460*/  @P1 LOP3.LUT R5, R5, R4, RZ, 0x3c, !PT ;  /* 0x0000000405051212 */ /* 0x000fca00078e3cff */
[----:B------:R-:W2:Y:S04]  /*23470*/  @P1 LDG.E.U16 R31, desc[UR32][R4.64] ;  /* 0x00000020041f1981 */ /* 0x000ea8000c1e1500 */
[----:B--2---:R0:W-:Y:S04]  /*23480*/  STL [R1+0xb8], R31 ;  /* 0x0000b81f01007387 */ /* 0x0041e80000100800 */
[----:B0-----:R-:W2:Y:S04]  /*23490*/  LDL.LU R31, [R1+0x3b28] ;  /* 0x003b2800011f7983 */ /* 0x001ea80000300800 */
[----:B------:R-:W4:Y:S04]  /*234a0*/  LDL R4, [R1+0x153c] ;  /* 0x00153c0001047983 */ /* 0x000f280000100800 */
[----:B------:R-:W4:Y:S01]  /*234b0*/  LDL R5, [R1+0x1540] ;  /* 0x0015400001057983 */ /* 0x000f220000100800 */
[----:B------:R-:W-:-:S02]  /*234c0*/  ISETP.GT.AND P0, PT, R29, 0x5e, PT ;  /* 0x0000005e1d00780c */ /* 0x000fc40003f04270 */
[----:B--2---:R-:W-:Y:S02]  /*234d0*/  PRMT R31, RZ, 0x7610, R31 ;  /* 0x00007610ff1f7816 */ /* 0x004fe4000000001f */
[----:B----4-:R-:W-:-:S04]  /*234e0*/  @P1 LOP3.LUT R5, R5, R4, RZ, 0x3c, !PT ;  /* 0x0000000405051212 */ /* 0x010fc800078e3cff */
[----:B------:R-:W-:-:S04]  /*234f0*/  @P1 LOP3.LUT R4, R5, R4, RZ, 0x3c, !PT ;  /* 0x0000000405041212 */ /* 0x000fc800078e3cff */
[----:B------:R-:W-:-:S05]  /*23500*/  @P1 LOP3.LUT R5, R5, R4, RZ, 0x3c, !PT ;  /* 0x0000000405051212 */ /* 0x000fca00078e3cff */
[----:B------:R-:W2:Y:S04]  /*23510*/  @P1 LDG.E.U16 R31, desc[UR32][R4.64] ;  /* 0x00000020041f1981 */ /* 0x000ea8000c1e1500 */
[----:B--2---:R0:W-:Y:S04]  /*23520*/  STL [R1+0xb4], R31 ;  /* 0x0000b41f01007387 */ /* 0x0041e80000100800 */
[----:B0-----:R-:W2:Y:S04]  /*23530*/  LDL.LU R31, [R1+0x3b24] ;  /* 0x003b2400011f7983 */ /* 0x001ea80000300800 */
[----:B------:R-:W4:Y:S04]  /*23540*/  LDL R4, [R1+0x1534] ;  /* 0x0015340001047983 */ /* 0x000f280000100800 */
[----:B------:R-:W4:Y:S01]  /*23550*/  LDL R5, [R1+0x1538] ;  /* 0x0015380001057983 */ /* 0x000f220000100800 */
[----:B--2---:R-:W-:-:S02]  /*23560*/  PRMT R31, RZ, 0x7610, R31 ;  /* 0x00007610ff1f7816 */ /* 0x004fc4000000001f */
        /* <DEDUP_REMOVED lines=45> */
[----:B------:R-:W-:-:S02]  /*23840*/  PRMT R60, RZ, 0x7610, R60 ;  /* 0x00007610ff3c7816 */ /* 0x000fc4000000003c */
        /* <DEDUP_REMOVED lines=8> */
[----:B------:R-:W-:-:S02]  /*238d0*/  PRMT R59, RZ, 0x7610, R59 ;  /* 0x00007610ff3b7816 */ /* 0x000fc4000000003b */
[----:B--2---:R-:W-:-:S04]  /*238e0*/  @P1 LOP3.LUT R5, R5, R4, RZ, 0x3c, !PT ;  /* 0x0000000405051212 */ /* 0x004fc800078e3cff */
[----:B------:R-:W-:-:S04]  /*238f0*/  @P1 LOP3.LUT R4, R5, R4, RZ, 0x3c, !PT ;  /* 0x0000000405041212 */ /* 0x000fc800078e3cff */
[----:B------:R-:W-:-:S05]  /*23900*/  @P1 LOP3.LUT R5, R5, R4, RZ, 0x3c, !PT ;  /* 0x0000000405051212 */ /* 0x000fca00078e3cff */
[----:B------:R-:W2:Y:S04]  /*23910*/  @P1 LDG.E.U16 R59, desc[UR32][R4.64] ;  /* 0x00000020043b1981 */ /* 0x000ea8000c1e1500 */
[----:B--2---:R0:W-:Y:S04]  /*23920*/  STL [R1+0x2fc], R59 ;  /* 0x0002fc3b01007387 */ /* 0x0041e80000100800 */
[----:B0-----:R-:W2:Y:S04]  /*23930*/  LDL.LU R59, [R1+0x3b08] ;  /* 0x003b0800013b7983 */ /* 0x001ea80000300800 */
[----:B------:R-:W2:Y:S04]  /*23940*/  LDL R4, [R1+0x14fc] ;  /* 0x0014fc0001047983 */ /* 0x000ea80000100800 */
[----:B------:R-:W2:Y:S01]  /*23950*/  LDL R5, [R1+0x1500] ;  /* 0x0015000001057983 */ /* 0x000ea20000100800 */
[----:B------:R-:W-:-:S02]  /*23960*/  PRMT R58, RZ, 0x7610, R58 ;  /* 0x00007610ff3a7816 */ /* 0x000fc4000000003a */
[----:B------:R-:W-:Y:S02]  /*23970*/  ISETP.GT.AND P0, PT, R29, 0x60, PT ;  /* 0x000000601d00780c */ /* 0x000fe40003f04270 */
        /* <DEDUP_REMOVED lines=346> */
[----:B------:R-:W3:Y:S04]  /*24f20*/  LDL R4, [R1+0x13cc] ;  /* 0x0013cc0001047983 */ /* 0x000ee80000100800 */
[----:B------:R-:W3:Y:S01]  /*24f30*/  LDL R5, [R1+0x13d0] ;  /* 0x0013d00001057983 */ /* 0x000ee20000100800 */
[----:B------:R-:W-:-:S03]  /*24f40*/  PRMT R20, RZ, 0x7610, R20 ;  /* 0x00007610ff147816 */ /* 0x000fc60000000014 */
[----:B--2---:R0:W-:Y:S04]  /*24f50*/  STL [R1+0x30], R31 ;  /* 0x0000301f01007387 */ /* 0x0041e80000100800 */
[----:B0-----:R-:W2:Y:S01]  /*24f60*/  LDL R31, [R1+0x13a8] ;  /* 0x0013a800011f7983 */ /* 0x001ea20000100800 */
[----:B---3--:R-:W-:-:S04]  /*24f70*/  @P1 LOP3.LUT R5, R5, R4, RZ, 0x3c, !PT ;  /* 0x0000000405051212 */ /* 0x008fc800078e3cff */
[----:B------:R-:W-:-:S04]  /*24f80*/  @P1 LOP3.LUT R4, R5, R4, RZ, 0x3c, !PT ;  /* 0x0000000405041212 */ /* 0x000fc800078e3cff */
[----:B------:R-:W-:-:S05]  /*24f90*/  @P1 LOP3.LUT R5, R5, R4, RZ, 0x3c, !PT ;  /* 0x0000000405051212 */ /* 0x000fca00078e3cff */
[----:B------:R-:W3:Y:S04]  /*24fa0*/  @P1 LDG.E.U16 R20, desc[UR32][R4.64] ;  /* 0x0000002004141981 */ /* 0x000ee8000c1e1500 */
[----:B---3--:R0:W-:Y:S04]  /*24fb0*/  STL [R1+0x2c], R20 ;  /* 0x00002c1401007387 */ /* 0x0081e80000100800 */
[----:B0-----:R-:W3:Y:S04]  /*24fc0*/  LDL.LU R20, [R1+0x3a70] ;  /* 0x003a700001147983 */ /* 0x001ee80000300800 */
        /* <DEDUP_REMOVED lines=34> */
[----:B------:R-:W2:Y:S01]  /*251f0*/  @P0 LDG.E.U16 R12, desc[UR32][R4.64] ;  /* 0x00000020040c0981 */ /* 0x000ea2000c1e1500 */
[----:B------:R-:W-:-:S03]  /*25200*/  PRMT R7, RZ, 0x7610, R7 ;  /* 0x00007610ff077816 */ /* 0x000fc60000000007 */
[----:B--2---:R0:W-:Y:S04]  /*25210*/  STL [R1+0x1c], R12 ;  /* 0x00001c0c01007387 */ /* 0x0041e80000100800 */
[----:B0-----:R-:W2:Y:S04]  /*25220*/  LDL.LU R12, [R1+0x3a60] ;  /* 0x003a6000010c7983 */ /* 0x001ea80000300800 */
[----:B------:R-:W2:Y:S01]  /*25230*/  LDL R5, [R1+0x13a4] ;  /* 0x0013a40001057983 */ /* 0x000ea20000100800 */
[----:B------:R-:W-:-:S03]  /*25240*/  @P0 IMAD.MOV.U32 R4, RZ, RZ, R31 ;  /* 0x000000ffff040224 */ /* 0x000fc600078e001f */
[----:B------:R-:W3:Y:S04]  /*25250*/  LDL R31, [R1+0x1380] ;  /* 0x00138000011f7983 */ /* 0x000ee80000100800 */
[----:B--2---:R-:W2:Y:S04]  /*25260*/  @P0 LDG.E.U16 R7, desc[UR32][R4.64] ;  /* 0x0000002004070981 */ /* 0x004ea8000c1e1500 */
        /* <DEDUP_REMOVED lines=41> */
[----:B---3--:R-:W-:Y:S01]  /*25500*/  @P1 IMAD.MOV.U32 R4, RZ, RZ, R31 ;  /* 0x000000ffff041224 */ /* 0x008fe200078e001f */
[----:B------:R-:W-:-:S02]  /*25510*/  ISETP.GT.AND P0, PT, R29, 0x6c, PT ;  /* 0x0000006c1d00780c */ /* 0x000fc40003f04270 */
[----:B------:R-:W3:Y:S04]  /*25520*/  LDL R31, [R1+0x1358] ;  /* 0x00135800011f7983 */ /* 0x000ee80000100800 */
[----:B--2---:R-:W2:Y:S04]  /*25530*/  @P1 LDG.E.U16 R45, desc[UR32][R4.64] ;  /* 0x00000020042d1981 */ /* 0x004ea8000c1e1500 */
        /* <DEDUP_REMOVED lines=36> */
[----:B------:R3:W2:Y:S04]  /*25780*/  @P0 LDG.E.U16 R2, desc[UR32][R4.64] ;  /* 0x0000002004020981 */ /* 0x0006a8000c1e1500 */
[----:B------:R-:W4:Y:S01]  /*25790*/  LDL R5, [R1+0x1354] ;  /* 0x0013540001057983 */ /* 0x000f220000100800 */
[----:B------:R-:W-:Y:S01]  /*257a0*/  PRMT R53, RZ, 0x7610, R53 ;  /* 0x00007610ff357816 */ /* 0x000fe20000000035 */
[----:B---3--:R-:W-:Y:S02]  /*257b0*/  @P1 IMAD.MOV.U32 R4, RZ, RZ, R31 ;  /* 0x000000ffff041224 */ /* 0x008fe400078e001f */
[----:B--2---:R-:W-:Y:S04]  /*257c0*/  STL [R1+0x3a0c], R2 ;  /* 0x003a0c0201007387 */ /* 0x004fe80000100800 */
[----:B------:R-:W2:Y:S04]  /*257d0*/  LDL R31, [R1+0x1338] ;  /* 0x00133800011f7983 */ /* 0x000ea80000100800 */
[----:B----4-:R-:W3:Y:S04]  /*257e0*/  @P1 LDG.E.U16 R53, desc[UR32][R4.64] ;  /* 0x0000002004351981 */ /* 0x010ee8000c1e1500 */
[----:B---3--:R0:W-:Y:S04]  /*257f0*/  STL [R1], R53 ;  /* 0x0000003501007387 */ /* 0x0081e80000100800 */
        /* <DEDUP_REMOVED lines=8> */
[----:B------:R-:W2:Y:S04]  /*25880*/  LDL R4, [R1+0x1344] ;  /* 0x0013440001047983 */ /* 0x000ea80000100800 */
[----:B------:R-:W2:Y:S01]  /*25890*/  LDL R5, [R1+0x1348] ;  /* 0x0013480001057983 */ /* 0x000ea20000100800 */
[----:B------:R-:W-:-:S03]  /*258a0*/  PRMT R60, RZ, 0x7610, R60 ;  /* 0x00007610ff3c7816 */ /* 0x000fc6000000003c */
[----:B----4-:R-:W-:Y:S01]  /*258b0*/  STL [R1+0x3a10], R61 ;  /* 0x003a103d01007387 */ /* 0x010fe20000100800 */
[----:B--2---:R-:W-:-:S04]  /*258c0*/  @P1 LOP3.LUT R5, R5, R4, RZ, 0x3c, !PT ;  /* 0x0000000405051212 */ /* 0x004fc800078e3cff */
[----:B------:R-:W-:-:S04]  /*258d0*/  @P1 LOP3.LUT R4, R5, R4, RZ, 0x3c, !PT ;  /* 0x0000000405041212 */ /* 0x000fc800078e3cff */
[----:B------:R-:W-:-:S05]  /*258e0*/  @P1 LOP3.LUT R5, R5, R4, RZ, 0x3c, !PT ;  /* 0x0000000405051212 */ /* 0x000fca00078e3cff */
[----:B------:R-:W2:Y:S04]  /*258f0*/  @P1 LDG.E.U16 R60, desc[UR32][R4.64] ;  /* 0x00000020043c1981 */ /* 0x000ea8000c1e1500 */
[----:B------:R-:W4:Y:S04]  /*25900*/  LDL R4, [R1+0x133c] ;  /* 0x00133c0001047983 */ /* 0x000f280000100800 */
[----:B------:R-:W4:Y:S01]  /*25910*/  LDL R5, [R1+0x1340] ;  /* 0x0013400001057983 */ /* 0x000f220000100800 */
[----:B------:R-:W-:-:S03]  /*25920*/  PRMT R59, RZ, 0x7610, R59 ;  /* 0x00007610ff3b7816 */ /* 0x000fc6000000003b */
[----:B--2---:R0:W-:Y:S04]  /*25930*/  STL [R1+0x3a14], R60 ;  /* 0x003a143c01007387 */ /* 0x0041e80000100800 */
[----:B0-----:R-:W2:Y:S01]  /*25940*/  LDL R60, [R1+0x1334] ;  /* 0x00133400013c7983 */ /* 0x001ea20000100800 */
[-C--:B----4-:R-:W-:Y:S02]  /*25950*/  @P1 LOP3.LUT R5, R5, R4.reuse, RZ, 0x3c, !PT ;  /* 0x0000000405051212 */ /* 0x090fe400078e3cff */
[----:B------:R-:W-:Y:S02]  /*25960*/  ISETP.GT.AND P0, PT, R29, 0x6e, PT ;  /* 0x0000006e1d00780c */ /* 0x000fe40003f04270 */
[----:B------:R-:W-:-:S04]  /*25970*/  @P1 LOP3.LUT R4, R5, R4, RZ, 0x3c, !PT ;  /* 0x0000000405041212 */ /* 0x000fc800078e3cff */
[----:B------:R-:W-:-:S05]  /*25980*/  @P1 LOP3.LUT R5, R5, R4, RZ, 0x3c, !PT ;  /* 0x0000000405051212 */ /* 0x000fca00078e3cff */
[----:B------:R0:W4:Y:S01]  /*25990*/  @P1 LDG.E.U16 R59, desc[UR32][R4.64] ;  /* 0x00000020043b1981 */ /* 0x000122000c1e1500 */
[----:B------:R-:W-:Y:S01]  /*259a0*/  PRMT R58, RZ, 0x7610, R58 ;  /* 0x00007610ff3a7816 */ /* 0x000fe2000000003a */
[----:B0-----:R-:W-:Y:S02]  /*259b0*/  @P0 IMAD.MOV.U32 R4, RZ, RZ, R31 ;  /* 0x000000ffff040224 */ /* 0x001fe400078e001f */
[----:B--2---:R-:W-:-:S05]  /*259c0*/  @P0 IMAD.MOV.U32 R5, RZ, RZ, R60 ;  /* 0x000000ffff050224 */ /* 0x004fca00078e003c */
[----:B------:R0:W2:Y:S04]  /*259d0*/  @P0 LDG.E.U16 R58, desc[UR32][R4.64] ;  /* 0x00000020043a0981 */ /* 0x0000a8000c1e1500 */
[----:B----4-:R1:W-:Y:S04]  /*259e0*/  STL [R1+0x3a18], R59 ;  /* 0x003a183b01007387 */ /* 0x0103e80000100800 */
[----:B------:R-:W0:Y:S04]  /*259f0*/  LDL R4, [R1+0x132c] ;  /* 0x00132c0001047983 */ /* 0x000e280000100800 */
[----:B------:R-:W0:Y:S01]  /*25a00*/  LDL R5, [R1+0x1330] ;  /* 0x0013300001057983 */ /* 0x000e220000100800 */
[----:B------:R-:W-:-:S03]  /*25a10*/  PRMT R57, RZ, 0x7610, R57 ;  /* 0x00007610ff397816 */ /* 0x000fc60000000039 */
[----:B------:R-:W4:Y:S04]  /*25a20*/  LDL R60, [R1+0x1314] ;  /* 0x00131400013c7983 */ /* 0x000f280000100800 */
[----:B------:R-:W2:Y:S04]  /*25a30*/  LDL R31, [R1+0x1318] ;  /* 0x00131800011f7983 */ /* 0x000ea80000100800 */
[----:B-1----:R-:W3:Y:S01]  /*25a40*/  LDL R59, [R1+0x1328] ;  /* 0x00132800013b7983 */ /* 0x002ee20000100800 */
[----:B0-----:R-:W-:-:S04]  /*25a50*/  @P0 LOP3.LUT R5, R5, R4, RZ, 0x3c, !PT ;  /* 0x0000000405050212 */ /* 0x001fc800078e3cff */
[----:B------:R-:W-:-:S04]  /*25a60*/  @P0 LOP3.LUT R4, R5, R4, RZ, 0x3c, !PT ;  /* 0x0000000405040212 */ /* 0x000fc800078e3cff */
[----:B------:R-:W-:Y:S01]  /*25a70*/  @P0 LOP3.LUT R5, R5, R4, RZ, 0x3c, !PT ;  /* 0x0000000405050212 */ /* 0x000fe200078e3cff */
[----:B--2---:R-:W-:Y:S04]  /*25a80*/  STL [R1+0x39cc], R58 ;  /* 0x0039cc3a01007387 */ /* 0x004fe80000100800 */
[----:B------:R3:W2:Y:S04]  /*25a90*/  @P0 LDG.E.U16 R57, desc[UR32][R4.64] ;  /* 0x0000002004390981 */ /* 0x0006a8000c1e1500 */
[----:B------:R-:W4:Y:S01]  /*25aa0*/  LDL R5, [R1+0x1324] ;  /* 0x0013240001057983 */ /* 0x000f220000100800 */
[----:B------:R-:W-:Y:S01]  /*25ab0*/  PRMT R56, RZ, 0x7610, R56 ;  /* 0x00007610ff387816 */ /* 0x000fe20000000038 */
[----:B---3--:R-:W-:-:S02]  /*25ac0*/  @P0 IMAD.MOV.U32 R4, RZ, RZ, R59 ;  /* 0x000000ffff040224 */ /* 0x008fc400078e003b */
[----:B--2---:R0:W-:Y:S01]  /*25ad0*/  STL [R1+0x39d0], R57 ;  /* 0x0039d03901007387 */ /* 0x0041e20000100800 */
[----:B------:R-:W-:Y:S02]  /*25ae0*/  ISETP.GT.AND P1, PT, R29, 0x6f, PT ;  /* 0x0000006f1d00780c */ /* 0x000fe40003f24270 */
[----:B------:R-:W-:Y:S02]  /*25af0*/  PRMT R55, RZ, 0x7610, R55 ;  /* 0x00007610ff377816 */ /* 0x000fe40000000037 */
[----:B------:R-:W-:Y:S01]  /*25b00*/  PRMT R3, RZ, 0x7610, R3 ;  /* 0x00007610ff037816 */ /* 0x000fe20000000003 */
[----:B------:R-:W2:Y:S04]  /*25b10*/  LDL R59, [R1+0x1308] ;  /* 0x00130800013b7983 */ /* 0x000ea80000100800 */
[----:B----4-:R1:W3:Y:S04]  /*25b20*/  @P0 LDG.E.U16 R56, desc[UR32][R4.64] ;  /* 0x0000002004380981 */ /* 0x0102e8000c1e1500 */
[----:B0-----:R-:W4:Y:S04]  /*25b30*/  LDL R57, [R1+0x1310] ;  /* 0x0013100001397983 */ /* 0x001f280000100800 */
[----:B------:R-:W1:Y:S04]  /*25b40*/  LDL R4, [R1+0x131c] ;  /* 0x00131c0001047983 */ /* 0x000e680000100800 */
[----:B------:R-:W1:Y:S02]  /*25b50*/  LDL R5, [R1+0x1320] ;  /* 0x0013200001057983 */ /* 0x000e640000100800 */
[----:B-1----:R-:W-:-:S04]  /*25b60*/  @P0 LOP3.LUT R5, R5, R4, RZ, 0x3c, !PT ;  /* 0x0000000405050212 */ /* 0x002fc800078e3cff */
[----:B------:R-:W-:-:S04]  /*25b70*/  @P0 LOP3.LUT R4, R5, R4, RZ, 0x3c, !PT ;  /* 0x0000000405040212 */ /* 0x000fc800078e3cff */
[----:B------:R-:W-:-:S05]  /*25b80*/  @P0 LOP3.LUT R5, R5, R4, RZ, 0x3c, !PT ;  /* 0x0000000405050212 */ /* 0x000fca00078e3cff */
[----:B------:R0:W2:Y:S02]  /*25b90*/  @P0 LDG.E.U16 R55, desc[UR32][R4.64] ;  /* 0x0000002004370981 */ /* 0x0000a4000c1e1500 */
[----:B0-----:R-:W-:Y:S02]  /*25ba0*/  @P1 IMAD.MOV.U32 R4, RZ, RZ, R31 ;  /* 0x000000ffff041224 */ /* 0x001fe400078e001f */
[----:B------:R-:W-:-:S05]  /*25bb0*/  @P1 IMAD.MOV.U32 R5, RZ, RZ, R60 ;  /* 0x000000ffff051224 */ /* 0x000fca00078e003c */
[----:B------:R-:W4:Y:S04]  /*25bc0*/  @P1 LDG.E.U16 R3, desc[UR32][R4.64] ;  /* 0x0000002004031981 */ /* 0x000f28000c1e1500 */
[----:B---3--:R0:W-:Y:S04]  /*25bd0*/  STL [R1+0x39d4], R56 ;  /* 0x0039d43801007387 */ /* 0x0081e80000100800 */
[----:B--2---:R-:W-:Y:S04]  /*25be0*/  STL [R1+0x39d8], R55 ;  /* 0x0039d83701007387 */ /* 0x004fe80000100800 */
[----:B------:R-:W2:Y:S04]  /*25bf0*/  LDL R60, [R1+0x12f4] ;  /* 0x0012f400013c7983 */ /* 0x000ea80000100800 */
[----:B------:R-:W3:Y:S04]  /*25c00*/  LDL R31, [R1+0x12f8] ;  /* 0x0012f800011f7983 */ /* 0x000ee80000100800 */
[----:B----4-:R-:W-:Y:S04]  /*25c10*/  STL [R1+0x210], R3 ;  /* 0x0002100301007387 */ /* 0x010fe80000100800 */
[----:B------:R-:W4:Y:S01]  /*25c20*/  LDL R5, [R1+0x130c] ;  /* 0x00130c0001057983 */ /* 0x000f220000100800 */
[----:B0-----:R-:W-:Y:S01]  /*25c30*/  PRMT R56, RZ, 0x7610, R56 ;  /* 0x00007610ff387816 */ /* 0x001fe20000000038 */
[----:B------:R-:W-:Y:S01]  /*25c40*/  @P1 IMAD.MOV.U32 R4, RZ, RZ, R57 ;  /* 0x000000ffff041224 */ /* 0x000fe200078e0039 */
[----:B------:R-:W-:Y:S01]  /*25c50*/  PRMT R58, RZ, 0x7610, R58 ;  /* 0x00007610ff3a7816 */ /* 0x000fe2000000003a */
[----:B------:R-:W2:Y:S04]  /*25c60*/  LDL R57, [R1+0x12ec] ;  /* 0x0012ec0001397983 */ /* 0x000ea80000100800 */
[----:B----4-:R0:W4:Y:S04]  /*25c70*/  @P1 LDG.E.U16 R56, desc[UR32][R4.64] ;  /* 0x0000002004381981 */ /* 0x010128000c1e1500 */
[----:B------:R-:W2:Y:S01]  /*25c80*/  LDL R5, [R1+0x1304] ;  /* 0x0013040001057983 */ /* 0x000ea20000100800 */
[----:B0-----:R-:W-:-:S03]  /*25c90*/  @P1 IMAD.MOV.U32 R4, RZ, RZ, R59 ;  /* 0x000000ffff041224 */ /* 0x001fc600078e003b */
[----:B----4-:R0:W-:Y:S01]  /*25ca0*/  STL [R1+0x208], R56 ;  /* 0x0002083801007387 */ /* 0x0101e20000100800 */
[----:B------:R-:W-:Y:S02]  /*25cb0*/  ISETP.GT.AND P0, PT, R29, 0x70, PT ;  /* 0x000000701d00780c */ /* 0x000fe40003f04270 */
[----:B------:R-:W-:Y:S02]  /*25cc0*/  PRMT R61, RZ, 0x7610, R61 ;  /* 0x00007610ff3d7816 */ /* 0x000fe4000000003d */
[----:B------:R-:W-:Y:S01]  /*25cd0*/  PRMT R54, RZ, 0x7610, R54 ;  /* 0x00007610ff367816 */ /* 0x000fe20000000036 */
[----:B------:R-:W4:Y:S04]  /*25ce0*/  LDL R59, [R1+0x12e4] ;  /* 0x0012e400013b7983 */ /* 0x000f280000100800 */
[----:B--2---:R1:W2:Y:S04]  /*25cf0*/  @P1 LDG.E.U16 R58, desc[UR32][R4.64] ;  /* 0x00000020043a1981 */ /* 0x0042a8000c1e1500 */
[----:B0-----:R-:W2:Y:S04]  /*25d00*/  LDL R56, [R1+0x12f0] ;  /* 0x0012f00001387983 */ /* 0x001ea80000100800 */
[----:B------:R-:W1:Y:S04]  /*25d10*/  LDL R4, [R1+0x12fc] ;  /* 0x0012fc0001047983 */ /* 0x000e680000100800 */
[----:B------:R-:W1:Y:S02]  /*25d20*/  LDL R5, [R1+0x1300] ;  /* 0x0013000001057983 */ /* 0x000e640000100800 */
[----:B-1----:R-:W-:-:S04]  /*25d30*/  @P1 LOP3.LUT R5, R5, R4, RZ, 0x3c, !PT ;  /* 0x0000000405051212 */ /* 0x002fc800078e3cff */
[----:B------:R-:W-:-:S04]  /*25d40*/  @P1 LOP3.LUT R4, R5, R4, RZ, 0x3c, !PT ;  /* 0x0000000405041212 */ /* 0x000fc800078e3cff */
[----:B------:R-:W-:-:S05]  /*25d50*/  @P1 LOP3.LUT R5, R5, R4, RZ, 0x3c, !PT ;  /* 0x0000000405051212 */ /* 0x000fca00078e3cff */
[----:B------:R3:W4:Y:S02]  /*25d60*/  @P1 LDG.E.U16 R61, desc[UR32][R4.64] ;  /* 0x00000020043d1981 */ /* 0x000724000c1e1500 */
[----:B---3--:R-:W-:Y:S02]  /*25d70*/  @P0 IMAD.MOV.U32 R4, RZ, RZ, R31 ;  /* 0x000000ffff040224 */ /* 0x008fe400078e001f */
[----:B------:R-:W-:-:S05]  /*25d80*/  @P0 IMAD.MOV.U32 R5, RZ, RZ, R60 ;  /* 0x000000ffff050224 */ /* 0x000fca00078e003c */
[----:B------:R0:W3:Y:S04]  /*25d90*/  @P0 LDG.E.U16 R54, desc[UR32][R4.64] ;  /* 0x0000002004360981 */ /* 0x0000e8000c1e1500 */
[----:B--2---:R1:W-:Y:S01]  /*25da0*/  STL [R1+0x200], R58 ;  /* 0x0002003a01007387 */ /* 0x0043e20000100800 */
[----:B------:R-:W-:-:S03]  /*25db0*/  PRMT R52, RZ, 0x7610, R52 ;  /* 0x00007610ff347816 */ /* 0x000fc60000000034 */
[----:B------:R-:W2:Y:S04]  /*25dc0*/  LDL R60, [R1+0x12dc] ;  /* 0x0012dc00013c7983 */ /* 0x000ea80000100800 */
[----:B------:R-:W2:Y:S04]  /*25dd0*/  LDL R31, [R1+0x12e0] ;  /* 0x0012e000011f7983 */ /* 0x000ea80000100800 */
[----:B-1----:R-:W2:Y:S01]  /*25de0*/  LDL R58, [R1+0x12e8] ;  /* 0x0012e800013a7983 */ /* 0x002ea20000100800 */
[----:B0-----:R-:W-:Y:S02]  /*25df0*/  @P0 IMAD.MOV.U32 R4, RZ, RZ, R56 ;  /* 0x000000ffff040224 */ /* 0x001fe400078e0038 */
[----:B------:R-:W-:-:S05]  /*25e00*/  @P0 IMAD.MOV.U32 R5, RZ, RZ, R57 ;  /* 0x000000ffff050224 */ /* 0x000fca00078e0039 */
[----:B------:R4:W2:Y:S01]  /*25e10*/  @P0 LDG.E.U16 R52, desc[UR32][R4.64] ;  /* 0x0000002004340981 */ /* 0x0008a2000c1e1500 */
[----:B------:R-:W-:-:S03]  /*25e20*/  PRMT R50, RZ, 0x7610, R50 ;  /* 0x00007610ff327816 */ /* 0x000fc60000000032 */
[----:B---3--:R0:W-:Y:S04]  /*25e30*/  STL [R1+0x3a1c], R54 ;  /* 0x003a1c3601007387 */ /* 0x0081e80000100800 */
[----:B------:R-:W3:Y:S04]  /*25e40*/  LDL R57, [R1+0x12d4] ;  /* 0x0012d40001397983 */ /* 0x000ee80000100800 */
[----:B------:R-:W3:Y:S01]  /*25e50*/  LDL R56, [R1+0x12d8] ;  /* 0x0012d80001387983 */ /* 0x000ee20000100800 */
[----:B----4-:R-:W-:Y:S01]  /*25e60*/  @P0 IMAD.MOV.U32 R5, RZ, RZ, R59 ;  /* 0x000000ffff050224 */ /* 0x010fe200078e003b */
[----:B------:R-:W-:-:S02]  /*25e70*/  PRMT R48, RZ, 0x7610, R48 ;  /* 0x00007610ff307816 */ /* 0x000fc40000000030 */
[----:B------:R-:W-:Y:S01]  /*25e80*/  ISETP.GT.AND P1, PT, R29, 0x71, PT ;  /* 0x000000711d00780c */ /* 0x000fe20003f24270 */
[----:B--2---:R-:W-:-:S05]  /*25e90*/  @P0 IMAD.MOV.U32 R4, RZ, RZ, R58 ;  /* 0x000000ffff040224 */ /* 0x004fca00078e003a */
[----:B------:R1:W2:Y:S04]  /*25ea0*/  @P0 LDG.E.U16 R50, desc[UR32][R4.64] ;  /* 0x0000002004320981 */ /* 0x0002a8000c1e1500 */
[----:B------:R-:W-:Y:S04]  /*25eb0*/  STL [R1+0x3a20], R52 ;  /* 0x003a203401007387 */ /* 0x000fe80000100800 */
[----:B------:R-:W4:Y:S04]  /*25ec0*/  LDL R59, [R1+0x12cc] ;  /* 0x0012cc00013b7983 */ /* 0x000f280000100800 */
[----:B------:R-:W4:Y:S01]  /*25ed0*/  LDL R58, [R1+0x12d0] ;  /* 0x0012d000013a7983 */ /* 0x000f220000100800 */
[----:B-1----:R-:W-:-:S02]  /*25ee0*/  @P0 IMAD.MOV.U32 R4, RZ, RZ, R31 ;  /* 0x000000ffff040224 */ /* 0x002fc400078e001f */
[----:B------:R-:W-:-:S05]  /*25ef0*/  @P0 IMAD.MOV.U32 R5, RZ, RZ, R60 ;  /* 0x000000ffff050224 */ /* 0x000fca00078e003c */
[----:B------:R3:W4:Y:S01]  /*25f00*/  @P0 LDG.E.U16 R48, desc[UR32][R4.64] ;  /* 0x0000002004300981 */ /* 0x000722000c1e1500 */
[----:B------:R-:W-:Y:S01]  /*25f10*/  PRMT R46, RZ, 0x7610, R46 ;  /* 0x00007610ff2e7816 */ /* 0x000fe2000000002e */
[----:B---3--:R-:W-:Y:S02]  /*25f20*/  @P1 IMAD.MOV.U32 R5, RZ, RZ, R57 ;  /* 0x000000ffff051224 */ /* 0x008fe400078e0039 */
[----:B------:R-:W-:-:S05]  /*25f30*/  @P1 IMAD.MOV.U32 R4, RZ, RZ, R56 ;  /* 0x000000ffff041224 */ /* 0x000fca00078e0038 */
[----:B------:R4:W3:Y:S01]  /*25f40*/  @P1 LDG.E.U16 R46, desc[UR32][R4.64] ;  /* 0x00000020042e1981 */ /* 0x0008e2000c1e1500 */
[----:B------:R-:W-:-:S03]  /*25f50*/  PRMT R44, RZ, 0x7610, R44 ;  /* 0x00007610ff2c7816 */ /* 0x000fc6000000002c */
[----:B--2---:R-:W-:Y:S04]  /*25f60*/  STL [R1+0x3a24], R50 ;  /* 0x003a243201007387 */ /* 0x004fe80000100800 */
[----:B0-----:R-:W2:Y:S04]  /*25f70*/  LDL R54, [R1+0x12c4] ;  /* 0x0012c40001367983 */ /* 0x001ea80000100800 */
[----:B------:R-:W2:Y:S01]  /*25f80*/  LDL R31, [R1+0x12c8] ;  /* 0x0012c800011f7983 */ /* 0x000ea20000100800 */
[----:B----4-:R-:W-:Y:S02]  /*25f90*/  @P1 IMAD.MOV.U32 R4, RZ, RZ, R58 ;  /* 0x000000ffff041224 */ /* 0x010fe400078e003a */
[----:B------:R-:W-:-:S05]  /*25fa0*/  @P1 IMAD.MOV.U32 R5, RZ, RZ, R59 ;  /* 0x000000ffff051224 */ /* 0x000fca00078e003b */
[----:B------:R2:W4:Y:S04]  /*25fb0*/  @P1 LDG.E.U16 R44, desc[UR32][R4.64] ;  /* 0x00000020042c1981 */ /* 0x000528000c1e1500 */
[----:B------:R-:W-:Y:S04]  /*25fc0*/  STL [R1+0x3a28], R48 ;  /* 0x003a283001007387 */ /* 0x000fe80000100800 */
[----:B------:R0:W-:Y:S04]  /*25fd0*/  STL [R1+0x1f8], R61 ;  /* 0x0001f83d01007387 */ /* 0x0001e80000100800 */
[----:B------:R-:W4:Y:S04]  /*25fe0*/  LDL R60, [R1+0x12c0] ;  /* 0x0012c000013c7983 */ /* 0x000f280000100800 */
[----:B------:R-:W4:Y:S04]  /*25ff0*/  LDL R57, [R1+0x12b4] ;  /* 0x0012b40001397983 */ /* 0x000f280000100800 */
[----:B------:R-:W4:Y:S04]  /*26000*/  LDL R56, [R1+0x12b8] ;  /* 0x0012b80001387983 */ /* 0x000f280000100800 */
[----:B0-----:R-:W4:Y:S04]  /*26010*/  LDL R61, [R1+0x12bc] ;  /* 0x0012bc00013d7983 */ /* 0x001f280000100800 */
[----:B---3--:R-:W-:Y:S04]  /*26020*/  STL [R1+0x3a2c], R46 ;  /* 0x003a2c2e01007387 */ /* 0x008fe80000100800 */
[----:B------:R-:W3:Y:S04]  /*26030*/  LDL R59, [R1+0x12ac] ;  /* 0x0012ac00013b7983 */ /* 0x000ee80000100800 */
[----:B------:R-:W3:Y:S01]  /*26040*/  LDL R58, [R1+0x12b0] ;  /* 0x0012b000013a7983 */ /* 0x000ee20000100800 */
[----:B------:R-:W-:-:S02]  /*26050*/  PRMT R42, RZ, 0x7610, R42 ;  /* 0x00007610ff2a7816 */ /* 0x000fc4000000002a */
[----:B------:R-:W-:Y:S02]  /*26060*/  ISETP.GT.AND P0, PT, R29, 0x72, PT ;  /* 0x000000721d00780c */ /* 0x000fe40003f04270 */
[----:B------:R-:W-:Y:S01]  /*26070*/  PRMT R40, RZ, 0x7610, R40 ;  /* 0x00007610ff287816 */ /* 0x000fe20000000028 */
[----:B--2---:R-:W-:Y:S02]  /*26080*/  @P1 IMAD.MOV.U32 R5, RZ, RZ, R54 ;  /* 0x000000ffff051224 */ /* 0x004fe400078e0036 */
[----:B------:R-:W-:-:S05]  /*26090*/  @P1 IMAD.MOV.U32 R4, RZ, RZ, R31 ;  /* 0x000000ffff041224 */ /* 0x000fca00078e001f */
[----:B------:R0:W2:Y:S04]  /*260a0*/  @P1 LDG.E.U16 R42, desc[UR32][R4.64] ;  /* 0x00000020042a1981 */ /* 0x0000a8000c1e1500 */
[----:B----4-:R-:W-:Y:S04]  /*260b0*/  STL [R1+0x3a30], R44 ;  /* 0x003a302c01007387 */ /* 0x010fe80000100800 */
[----:B------:R-:W4:Y:S04]  /*260c0*/  LDL R54, [R1+0x12a4] ;  /* 0x0012a40001367983 */ /* 0x000f280000100800 */
[----:B------:R-:W2:Y:S01]  /*260d0*/  LDL R31, [R1+0x12a8] ;  /* 0x0012a800011f7983 */ /* 0x000ea20000100800 */
[----:B------:R-:W-:Y:S01]  /*260e0*/  PRMT R38, RZ, 0x7610, R38 ;  /* 0x00007610ff267816 */ /* 0x000fe20000000026 */
[----:B0-----:R-:W-:-:S02]  /*260f0*/  @P1 IMAD.MOV.U32 R4, RZ, RZ, R60 ;  /* 0x000000ffff041224 */ /* 0x001fc400078e003c */
[----:B------:R-:W-:-:S05]  /*26100*/  @P1 IMAD.MOV.U32 R5, RZ, RZ, R61 ;  /* 0x000000ffff051224 */ /* 0x000fca00078e003d */
[----:B------:R0:W2:Y:S01]  /*26110*/  @P1 LDG.E.U16 R40, desc[UR32][R4.64] ;  /* 0x0000002004281981 */ /* 0x0000a2000c1e1500 */
[----:B------:R-:W-:Y:S01]  /*26120*/  PRMT R37, RZ, 0x7610, R37 ;  /* 0x00007610ff257816 */ /* 0x000fe20000000025 */
[----:B0-----:R-:W-:Y:S02]  /*26130*/  @P0 IMAD.MOV.U32 R4, RZ, RZ, R56 ;  /* 0x000000ffff040224 */ /* 0x001fe400078e0038 */
[----:B------:R-:W-:-:S05]  /*26140*/  @P0 IMAD.MOV.U32 R5, RZ, RZ, R57 ;  /* 0x000000ffff050224 */ /* 0x000fca00078e0039 */
[----:B------:R3:W2:Y:S02]  /*26150*/  @P0 LDG.E.U16 R38, desc[UR32][R4.64] ;  /* 0x0000002004260981 */ /* 0x0006a4000c1e1500 */
[----:B---3--:R-:W-:Y:S02]  /*26160*/  @P0 IMAD.MOV.U32 R5, RZ, RZ, R59 ;  /* 0x000000ffff050224 */ /* 0x008fe400078e003b */
[----:B------:R-:W-:-:S05]  /*26170*/  @P0 IMAD.MOV.U32 R4, RZ, RZ, R58 ;  /* 0x000000ffff040224 */ /* 0x000fca00078e003a */
[----:B------:R4:W3:Y:S01]  /*26180*/  @P0 LDG.E.U16 R37, desc[UR32][R4.64] ;  /* 0x0000002004250981 */ /* 0x0008e2000c1e1500 */
[----:B------:R-:W-:Y:S01]  /*26190*/  PRMT R36, RZ, 0x7610, R36 ;  /* 0x00007610ff247816 */ /* 0x000fe20000000024 */
[----:B----4-:R-:W-:Y:S02]  /*261a0*/  @P0 IMAD.MOV.U32 R5, RZ, RZ, R54 ;  /* 0x000000ffff050224 */ /* 0x010fe400078e0036 */
[----:B--2---:R-:W-:Y:S01]  /*261b0*/  @P0 IMAD.MOV.U32 R4, RZ, RZ, R31 ;  /* 0x000000ffff040224 */ /* 0x004fe200078e001f */
[----:B------:R-:W-:Y:S04]  /*261c0*/  STL [R1+0x3a34], R42 ;  /* 0x003a342a01007387 */ /* 0x000fe80000100800 */
[----:B------:R-:W2:Y:S04]  /*261d0*/  LDL R57, [R1+0x129c] ;  /* 0x00129c0001397983 */ /* 0x000ea80000100800 */
[----:B------:R-:W4:Y:S04]  /*261e0*/  LDL R56, [R1+0x12a0] ;  /* 0x0012a00001387983 */ /* 0x000f280000100800 */
[----:B------:R2:W4:Y:S04]  /*261f0*/  @P0 LDG.E.U16 R36, desc[UR32][R4.64] ;  /* 0x0000002004240981 */ /* 0x000528000c1e1500 */
[----:B------:R-:W-:Y:S04]  /*26200*/  STL [R1+0x39dc], R38 ;  /* 0x0039dc2601007387 */ /* 0x000fe80000100800 */
[----:B------:R-:W4:Y:S04]  /*26210*/  LDL R61, [R1+0x1294] ;  /* 0x00129400013d7983 */ /* 0x000f280000100800 */
[----:B------:R-:W4:Y:S04]  /*26220*/  LDL R60, [R1+0x1298] ;  /* 0x00129800013c7983 */ /* 0x000f280000100800 */
[----:B---3--:R-:W-:Y:S04]  /*26230*/  STL [R1+0x39e0], R37 ;  /* 0x0039e02501007387 */ /* 0x008fe80000100800 */
[----:B------:R-:W3:Y:S04]  /*26240*/  LDL R59, [R1+0x128c] ;  /* 0x00128c00013b7983 */ /* 0x000ee80000100800 */
[----:B------:R-:W3:Y:S04]  /*26250*/  LDL R54, [R1+0x1290] ;  /* 0x0012900001367983 */ /* 0x000ee80000100800 */
[----:B------:R-:W3:Y:S04]  /*26260*/  LDL R58, [R1+0x1284] ;  /* 0x00128400013a7983 */ /* 0x000ee80000100800 */
[----:B------:R-:W3:Y:S01]  /*26270*/  LDL R31, [R1+0x1288] ;  /* 0x00128800011f7983 */ /* 0x000ee20000100800 */
[----:B------:R-:W-:-:S02]  /*26280*/  ISETP.GT.AND P1, PT, R29, 0x73, PT ;  /* 0x000000731d00780c */ /* 0x000fc40003f24270 */
[----:B------:R-:W-:Y:S01]  /*26290*/  PRMT R35, RZ, 0x7610, R35 ;  /* 0x00007610ff237816 */ /* 0x000fe20000000023 */
[----:B--2---:R-:W-:Y:S02]  /*262a0*/  @P0 IMAD.MOV.U32 R5, RZ, RZ, R57 ;  /* 0x000000ffff050224 */ /* 0x004fe400078e0039 */
[----:B----4-:R-:W-:Y:S01]  /*262b0*/  @P0 IMAD.MOV.U32 R4, RZ, RZ, R56 ;  /* 0x000000ffff040224 */ /* 0x010fe200078e0038 */
[----:B------:R0:W-:Y:S04]  /*262c0*/  STL [R1+0x39e4], R36 ;  /* 0x0039e42401007387 */ /* 0x0001e80000100800 */
[----:B------:R-:W2:Y:S04]  /*262d0*/  LDL R57, [R1+0x127c] ;  /* 0x00127c0001397983 */ /* 0x000ea80000100800 */
[----:B------:R-:W4:Y:S04]  /*262e0*/  LDL R56, [R1+0x1280] ;  /* 0x0012800001387983 */ /* 0x000f280000100800 */
[----:B------:R1:W2:Y:S01]  /*262f0*/  @P0 LDG.E.U16 R35, desc[UR32][R4.64] ;  /* 0x0000002004230981 */ /* 0x0002a2000c1e1500 */
[----:B------:R-:W-:-:S02]  /*26300*/  PRMT R2, RZ, 0x7610, R2 ;  /* 0x00007610ff027816 */ /* 0x000fc40000000002 */
[----:B0-----:R-:W-:Y:S02]  /*26310*/  PRMT R36, RZ, 0x7610, R36 ;  /* 0x00007610ff247816 */ /* 0x001fe40000000024 */
[----:B------:R-:W-:Y:S01]  /*26320*/  PRMT R30, RZ, 0x7610, R30 ;  /* 0x00007610ff1e7816 */ /* 0x000fe2000000001e */
[----:B-1----:R-:W-:Y:S02]  /*26330*/  @P1 IMAD.MOV.U32 R5, RZ, RZ, R61 ;  /* 0x000000ffff051224 */ /* 0x002fe400078e003d */
[----:B------:R-:W-:-:S05]  /*26340*/  @P1 IMAD.MOV.U32 R4, RZ, RZ, R60 ;  /* 0x000000ffff041224 */ /* 0x000fca00078e003c */
[----:B------:R3:W2:Y:S02]  /*26350*/  @P1 LDG.E.U16 R36, desc[UR32][R4.64] ;  /* 0x0000002004241981 */ /* 0x0006a4000c1e1500 */
[----:B---3--:R-:W-:Y:S02]  /*26360*/  @P1 IMAD.MOV.U32 R5, RZ, RZ, R59 ;  /* 0x000000ffff051224 */ /* 0x008fe400078e003b */
[----:B------:R-:W-:-:S05]  /*26370*/  @P1 IMAD.MOV.U32 R4, RZ, RZ, R54 ;  /* 0x000000ffff041224 */ /* 0x000fca00078e0036 */
[----:B------:R0:W3:Y:S02]  /*26380*/  @P1 LDG.E.U16 R2, desc[UR32][R4.64] ;  /* 0x0000002004021981 */ /* 0x0000e4000c1e1500 */
[----:B0-----:R-:W-:Y:S02]  /*26390*/  @P1 IMAD.MOV.U32 R4, RZ, RZ, R31 ;  /* 0x000000ffff041224 */ /* 0x001fe400078e001f */
[----:B------:R-:W-:-:S05]  /*263a0*/  @P1 IMAD.MOV.U32 R5, RZ, RZ, R58 ;  /* 0x000000ffff051224 */ /* 0x000fca00078e003a */
[----:B------:R4:W3:Y:S01]  /*263b0*/  @P1 LDG.E.U16 R30, desc[UR32][R4.64] ;  /* 0x00000020041e1981 */ /* 0x0008e2000c1e1500 */
[----:B------:R-:W-:Y:S01]  /*263c0*/  PRMT R55, RZ, 0x7610, R55 ;  /* 0x00007610ff377816 */ /* 0x000fe20000000037 */
[----:B----4-:R-:W-:Y:S02]  /*263d0*/  @P1 IMAD.MOV.U32 R4, RZ, RZ, R56 ;  /* 0x000000ffff041224 */ /* 0x010fe400078e0038 */
[----:B--2---:R-:W-:Y:S01]  /*263e0*/  @P1 IMAD.MOV.U32 R5, RZ, RZ, R57 ;  /* 0x000000ffff051224 */ /* 0x004fe200078e0039 */
[----:B------:R0:W-:Y:S04]  /*263f0*/  STL [R1+0x39e8], R35 ;  /* 0x0039e82301007387 */ /* 0x0001e80000100800 */
[----:B------:R-:W2:Y:S04]  /*26400*/  @P1 LDG.E.U16 R55, desc[UR32][R4.64] ;  /* 0x0000002004371981 */ /* 0x000ea8000c1e1500 */
[----:B------:R1:W-:Y:S04]  /*26410*/  STL [R1+0x1c8], R36 ;  /* 0x0001c82401007387 */ /* 0x0003e80000100800 */
[----:B0-----:R-:W4:Y:S04]  /*26420*/  LDL R35, [R1+0x1278] ;  /* 0x0012780001237983 */ /* 0x001f280000100800 */
[----:B------:R-:W4:Y:S04]  /*26430*/  LDL R54, [R1+0x126c] ;  /* 0x00126c0001367983 */ /* 0x000f280000100800 */
[----:B-1----:R-:W4:Y:S04]  /*26440*/  LDL R36, [R1+0x1274] ;  /* 0x0012740001247983 */ /* 0x002f280000100800 */
[----:B---3--:R0:W-:Y:S04]  /*26450*/  STL [R1+0x1bc], R2 ;  /* 0x0001bc0201007387 */ /* 0x0081e80000100800 */
[----:B------:R-:W3:Y:S04]  /*26460*/  LDL R31, [R1+0x1264] ;  /* 0x00126400011f7983 */ /* 0x000ee80000100800 */
[----:B0-----:R-:W3:Y:S04]  /*26470*/  LDL R2, [R1+0x1270] ;  /* 0x0012700001027983 */ /* 0x001ee80000100800 */
[----:B------:R0:W-:Y:S01]  /*26480*/  STL [R1+0x1b0], R30 ;  /* 0x0001b01e01007387 */ /* 0x0001e20000100800 */
[----:B------:R-:W-:-:S03]  /*26490*/  ISETP.GT.AND P0, PT, R29, 0x74, PT ;  /* 0x000000741d00780c */ /* 0x000fc60003f04270 */
[----:B------:R-:W3:Y:S04]  /*264a0*/  LDL R56, [R1+0x125c] ;  /* 0x00125c0001387983 */ /* 0x000ee80000100800 */
[----:B0-----:R-:W3:Y:S01]  /*264b0*/  LDL R30, [R1+0x1268] ;  /* 0x00126800011e7983 */ /* 0x001ee20000100800 */
[----:B------:R-:W-:-:S03]  /*264c0*/  PRMT R34, RZ, 0x7610, R34 ;  /* 0x00007610ff227816 */ /* 0x000fc60000000022 */
[----:B--2---:R0:W-:Y:S04]  /*264d0*/  STL [R1+0x1a8], R55 ;  /* 0x0001a83701007387 */ /* 0x0041e80000100800 */
[----:B0-----:R-:W2:Y:S01]  /*264e0*/  LDL R55, [R1+0x1260] ;  /* 0x0012600001377983 */ /* 0x001ea20000100800 */
[----:B----4-:R-:W-:-:S03]  /*264f0*/  @P0 IMAD.MOV.U32 R4, RZ, RZ, R35 ;  /* 0x000000ffff040224 */ /* 0x010fc600078e0023 */
[----:B------:R-:W4:Y:S01]  /*26500*/  LDL R35, [R1+0x1258] ;  /* 0x0012580001237983 */ /* 0x000f220000100800 */
[----:B------:R-:W-:-:S03]  /*26510*/  @P0 IMAD.MOV.U32 R5, RZ, RZ, R36 ;  /* 0x000000ffff050224 */ /* 0x000fc600078e0024 */
[----:B------:R-:W4:Y:S04]  /*26520*/  LDL R36, [R1+0x1254] ;  /* 0x0012540001247983 */ /* 0x000f280000100800 */
[----:B------:R0:W4:Y:S01]  /*26530*/  @P0 LDG.E.U16 R34, desc[UR32][R4.64] ;  /* 0x0000002004220981 */ /* 0x000122000c1e1500 */
[----:B------:R-:W-:Y:S01]  /*26540*/  PRMT R33, RZ, 0x7610, R33 ;  /* 0x00007610ff217816 */ /* 0x000fe20000000021 */
[----:B0-----:R-:W-:Y:S02]  /*26550*/  @P0 IMAD.MOV.U32 R5, RZ, RZ, R54 ;  /* 0x000000ffff050224 */ /* 0x001fe400078e0036 */
[----:B------:R-:W4:Y:S01]  /*26560*/  LDL R54, [R1+0x124c] ;  /* 0x00124c0001367983 */ /* 0x000f220000100800 */
[----:B---3--:R-:W-:-:S03]  /*26570*/  @P0 IMAD.MOV.U32 R4, RZ, RZ, R2 ;  /* 0x000000ffff040224 */ /* 0x008fc600078e0002 */
[----:B------:R-:W3:Y:S04]  /*26580*/  LDL R2, [R1+0x1250] ;  /* 0x0012500001027983 */ /* 0x000ee80000100800 */
[----:B------:R0:W3:Y:S02]  /*26590*/  @P0 LDG.E.U16 R33, desc[UR32][R4.64] ;  /* 0x0000002004210981 */ /* 0x0000e4000c1e1500 */
[----:B0-----:R-:W-:Y:S02]  /*265a0*/  @P0 IMAD.MOV.U32 R5, RZ, RZ, R31 ;  /* 0x000000ffff050224 */ /* 0x001fe400078e001f */
[----:B------:R-:W3:Y:S01]  /*265b0*/  LDL R31, [R1+0x1244] ;  /* 0x00124400011f7983 */ /* 0x000ee20000100800 */
[----:B------:R-:W-:-:S03]  /*265c0*/  @P0 IMAD.MOV.U32 R4, RZ, RZ, R30 ;  /* 0x000000ffff040224 */ /* 0x000fc600078e001e */
[----:B------:R-:W3:Y:S01]  /*265d0*/  LDL R30, [R1+0x1248] ;  /* 0x00124800011e7983 */ /* 0x000ee20000100800 */
[----:B------:R-:W-:Y:S02]  /*265e0*/  PRMT R32, RZ, 0x7610, R32 ;  /* 0x00007610ff207816 */ /* 0x000fe40000000020 */
[----:B------:R-:W-:Y:S02]  /*265f0*/  ISETP.GT.AND P1, PT, R29, 0x75, PT ;  /* 0x000000751d00780c */ /* 0x000fe40003f24270 */
[----:B------:R-:W-:Y:S02]  /*26600*/  PRMT R28, RZ, 0x7610, R28 ;  /* 0x00007610ff1c7816 */ /* 0x000fe4000000001c */
[----:B------:R2:W3:Y:S01]  /*26610*/  @P0 LDG.E.U16 R32, desc[UR32][R4.64] ;  /* 0x0000002004200981 */ /* 0x0004e2000c1e1500 */
[----:B------:R-:W-:Y:S01]  /*26620*/  PRMT R19, RZ, 0x7610, R19 ;  /* 0x00007610ff137816 */ /* 0x000fe20000000013 */
[----:B--2---:R-:W-:Y:S02]  /*26630*/  @P0 IMAD.MOV.U32 R4, RZ, RZ, R55 ;  /* 0x000000ffff040224 */ /* 0x004fe400078e0037 */
[----:B------:R-:W-:Y:S01]  /*26640*/  @P0 IMAD.MOV.U32 R5, RZ, RZ, R56 ;  /* 0x000000ffff050224 */ /* 0x000fe200078e0038 */
[----:B------:R-:W2:Y:S04]  /*26650*/  LDL R55, [R1+0x1240] ;  /* 0x0012400001377983 */ /* 0x000ea80000100800 */
[----:B------:R-:W2:Y:S04]  /*26660*/  LDL R56, [R1+0x123c] ;  /* 0x00123c0001387983 */ /* 0x000ea80000100800 */
[----:B------:R4:W2:Y:S02]  /*26670*/  @P0 LDG.E.U16 R28, desc[UR32][R4.64] ;  /* 0x00000020041c0981 */ /* 0x0008a4000c1e1500 */
[----:B----4-:R-:W-:-:S02]  /*26680*/  @P1 IMAD.MOV.U32 R4, RZ, RZ, R35 ;  /* 0x000000ffff041224 */ /* 0x010fc400078e0023 */
        /* <DEDUP_REMOVED lines=11> */
[----:B------:R-:W-:Y:S01]  /*26740*/  @P1 IMAD.MOV.U32 R4, RZ, RZ, R30 ;  /* 0x000000ffff041224 */ /* 0x000fe200078e001e */
[----:B------:R-:W3:Y:S04]  /*26750*/  LDL R31, [R1+0x1224] ;  /* 0x00122400011f7983 */ /* 0x000ee80000100800 */
[----:B------:R-:W3:Y:S01]  /*26760*/  LDL R30, [R1+0x1228] ;  /* 0x00122800011e7983 */ /* 0x000ee20000100800 */
[----:B------:R-:W-:-:S02]  /*26770*/  PRMT R17, RZ, 0x7610, R17 ;  /* 0x00007610ff117816 */ /* 0x000fc40000000011 */
[----:B------:R-:W-:Y:S02]  /*26780*/  ISETP.GT.AND P0, PT, R29, 0x76, PT ;  /* 0x000000761d00780c */ /* 0x000fe40003f04270 */
[----:B------:R-:W-:Y:S02]  /*26790*/  PRMT R16, RZ, 0x7610, R16 ;  /* 0x00007610ff107816 */ /* 0x000fe40000000010 */
[----:B------:R2:W3:Y:S01]  /*267a0*/  @P1 LDG.E.U16 R17, desc[UR32][R4.64] ;  /* 0x0000002004111981 */ /* 0x0004e2000c1e1500 */
[----:B------:R-:W-:Y:S01]  /*267b0*/  PRMT R11, RZ, 0x7610, R11 ;  /* 0x00007610ff0b7816 */ /* 0x000fe2000000000b */
[----:B--2---:R-:W-:Y:S02]  /*267c0*/  @P1 IMAD.MOV.U32 R4, RZ, RZ, R55 ;  /* 0x000000ffff041224 */ /* 0x004fe400078e0037 */
[----:B------:R-:W-:-:S05]  /*267d0*/  @P1 IMAD.MOV.U32 R5, RZ, RZ, R56 ;  /* 0x000000ffff051224 */ /* 0x000fca00078e0038 */
[----:B------:R4:W2:Y:S01]  /*267e0*/  @P1 LDG.E.U16 R16, desc[UR32][R4.64] ;  /* 0x0000002004101981 */ /* 0x0008a2000c1e1500 */
[----:B------:R-:W-:Y:S01]  /*267f0*/  PRMT R10, RZ, 0x7610, R10 ;  /* 0x00007610ff0a7816 */ /* 0x000fe2000000000a */
[----:B----4-:R-:W-:Y:S02]  /*26800*/  @P0 IMAD.MOV.U32 R4, RZ, RZ, R35 ;  /* 0x000000ffff040224 */ /* 0x010fe400078e0023 */
[----:B------:R-:W-:Y:S01]  /*26810*/  @P0 IMAD.MOV.U32 R5, RZ, RZ, R36 ;  /* 0x000000ffff050224 */ /* 0x000fe200078e0024 */
[----:B------:R-:W4:Y:S04]  /*26820*/  LDL R35, [R1+0x1220] ;  /* 0x0012200001237983 */ /* 0x000f280000100800 */
[----:B------:R-:W2:Y:S04]  /*26830*/  LDL R36, [R1+0x121c] ;  /* 0x00121c0001247983 */ /* 0x000ea80000100800 */
[----:B------:R0:W2:Y:S02]  /*26840*/  @P0 LDG.E.U16 R11, desc[UR32][R4.64] ;  /* 0x00000020040b0981 */ /* 0x0000a4000c1e1500 */
[----:B0-----:R-:W-:Y:S01]  /*26850*/  @P0 IMAD.MOV.U32 R5, RZ, RZ, R54 ;  /* 0x000000ffff050224 */ /* 0x001fe200078e0036 */
[----:B------:R-:W-:Y:S01]  /*26860*/  PRMT R9, RZ, 0x7610, R9 ;  /* 0x00007610ff097816 */ /* 0x000fe20000000009 */
[----:B---3--:R-:W-:-:S05]  /*26870*/  @P0 IMAD.MOV.U32 R4, RZ, RZ, R2 ;  /* 0x000000ffff040224 */ /* 0x008fca00078e0002 */
        /* <DEDUP_REMOVED lines=8> */
[----:B------:R-:W2:Y:S04]  /*26900*/  LDL R54, [R1+0x1214] ;  /* 0x0012140001367983 */ /* 0x000ea80000100800 */
[----:B------:R-:W4:Y:S04]  /*26910*/  LDL R2, [R1+0x1218] ;  /* 0x0012180001027983 */ /* 0x000f280000100800 */
[----:B------:R2:W4:Y:S04]  /*26920*/  @P0 LDG.E.U16 R8, desc[UR32][R4.64] ;  /* 0x0000002004080981 */ /* 0x000528000c1e1500 */
[----:B---3--:R1:W-:Y:S04]  /*26930*/  STL [R1+0x39f0], R10 ;  /* 0x0039f00a01007387 */ /* 0x0083e80000100800 */
[----:B------:R-:W3:Y:S04]  /*26940*/  LDL R31, [R1+0x120c] ;  /* 0x00120c00011f7983 */ /* 0x000ee80000100800 */
[----:B------:R-:W3:Y:S04]  /*26950*/  LDL R30, [R1+0x1210] ;  /* 0x00121000011e7983 */ /* 0x000ee80000100800 */
[----:B------:R-:W-:Y:S04]  /*26960*/  STL [R1+0x39f4], R9 ;  /* 0x0039f40901007387 */ /* 0x000fe80000100800 */
[----:B0-----:R-:W3:Y:S04]  /*26970*/  LDL R11, [R1+0x1204] ;  /* 0x00120400010b7983 */ /* 0x001ee80000100800 */
[----:B-1----:R-:W3:Y:S01]  /*26980*/  LDL R10, [R1+0x1208] ;  /* 0x00120800010a7983 */ /* 0x002ee20000100800 */
[----:B------:R-:W-:-:S03]  /*26990*/  ISETP.GT.AND P1, PT, R29, 0x77, PT ;  /* 0x000000771d00780c */ /* 0x000fc60003f24270 */
[----:B------:R-:W3:Y:S04]  /*269a0*/  LDL R36, [R1+0x11f4] ;  /* 0x0011f40001247983 */ /* 0x000ee80000100800 */
[----:B------:R-:W3:Y:S01]  /*269b0*/  LDL R35, [R1+0x11f8] ;  /* 0x0011f80001237983 */ /* 0x000ee20000100800 */
[----:B------:R-:W-:Y:S02]  /*269c0*/  PRMT R52, RZ, 0x7610, R52 ;  /* 0x00007610ff347816 */ /* 0x000fe40000000034 */
[----:B------:R-:W-:-:S03]  /*269d0*/  PRMT R50, RZ, 0x7610, R50 ;  /* 0x00007610ff327816 */ /* 0x000fc60000000032 */
[----:B--2---:R-:W-:Y:S02]  /*269e0*/  @P1 IMAD.MOV.U32 R5, RZ, RZ, R54 ;  /* 0x000000ffff051224 */ /* 0x004fe400078e0036 */
[----:B----4-:R-:W-:Y:S01]  /*269f0*/  @P1 IMAD.MOV.U32 R4, RZ, RZ, R2 ;  /* 0x000000ffff041224 */ /* 0x010fe200078e0002 */
[----:B------:R0:W-:Y:S04]  /*26a00*/  STL [R1+0x39f8], R8 ;  /* 0x0039f80801007387 */ /* 0x0001e80000100800 */
[----:B------:R-:W2:Y:S04]  /*26a10*/  LDL R2, [R1+0x11f0] ;  /* 0x0011f00001027983 */ /* 0x000ea80000100800 */
[----:B------:R3:W4:Y:S04]  /*26a20*/  @P1 LDG.E.U16 R52, desc[UR32][R4.64] ;  /* 0x0000002004341981 */ /* 0x000728000c1e1500 */
[----:B0-----:R-:W4:Y:S01]  /*26a30*/  LDL R8, [R1+0x11ec] ;  /* 0x0011ec0001087983 */ /* 0x001f220000100800 */
[----:B---3--:R-:W-:-:S02]  /*26a40*/  @P1 IMAD.MOV.U32 R5, RZ, RZ, R31 ;  /* 0x000000ffff051224 */ /* 0x008fc400078e001f */
[----:B------:R-:W-:Y:S01]  /*26a50*/  @P1 IMAD.MOV.U32 R4, RZ, RZ, R30 ;  /* 0x000000ffff041224 */ /* 0x000fe200078e001e */
[----:B------:R-:W3:Y:S04]  /*26a60*/  LDL R31, [R1+0x11e4] ;  /* 0x0011e400011f7983 */ /* 0x000ee80000100800 */
[----:B------:R-:W3:Y:S04]  /*26a70*/  LDL R30, [R1+0x11e8] ;  /* 0x0011e800011e7983 */ /* 0x000ee80000100800 */
[----:B------:R0:W3:Y:S02]  /*26a80*/  @P1 LDG.E.U16 R50, desc[UR32][R4.64] ;  /* 0x0000002004321981 */ /* 0x0000e4000c1e1500 */
[----:B0-----:R-:W-:-:S02]  /*26a90*/  @P1 IMAD.MOV.U32 R5, RZ, RZ, R11 ;  /* 0x000000ffff051224 */ /* 0x001fc400078e000b */
[----:B------:R-:W-:Y:S01]  /*26aa0*/  @P1 IMAD.MOV.U32 R4, RZ, RZ, R10 ;  /* 0x000000ffff041224 */ /* 0x000fe200078e000a */
[----:B------:R-:W3:Y:S04]  /*26ab0*/  LDL R11, [R1+0x11dc] ;  /* 0x0011dc00010b7983 */ /* 0x000ee80000100800 */
[----:B------:R-:W3:Y:S01]  /*26ac0*/  LDL R10, [R1+0x11e0] ;  /* 0x0011e000010a7983 */ /* 0x000ee20000100800 */
[----:B------:R-:W-:Y:S02]  /*26ad0*/  ISETP.GT.AND P0, PT, R29, 0x78, PT ;  /* 0x000000781d00780c */ /* 0x000fe40003f04270 */
[----:B------:R-:W-:Y:S02]  /*26ae0*/  PRMT R48, RZ, 0x7610, R48 ;  /* 0x00007610ff307816 */ /* 0x000fe40000000030 */
[----:B------:R-:W-:-:S04]  /*26af0*/  PRMT R27, RZ, 0x7610, R27 ;  /* 0x00007610ff1b7816 */ /* 0x000fc8000000001b */
[----:B------:R0:W3:Y:S01]  /*26b00*/  @P1 LDG.E.U16 R48, desc[UR32][R4.64] ;  /* 0x0000002004301981 */ /* 0x0000e2000c1e1500 */
[----:B------:R-:W-:-:S04]  /*26b10*/  PRMT R26, RZ, 0x7610, R26 ;  /* 0x00007610ff1a7816 */ /* 0x000fc8000000001a */
[----:B0-----:R-:W-:Y:S02]  /*26b20*/  @P0 IMAD.MOV.U32 R4, RZ, RZ, R35 ;  /* 0x000000ffff040224 */ /* 0x001fe400078e0023 */
[----:B------:R-:W-:Y:S01]  /*26b30*/  @P0 IMAD.MOV.U32 R5, RZ, RZ, R36 ;  /* 0x000000ffff050224 */ /* 0x000fe200078e0024 */
[----:B------:R-:W3:Y:S04]  /*26b40*/  LDL R35, [R1+0x1178] ;  /* 0x0011780001237983 */ /* 0x000ee80000100800 */
[----:B------:R-:W3:Y:S04]  /*26b50*/  LDL R36, [R1+0x1174] ;  /* 0x0011740001247983 */ /* 0x000ee80000100800 */
[----:B------:R2:W3:Y:S02]  /*26b60*/  @P0 LDG.E.U16 R27, desc[UR32][R4.64] ;  /* 0x00000020041b0981 */ /* 0x0004e4000c1e1500 */
[----:B--2---:R-:W-:-:S02]  /*26b70*/  @P0 IMAD.MOV.U32 R4, RZ, RZ, R2 ;  /* 0x000000ffff040224 */ /* 0x004fc400078e0002 */
[----:B------:R-:W2:Y:S01]  /*26b80*/  LDL R2, [R1+0x1170] ;  /* 0x0011700001027983 */ /* 0x000ea20000100800 */
[----:B----4-:R-:W-:-:S03]  /*26b90*/  @P0 IMAD.MOV.U32 R5, RZ, RZ, R8 ;  /* 0x000000ffff050224 */ /* 0x010fc600078e0008 */
[----:B------:R-:W4:Y:S04]  /*26ba0*/  LDL R8, [R1+0x116c] ;  /* 0x00116c0001087983 */ /* 0x000f280000100800 */
[----:B------:R3:W4:Y:S01]  /*26bb0*/  @P0 LDG.E.U16 R26, desc[UR32][R4.64] ;  /* 0x00000020041a0981 */ /* 0x000722000c1e1500 */
[----:B------:R-:W-:Y:S01]  /*26bc0*/  PRMT R25, RZ, 0x7610, R25 ;  /* 0x00007610ff197816 */ /* 0x000fe20000000019 */
[----:B---3--:R-:W-:Y:S02]  /*26bd0*/  @P0 IMAD.MOV.U32 R5, RZ, RZ, R31 ;  /* 0x000000ffff050224 */ /* 0x008fe400078e001f */
        /* <DEDUP_REMOVED lines=10> */
[----:B------:R-:W-:Y:S01]  /*26c80*/  PRMT R23, RZ, 0x7610, R23 ;  /* 0x00007610ff177816 */ /* 0x000fe20000000017 */
[----:B------:R-:W-:Y:S04]  /*26c90*/  STL [R1+0x178], R52 ;  /* 0x0001783401007387 */ /* 0x000fe80000100800 */
[----:B------:R0:W3:Y:S01]  /*26ca0*/  @P0 LDG.E.U16 R24, desc[UR32][R4.64] ;  /* 0x0000002004180981 */ /* 0x0000e2000c1e1500 */
[----:B------:R-:W-:-:S03]  /*26cb0*/  PRMT R22, RZ, 0x7610, R22 ;  /* 0x00007610ff167816 */ /* 0x000fc60000000016 */
[----:B0-----:R-:W-:Y:S02]  /*26cc0*/  @P2 IMAD.MOV.U32 R4, RZ, RZ, R35 ;  /* 0x000000ffff042224 */ /* 0x001fe400078e0023 */
[----:B------:R-:W-:Y:S01]  /*26cd0*/  @P2 IMAD.MOV.U32 R5, RZ, RZ, R36 ;  /* 0x000000ffff052224 */ /* 0x000fe200078e0024 */
[----:B------:R-:W3:Y:S04]  /*26ce0*/  LDL R35, [R1+0x1200] ;  /* 0x0012000001237983 */ /* 0x000ee80000100800 */
[----:B------:R-:W3:Y:S04]  /*26cf0*/  LDL R36, [R1+0x11fc] ;  /* 0x0011fc0001247983 */ /* 0x000ee80000100800 */
[----:B------:R2:W3:Y:S04]  /*26d00*/  @P2 LDG.E.U16 R23, desc[UR32][R4.64] ;  /* 0x0000002004172981 */ /* 0x0004e8000c1e1500 */
[----:B------:R-:W-:Y:S01]  /*26d10*/  STL [R1+0x174], R50 ;  /* 0x0001743201007387 */ /* 0x000fe20000100800 */
[----:B--2---:R-:W-:-:S03]  /*26d20*/  @P2 IMAD.MOV.U32 R4, RZ, RZ, R2 ;  /* 0x000000ffff042224 */ /* 0x004fc600078e0002 */
[----:B------:R-:W2:Y:S01]  /*26d30*/  LDL R2, [R1+0x11d8] ;  /* 0x0011d80001027983 */ /* 0x000ea20000100800 */
[----:B----4-:R-:W-:-:S03]  /*26d40*/  @P2 IMAD.MOV.U32 R5, RZ, RZ, R8 ;  /* 0x000000ffff052224 */ /* 0x010fc600078e0008 */
[----:B------:R-:W4:Y:S04]  /*26d50*/  LDL R8, [R1+0x11d4] ;  /* 0x0011d40001087983 */ /* 0x000f280000100800 */
[----:B------:R3:W4:Y:S04]  /*26d60*/  @P2 LDG.E.U16 R22, desc[UR32][R4.64] ;  /* 0x0000002004162981 */ /* 0x000728000c1e1500 */
[----:B------:R0:W-:Y:S01]  /*26d70*/  STL [R1+0x170], R48 ;  /* 0x0001703001007387 */ /* 0x0001e20000100800 */
[----:B------:R-:W-:Y:S02]  /*26d80*/  PRMT R21, RZ, 0x7610, R21 ;  /* 0x00007610ff157816 */ /* 0x000fe40000000015 */
[----:B------:R-:W-:-:S02]  /*26d90*/  PRMT R20, RZ, 0x7610, R20 ;  /* 0x00007610ff147816 */ /* 0x000fc40000000014 */
[----:B------:R-:W-:Y:S02]  /*26da0*/  ISETP.GT.AND P0, PT, R29, 0x79, PT ;  /* 0x000000791d00780c */ /* 0x000fe40003f04270 */
[----:B------:R-:W-:Y:S02]  /*26db0*/  PRMT R44, RZ, 0x7610, R44 ;  /* 0x00007610ff2c7816 */ /* 0x000fe4000000002c */
[----:B------:R-:W-:Y:S02]  /*26dc0*/  PRMT R15, RZ, 0x7610, R15 ;  /* 0x00007610ff0f7816 */ /* 0x000fe4000000000f */
[----:B------:R-:W-:Y:S02]  /*26dd0*/  PRMT R14, RZ, 0x7610, R14 ;  /* 0x00007610ff0e7816 */ /* 0x000fe4000000000e */
[----:B------:R-:W-:Y:S02]  /*26de0*/  PRMT R13, RZ, 0x7610, R13 ;  /* 0x00007610ff0d7816 */ /* 0x000fe4000000000d */
[----:B------:R-:W-:-:S02]  /*26df0*/  PRMT R12, RZ, 0x7610, R12 ;  /* 0x00007610ff0c7816 */ /* 0x000fc4000000000c */
[----:B------:R-:W-:Y:S02]  /*26e00*/  PRMT R7, RZ, 0x7610, R7 ;  /* 0x00007610ff077816 */ /* 0x000fe40000000007 */
[----:B------:R-:W-:Y:S01]  /*26e10*/  PRMT R6, RZ, 0x7610, R6 ;  /* 0x00007610ff067816 */ /* 0x000fe20000000006 */
[----:B0-----:R-:W4:Y:S01]  /*26e20*/  LDL R48, [R1+0x119c] ;  /* 0x00119c0001307983 */ /* 0x001f220000100800 */
        /* <DEDUP_REMOVED lines=19> */
[----:B------:R3:W4:Y:S02]  /*26f60*/  @P0 LDG.E.U16 R15, desc[UR32][R4.64] ;  /* 0x00000020040f0981 */ /* 0x000724000c1e1500 */
        /* <DEDUP_REMOVED lines=9> */
[----:B------:R-:W-:-:S03]  /*27000*/  ISETP.GT.AND P1, PT, R29, 0x7a, PT ;  /* 0x0000007a1d00780c */ /* 0x000fc60003f24270 */
[----:B------:R0:W3:Y:S02]  /*27010*/  @P0 LDG.E.U16 R13, desc[UR32][R4.64] ;  /* 0x00000020040d0981 */ /* 0x0000e4000c1e1500 */
[----:B0-----:R-:W-:Y:S02]  /*27020*/  @P0 IMAD.MOV.U32 R4, RZ, RZ, R35 ;  /* 0x000000ffff040224 */ /* 0x001fe400078e0023 */
[----:B------:R-:W-:-:S05]  /*27030*/  @P0 IMAD.MOV.U32 R5, RZ, RZ, R36 ;  /* 0x000000ffff050224 */ /* 0x000fca00078e0024 */
[----:B------:R2:W3:Y:S02]  /*27040*/  @P0 LDG.E.U16 R12, desc[UR32][R4.64] ;  /* 0x00000020040c0981 */ /* 0x0004e4000c1e1500 */
[----:B--2---:R-:W-:Y:S02]  /*27050*/  @P1 IMAD.MOV.U32 R4, RZ, RZ, R2 ;  /* 0x000000ffff041224 */ /* 0x004fe400078e0002 */
[----:B------:R-:W2:Y:S01]  /*27060*/  LDL R2, [R1+0x1198] ;  /* 0x0011980001027983 */ /* 0x000ea20000100800 */
[----:B----4-:R-:W-:-:S03]  /*27070*/  @P1 IMAD.MOV.U32 R5, RZ, RZ, R8 ;  /* 0x000000ffff051224 */ /* 0x010fc600078e0008 */
[----:B------:R-:W4:Y:S04]  /*27080*/  LDL R8, [R1+0x11a0] ;  /* 0x0011a00001087983 */ /* 0x000f280000100800 */
[----:B------:R3:W2:Y:S02]  /*27090*/  @P1 LDG.E.U16 R7, desc[UR32][R4.64] ;  /* 0x0000002004071981 */ /* 0x0006a4000c1e1500 */
[----:B---3--:R-:W-:Y:S02]  /*270a0*/  @P1 IMAD.MOV.U32 R5, RZ, RZ, R31 ;  /* 0x000000ffff051224 */ /* 0x008fe400078e001f */
[----:B------:R-:W-:-:S05]  /*270b0*/  @P1 IMAD.MOV.U32 R4, RZ, RZ, R30 ;  /* 0x000000ffff041224 */ /* 0x000fca00078e001e */
[----:B------:R0:W3:Y:S02]  /*270c0*/  @P1 LDG.E.U16 R6, desc[UR32][R4.64] ;  /* 0x0000002004061981 */ /* 0x0000e4000c1e1500 */
[----:B0-----:R-:W-:Y:S01]  /*270d0*/  PRMT R5, RZ, 0x7610, R5 ;  /* 0x00007610ff057816 */ /* 0x001fe20000000005 */
[----:B------:R-:W-:Y:S02]  /*270e0*/  @P1 IMAD.MOV.U32 R30, RZ, RZ, R10 ;  /* 0x000000ffff1e1224 */ /* 0x000fe400078e000a */
[----:B------:R-:W-:-:S05]  /*270f0*/  @P1 IMAD.MOV.U32 R31, RZ, RZ, R11 ;  /* 0x000000ffff1f1224 */ /* 0x000fca00078e000b */
[----:B------:R0:W3:Y:S01]  /*27100*/  @P1 LDG.E.U16 R5, desc[UR32][R30.64] ;  /* 0x000000201e051981 */ /* 0x0000e2000c1e1500 */
[----:B------:R-:W-:Y:S01]  /*27110*/  PRMT R4, RZ, 0x7610, R4 ;  /* 0x00007610ff047816 */ /* 0x000fe20000000004 */
[----:B0-----:R-:W-:Y:S02]  /*27120*/  @P1 IMAD.MOV.U32 R31, RZ, RZ, R48 ;  /* 0x000000ffff1f1224 */ /* 0x001fe400078e0030 */
[----:B--2---:R-:W-:Y:S04]  /*27130*/  STL [R1+0x39fc], R7 ;  /* 0x0039fc0701007387 */ /* 0x004fe80000100800 */
[----:B------:R-:W2:Y:S01]  /*27140*/  LDL R36, [R1+0x1194] ;  /* 0x0011940001247983 */ /* 0x000ea20000100800 */
[----:B----4-:R-:W-:-:S05]  /*27150*/  @P1 IMAD.MOV.U32 R30, RZ, RZ, R8 ;  /* 0x000000ffff1e1224 */ /* 0x010fca00078e0008 */
[----:B------:R0:W4:Y:S04]  /*27160*/  @P1 LDG.E.U16 R4, desc[UR32][R30.64] ;  /* 0x000000201e041981 */ /* 0x000128000c1e1500 */
[----:B---3--:R-:W-:Y:S04]  /*27170*/  STL [R1+0x3a00], R6 ;  /* 0x003a000601007387 */ /* 0x008fe80000100800 */
[----:B------:R1:W-:Y:S04]  /*27180*/  STL [R1+0x148], R44 ;  /* 0x0001482c01007387 */ /* 0x0003e80000100800 */
[----:B------:R-:W3:Y:S04]  /*27190*/  LDL R35, [R1+0x1190] ;  /* 0x0011900001237983 */ /* 0x000ee80000100800 */
[----:B------:R-:W3:Y:S04]  /*271a0*/  LDL R11, [R1+0x1184] ;  /* 0x00118400010b7983 */ /* 0x000ee80000100800 */
[----:B------:R-:W3:Y:S04]  /*271b0*/  LDL R10, [R1+0x1188] ;  /* 0x00118800010a7983 */ /* 0x000ee80000100800 */
[----:B-1----:R-:W3:Y:S04]  /*271c0*/  LDL R44, [R1+0x118c] ;  /* 0x00118c00012c7983 */ /* 0x002ee80000100800 */
[----:B------:R-:W-:Y:S04]  /*271d0*/  STL [R1+0x3a04], R5 ;  /* 0x003a040501007387 */ /* 0x000fe80000100800 */
[----:B------:R-:W3:Y:S04]  /*271e0*/  LDL R8, [R1+0x117c] ;  /* 0x00117c0001087983 */ /* 0x000ee80000100800 */
[----:B------:R-:W3:Y:S01]  /*271f0*/  LDL R7, [R1+0x1180] ;  /* 0x0011800001077983 */ /* 0x000ee20000100800 */
[----:B------:R-:W-:-:S02]  /*27200*/  ISETP.GT.AND P0, PT, R29, 0x7b, PT ;  /* 0x0000007b1d00780c */ /* 0x000fc40003f04270 */
[----:B------:R-:W-:Y:S02]  /*27210*/  PRMT R46, RZ, 0x7610, R46 ;  /* 0x00007610ff2e7816 */ /* 0x000fe4000000002e */
[----:B------:R-:W-:-:S09]  /*27220*/  PRMT R42, RZ, 0x7610, R42 ;  /* 0x00007610ff2a7816 */ /* 0x000fd2000000002a */
[----:B0-----:R-:W-:Y:S01]  /*27230*/  @P0 IMAD.MOV.U32 R30, RZ, RZ, R2 ;  /* 0x000000ffff1e0224 */ /* 0x001fe200078e0002 */
[----:B------:R-:W-:Y:S02]  /*27240*/  PRMT R38, RZ, 0x7610, R38 ;  /* 0x00007610ff267816 */ /* 0x000fe40000000026 */
[----:B------:R-:W-:Y:S01]  /*27250*/  PRMT R37, RZ, 0x7610, R37 ;  /* 0x00007610ff257816 */ /* 0x000fe20000000025 */
[----:B--2---:R-:W-:-:S05]  /*27260*/  @P0 IMAD.MOV.U32 R31, RZ, RZ, R36 ;  /* 0x000000ffff1f0224 */ /* 0x004fca00078e0024 */
[----:B------:R3:W2:Y:S04]  /*27270*/  @P0 LDG.E.U16 R46, desc[UR32][R30.64] ;  /* 0x000000201e2e0981 */ /* 0x0006a8000c1e1500 */
[----:B----4-:R0:W-:Y:S04]  /*27280*/  STL [R1+0x3a08], R4 ;  /* 0x003a080401007387 */ /* 0x0101e80000100800 */
[----:B------:R-:W4:Y:S04]  /*27290*/  LDL R2, [R1+0x1158] ;  /* 0x0011580001027983 */ /* 0x000f280000100800 */
[----:B------:R-:W2:Y:S04]  /*272a0*/  LDL R36, [R1+0x1154] ;  /* 0x0011540001247983 */ /* 0x000ea80000100800 */
[----:B0-----:R-:W2:Y:S01]  /*272b0*/  LDL R4, [R1+0x1150] ;  /* 0x0011500001047983 */ /* 0x001ea20000100800 */
[----:B---3--:R-:W-:-:S03]  /*272c0*/  @P0 IMAD.MOV.U32 R30, RZ, RZ, R35 ;  /* 0x000000ffff1e0224 */ /* 0x008fc600078e0023 */
[----:B------:R-:W3:Y:S01]  /*272d0*/  LDL R35, [R1+0x114c] ;  /* 0x00114c0001237983 */ /* 0x000ee20000100800 */
[----:B------:R-:W-:-:S05]  /*272e0*/  @P0 IMAD.MOV.U32 R31, RZ, RZ, R44 ;  /* 0x000000ffff1f0224 */ /* 0x000fca00078e002c */
[----:B------:R0:W3:Y:S02]  /*272f0*/  @P0 LDG.E.U16 R42, desc[UR32][R30.64] ;  /* 0x000000201e2a0981 */ /* 0x0000e4000c1e1500 */
[----:B0-----:R-:W-:Y:S02]  /*27300*/  @P0 IMAD.MOV.U32 R30, RZ, RZ, R10 ;  /* 0x000000ffff1e0224 */ /* 0x001fe400078e000a */
        /* <DEDUP_REMOVED lines=8> */
[----:B------:R4:W3:Y:S01]  /*27390*/  @P0 LDG.E.U16 R37, desc[UR32][R30.64] ;  /* 0x000000201e250981 */ /* 0x0008e2000c1e1500 */
[----:B------:R-:W-:-:S02]  /*273a0*/  ISETP.GT.AND P1, PT, R29, 0x7d, PT ;  /* 0x0000007d1d00780c */ /* 0x000fc40003f24270 */
[----:B------:R-:W-:Y:S02]  /*273b0*/  PRMT R39, RZ, 0x7610, R39 ;  /* 0x00007610ff277816 */ /* 0x000fe40000000027 */
[----:B------:R-:W-:-:S09]  /*273c0*/  PRMT R41, RZ, 0x7610, R41 ;  /* 0x00007610ff297816 */ /* 0x000fd20000000029 */
[----:B----4-:R-:W-:Y:S02]  /*273d0*/  @P1 IMAD.MOV.U32 R30, RZ, RZ, R2 ;  /* 0x000000ffff1e1224 */ /* 0x010fe400078e0002 */
[----:B--2---:R-:W-:-:S05]  /*273e0*/  @P1 IMAD.MOV.U32 R31, RZ, RZ, R36 ;  /* 0x000000ffff1f1224 */ /* 0x004fca00078e0024 */
[----:B------:R0:W2:Y:S02]  /*273f0*/  @P1 LDG.E.U16 R39, desc[UR32][R30.64] ;  /* 0x000000201e271981 */ /* 0x0000a4000c1e1500 */
[----:B0-----:R-:W-:Y:S01]  /*27400*/  @P1 IMAD.MOV.U32 R30, RZ, RZ, R4 ;  /* 0x000000ffff1e1224 */ /* 0x001fe200078e0004 */
[----:B------:R-:W-:Y:S01]  /*27410*/  PRMT R43, RZ, 0x7610, R43 ;  /* 0x00007610ff2b7816 */ /* 0x000fe2000000002b */
[----:B---3--:R-:W-:-:S05]  /*27420*/  @P1 IMAD.MOV.U32 R31, RZ, RZ, R35 ;  /* 0x000000ffff1f1224 */ /* 0x008fca00078e0023 */
[----:B------:R0:W3:Y:S04]  /*27430*/  @P1 LDG.E.U16 R41, desc[UR32][R30.64] ;  /* 0x000000201e291981 */ /* 0x0000e8000c1e1500 */
[----:B------:R1:W-:Y:S04]  /*27440*/  STL [R1+0x120], R42 ;  /* 0x0001202a01007387 */ /* 0x0003e80000100800 */
[----:B------:R-:W4:Y:S04]  /*27450*/  LDL R2, [R1+0x1138] ;  /* 0x0011380001027983 */ /* 0x000f280000100800 */
[----:B-1----:R-:W2:Y:S04]  /*27460*/  LDL R42, [R1+0x1134] ;  /* 0x00113400012a7983 */ /* 0x002ea80000100800 */
[----:B------:R1:W-:Y:S04]  /*27470*/  STL [R1+0x114], R38 ;  /* 0x0001142601007387 */ /* 0x0003e80000100800 */
[----:B-1----:R-:W3:Y:S04]  /*27480*/  LDL R38, [R1+0x112c] ;  /* 0x00112c0001267983 */ /* 0x002ee80000100800 */
[----:B------:R1:W-:Y:S04]  /*27490*/  STL [R1+0x10c], R37 ;  /* 0x00010c2501007387 */ /* 0x0003e80000100800 */
[----:B------:R-:W3:Y:S04]  /*274a0*/  LDL R36, [R1+0x1124] ;  /* 0x0011240001247983 */ /* 0x000ee80000100800 */
[----:B------:R-:W3:Y:S04]  /*274b0*/  LDL R4, [R1+0x1128] ;  /* 0x0011280001047983 */ /* 0x000ee80000100800 */
[----:B-1----:R-:W3:Y:S04]  /*274c0*/  LDL R37, [R1+0x1130] ;  /* 0x0011300001257983 */ /* 0x002ee80000100800 */
[----:B------:R-:W-:Y:S01]  /*274d0*/  STL [R1+0x12c], R46 ;  /* 0x00012c2e01007387 */ /* 0x000fe20000100800 */
[----:B0-----:R-:W-:-:S03]  /*274e0*/  @P1 IMAD.MOV.U32 R31, RZ, RZ, R11 ;  /* 0x000000ffff1f1224 */ /* 0x001fc600078e000b */
[----:B------:R-:W3:Y:S04]  /*274f0*/  LDL R35, [R1+0x111c] ;  /* 0x00111c0001237983 */ /* 0x000ee80000100800 */
[----:B------:R-:W3:Y:S01]  /*27500*/  LDL R11, [R1+0x1120] ;  /* 0x00112000010b7983 */ /* 0x000ee20000100800 */
[----:B------:R-:W-:-:S03]  /*27510*/  @P1 IMAD.MOV.U32 R30, RZ, RZ, R10 ;  /* 0x000000ffff1e1224 */ /* 0x000fc600078e000a */
[----:B------:R-:W3:Y:S04]  /*27520*/  LDL R10, [R1+0x1118] ;  /* 0x00111800010a7983 */ /* 0x000ee80000100800 */
[----:B------:R0:W3:Y:S02]  /*27530*/  @P1 LDG.E.U16 R43, desc[UR32][R30.64] ;  /* 0x000000201e2b1981 */ /* 0x0000e4000c1e1500 */
[----:B0-----:R-:W-:Y:S02]  /*27540*/  @P1 IMAD.MOV.U32 R30, RZ, RZ, R7 ;  /* 0x000000ffff1e1224 */ /* 0x001fe400078e0007 */
[----:B------:R-:W-:Y:S01]  /*27550*/  @P1 IMAD.MOV.U32 R31, RZ, RZ, R8 ;  /* 0x000000ffff1f1224 */ /* 0x000fe200078e0008 */
[----:B------:R-:W3:Y:S04]  /*27560*/  LDL R7, [R1+0x1110] ;  /* 0x0011100001077983 */ /* 0x000ee80000100800 */
[----:B------:R-:W3:Y:S01]  /*27570*/  LDL R8, [R1+0x110c] ;  /* 0x00110c0001087983 */ /* 0x000ee20000100800 */
[----:B------:R-:W-:-:S02]  /*27580*/  ISETP.GT.AND P0, PT, R29, 0x7e, PT ;  /* 0x0000007e1d00780c */ /* 0x000fc40003f04270 */
[----:B------:R-:W-:Y:S02]  /*27590*/  PRMT R45, RZ, 0x7610, R45 ;  /* 0x00007610ff2d7816 */ /* 0x000fe4000000002d */
[----:B------:R-:W-:-:S04]  /*275a0*/  PRMT R47, RZ, 0x7610, R47 ;  /* 0x00007610ff2f7816 */ /* 0x000fc8000000002f */
[----:B------:R4:W3:Y:S01]  /*275b0*/  @P1 LDG.E.U16 R45, desc[UR32][R30.64] ;  /* 0x000000201e2d1981 */ /* 0x0008e2000c1e1500 */
[----:B------:R-:W-:Y:S02]  /*275c0*/  PRMT R49, RZ, 0x7610, R49 ;  /* 0x00007610ff317816 */ /* 0x000fe40000000031 */
[----:B------:R-:W-:Y:S02]  /*275d0*/  PRMT R51, RZ, 0x7610, R51 ;  /* 0x00007610ff337816 */ /* 0x000fe40000000033 */
[----:B------:R-:W-:Y:S02]  /*275e0*/  ISETP.GT.AND P1, PT, R29, 0x7f, PT ;  /* 0x0000007f1d00780c */ /* 0x000fe40003f24270 */
[----:B------:R-:W-:Y:S02]  /*275f0*/  PRMT R53, RZ, 0x7610, R53 ;  /* 0x00007610ff357816 */ /* 0x000fe40000000035 */
[----:B------:R-:W-:Y:S02]  /*27600*/  PRMT R9, RZ, 0x7610, R9 ;  /* 0x00007610ff097816 */ /* 0x000fe40000000009 */
[----:B------:R-:W-:Y:S01]  /*27610*/  PRMT R5, RZ, 0x7610, R5 ;  /* 0x00007610ff057816 */ /* 0x000fe20000000005 */
[----:B----4-:R-:W-:-:S02]  /*27620*/  @P0 IMAD.MOV.U32 R30, RZ, RZ, R2 ;  /* 0x000000ffff1e0224 */ /* 0x010fc400078e0002 */
[----:B------:R-:W4:Y:S01]  /*27630*/  LDL R2, [R1+0x1104] ;  /* 0x0011040001027983 */ /* 0x000f220000100800 */
[----:B--2---:R-:W-:-:S05]  /*27640*/  @P0 IMAD.MOV.U32 R31, RZ, RZ, R42 ;  /* 0x000000ffff1f0224 */ /* 0x004fca00078e002a */
[----:B------:R3:W2:Y:S02]  /*27650*/  @P0 LDG.E.U16 R47, desc[UR32][R30.64] ;  /* 0x000000201e2f0981 */ /* 0x0006a4000c1e1500 */
[----:B---3--:R-:W-:Y:S02]  /*27660*/  @P0 IMAD.MOV.U32 R31, RZ, RZ, R38 ;  /* 0x000000ffff1f0224 */ /* 0x008fe400078e0026 */
[----:B------:R-:W-:-:S05]  /*27670*/  @P0 IMAD.MOV.U32 R30, RZ, RZ, R37 ;  /* 0x000000ffff1e0224 */ /* 0x000fca00078e0025 */
[----:B------:R0:W3:Y:S02]  /*27680*/  @P0 LDG.E.U16 R49, desc[UR32][R30.64] ;  /* 0x000000201e310981 */ /* 0x0000e4000c1e1500 */
[----:B0-----:R-:W-:Y:S02]  /*27690*/  @P0 IMAD.MOV.U32 R30, RZ, RZ, R4 ;  /* 0x000000ffff1e0224 */ /* 0x001fe400078e0004 */
[----:B------:R-:W-:-:S05]  /*276a0*/  @P0 IMAD.MOV.U32 R31, RZ, RZ, R36 ;  /* 0x000000ffff1f0224 */ /* 0x000fca00078e0024 */
[----:B------:R0:W2:Y:S02]  /*276b0*/  @P0 LDG.E.U16 R51, desc[UR32][R30.64] ;  /* 0x000000201e330981 */ /* 0x0000a4000c1e1500 */
        /* <DEDUP_REMOVED lines=8> */
[----:B------:R4:W2:Y:S04]  /*27740*/  @P1 LDG.E.U16 R5, desc[UR32][R30.64] ;  /* 0x000000201e051981 */ /* 0x0008a8000c1e1500 */
[----:B------:R0:W-:Y:S04]  /*27750*/  STL [R1+0x2378], R0 ;  /* 0x0023780001007387 */ /* 0x0001e80000100800 */
[----:B0-----:R-:W3:Y:S01]  /*27760*/  LDL.LU R0, [R1+0x1108] ;  /* 0x0011080001007983 */ /* 0x001ee20000300800 */
[----:B----4-:R-:W-:-:S03]  /*27770*/  @P1 IMAD.MOV.U32 R31, RZ, RZ, R2 ;  /* 0x000000ffff1f1224 */ /* 0x010fc600078e0002 */
[----:B--2---:R0:W-:Y:S04]  /*27780*/  STL [R1+0xe0], R5 ;  /* 0x0000e00501007387 */ /* 0x0041e80000100800 */
[----:B------:R-:W2:Y:S04]  /*27790*/  LDL R2, [R1+0x1100] ;  /* 0x0011000001027983 */ /* 0x000ea80000100800 */
[----:B0-----:R-:W4:Y:S04]  /*277a0*/  LDL R5, [R1+0x10fc] ;  /* 0x0010fc0001057983 */ /* 0x001f280000100800 */
        /* <DEDUP_REMOVED lines=60> */
[----:B------:R-:W-:-:S03]  /*27b70*/  PRMT R6, RZ, 0x7610, R6 ;  /* 0x00007610ff067816 */ /* 0x000fc60000000006 */
[----:B------:R-:W-:Y:S01]  /*27b80*/  STL [R1+0x3964], R0 ;  /* 0x0039640001007387 */ /* 0x000fe20000100800 */
[----:B------:R-:W-:-:S03]  /*27b90*/  @P1 IMAD.MOV.U32 R30, RZ, RZ, R0 ;  /* 0x000000ffff1e1224 */ /* 0x000fc600078e0000 */
[----:B------:R-:W-:Y:S04]  /*27ba0*/  STL [R1+0x396c], R0 ;  /* 0x00396c0001007387 */ /* 0x000fe80000100800 */
[----:B------:R-:W-:Y:S04]  /*27bb0*/  STL [R1+0x3974], R0 ;  /* 0x0039740001007387 */ /* 0x000fe80000100800 */
[----:B------:R-:W-:Y:S04]  /*27bc0*/  STL [R1+0x397c], R0 ;  /* 0x00397c0001007387 */ /* 0x000fe80000100800 */
[----:B------:R-:W-:Y:S04]  /*27bd0*/  STL [R1+0x3984], R0 ;  /* 0x0039840001007387 */ /* 0x000fe80000100800 */
[----:B------:R0:W-:Y:S04]  /*27be0*/  STL [R1+0x3994], R0 ;  /* 0x0039940001007387 */ /* 0x0001e80000100800 */
[----:B------:R2:W3:Y:S04]  /*27bf0*/  @P1 LDG.E.U16 R6, desc[UR32][R30.64] ;  /* 0x000000201e061981 */ /* 0x0004e8000c1e1500 */
[----:B------:R-:W3:Y:S04]  /*27c00*/  LDL.LU R36, [R1+0xb14] ;  /* 0x000b140001247983 */ /* 0x000ee80000300800 */
[----:B------:R-:W3:Y:S04]  /*27c10*/  LDL.LU R37, [R1+0xb10] ;  /* 0x000b100001257983 */ /* 0x000ee80000300800 */
[----:B------:R-:W3:Y:S04]  /*27c20*/  LDL.LU R38, [R1+0xb0c] ;  /* 0x000b0c0001267983 */ /* 0x000ee80000300800 */
[----:B------:R-:W3:Y:S04]  /*27c30*/  LDL.LU R42, [R1+0xb08] ;  /* 0x000b0800012a7983 */ /* 0x000ee80000300800 */
[----:B------:R-:W3:Y:S04]  /*27c40*/  LDL.LU R44, [R1+0xac4] ;  /* 0x000ac400012c7983 */ /* 0x000ee80000300800 */
[----:B------:R-:W3:Y:S04]  /*27c50*/  LDL.LU R46, [R1+0xac0] ;  /* 0x000ac000012e7983 */ /* 0x000ee80000300800 */
[----:B------:R-:W3:Y:S04]  /*27c60*/  LDL.LU R48, [R1+0xabc] ;  /* 0x000abc0001307983 */ /* 0x000ee80000300800 */
[----:B------:R-:W3:Y:S01]  /*27c70*/  LDL.LU R50, [R1+0xab8] ;  /* 0x000ab80001327983 */ /* 0x000ee20000300800 */
[----:B0-----:R-:W-:-:S03]  /*27c80*/  PRMT R0, RZ, 0x7610, R0 ;  /* 0x00007610ff007816 */ /* 0x001fc60000000000 */
        /* <DEDUP_REMOVED lines=9> */
[----:B--2---:R-:W-:-:S03]  /*27d20*/  @P1 IMAD.MOV.U32 R30, RZ, RZ, R2 ;  /* 0x000000ffff1e1224 */ /* 0x004fc600078e0002 */
[----:B------:R-:W2:Y:S01]  /*27d30*/  LDL.LU R2, [R1+0x9d0] ;  /* 0x0009d00001027983 */ /* 0x000ea20000300800 */
[----:B----4-:R-:W-:-:S05]  /*27d40*/  @P1 IMAD.MOV.U32 R31, RZ, RZ, R5 ;  /* 0x000000ffff1f1224 */ /* 0x010fca00078e0005 */
[----:B------:R0:W4:Y:S01]  /*27d50*/  @P1 LDG.E.U16 R0, desc[UR32][R30.64] ;  /* 0x000000201e001981 */ /* 0x000122000c1e1500 */
[----:B------:R-:W0:Y:S01]  /*27d60*/  S2R R4, SR_TID.X ;  /* 0x0000000000047919 */ /* 0x000e220000002100 */
[----:B------:R-:W1:Y:S01]  /*27d70*/  S2R R35, SR_TID.X ;  /* 0x0000000000237919 */ /* 0x000e620000002100 */
[----:B------:R-:W0:Y:S01]  /*27d80*/  S2R R3, SR_TID.X ;  /* 0x0000000000037919 */ /* 0x000e220000002100 */
[----:B------:R-:W-:Y:S04]  /*27d90*/  STL [R1+0x392c], R31 ;  /* 0x00392c1f01007387 */ /* 0x000fe80000100800 */
[----:B------:R-:W-:Y:S04]  /*27da0*/  STL [R1+0x3938], R31 ;  /* 0x0039381f01007387 */ /* 0x000fe80000100800 */
[----:B------:R-:W-:Y:S04]  /*27db0*/  STL [R1+0x3940], R31 ;  /* 0x0039401f01007387 */ /* 0x000fe80000100800 */
[----:B------:R-:W-:Y:S04]  /*27dc0*/  STL [R1+0x3948], R31 ;  /* 0x0039481f01007387 */ /* 0x000fe80000100800 */
[----:B------:R-:W-:Y:S04]  /*27dd0*/  STL [R1+0x3950], R31 ;  /* 0x0039501f01007387 */ /* 0x000fe80000100800 */
[----:B------:R-:W-:Y:S04]  /*27de0*/  STL [R1+0x3958], R31 ;  /* 0x0039581f01007387 */ /* 0x000fe80000100800 */
[----:B------:R-:W-:Y:S01]  /*27df0*/  STL [R1+0x3960], R31 ;  /* 0x0039601f01007387 */ /* 0x000fe20000100800 */
[----:B------:R-:W-:Y:S06]  /*27e00*/  BAR.SYNC.DEFER_BLOCKING 0x0 ;  /* 0x0000000000007b1d */ /* 0x000fec0000010000 */
[----:B------:R-:W-:Y:S04]  /*27e10*/  STL [R1+0x3968], R31 ;  /* 0x0039681f01007387 */ /* 0x000fe80000100800 */
[----:B------:R-:W-:Y:S01]  /*27e20*/  STL [R1+0x3970], R31 ;  /* 0x0039701f01007387 */ /* 0x000fe20000100800 */
[----:B0-----:R-:W-:-:S02]  /*27e30*/  LOP3.LUT R30, R4, 0x1f, RZ, 0xc0, !PT ;  /* 0x0000001f041e7812 */ /* 0x001fc400078ec0ff */
[----:B-1----:R-:W-:-:S04]  /*27e40*/  LOP3.LUT R35, R35, 0x1f, RZ, 0xc0, !PT ;  /* 0x0000001f23237812 */ /* 0x002fc800078ec0ff */
[C---:B------:R-:W-:Y:S02]  /*27e50*/  LOP3.LUT R5, R35.reuse, 0x60, RZ, 0xfc, !PT ;  /* 0x0000006023057812 */ /* 0x040fe400078efcff */
[----:B------:R-:W-:Y:S02]  /*27e60*/  LOP3.LUT R4, R35, 0x20, RZ, 0xfc, !PT ;  /* 0x0000002023047812 */ /* 0x000fe400078efcff */
[-C--:B------:R-:W-:Y:S02]  /*27e70*/  ISETP.GE.AND P0, PT, R30, R29.reuse, PT ;  /* 0x0000001d1e00720c */ /* 0x080fe40003f06270 */
[-C--:B------:R-:W-:Y:S02]  /*27e80*/  ISETP.GE.AND P3, PT, R5, R29.reuse, PT ;  /* 0x0000001d0500720c */ /* 0x080fe40003f66270 */
[----:B------:R-:W-:Y:S02]  /*27e90*/  ISETP.GE.AND P1, PT, R4, R29, PT ;  /* 0x0000001d0400720c */ /* 0x000fe40003f26270 */
[----:B------:R-:W-:Y:S01]  /*27ea0*/  LOP3.LUT R3, R3, 0x1f, RZ, 0xc0, !PT ;  /* 0x0000001f03037812 */ /* 0x000fe200078ec0ff */
[----:B---3--:R-:W-:Y:S04]  /*27eb0*/  STL [R1+0xd4], R6 ;  /* 0x0000d40601007387 */ /* 0x008fe80000100800 */
[----:B------:R-:W-:Y:S04]  /*27ec0*/  STL [R1+0x3978], R31 ;  /* 0x0039781f01007387 */ /* 0x000fe80000100800 */
[----:B------:R-:W-:Y:S01]  /*27ed0*/  STL [R1+0x3980], R31 ;  /* 0x0039801f01007387 */ /* 0x000fe20000100800 */
[----:B------:R-:W-:-:S05]  /*27ee0*/  IMAD.SHL.U32 R3, R3, 0x2, RZ ;  /* 0x0000000203037824 */ /* 0x000fca00078e00ff */
[----:B------:R-:W-:Y:S04]  /*27ef0*/  STS.U16 [R3+UR5], R36 ;  /* 0x0000002403007988 */ /* 0x000fe80008000405 */
[----:B------:R-:W-:Y:S04]  /*27f00*/  STS.U16 [R3+UR5+0x40], R37 ;  /* 0x0000402503007988 */ /* 0x000fe80008000405 */
        /* <DEDUP_REMOVED lines=15> */
[----:B----4-:R0:W-:Y:S04]  /*28000*/  STL [R1+0xd0], R0 ;  /* 0x0000d00001007387 */ /* 0x0101e80000100800 */
[----:B------:R-:W-:Y:S04]  /*28010*/  STL [R1+0x3988], R31 ;  /* 0x0039881f01007387 */ /* 0x000fe80000100800 */
[----:B------:R-:W-:Y:S04]  /*28020*/  STL [R1+0x398c], R30 ;  /* 0x00398c1e01007387 */ /* 0x000fe80000100800 */
[----:B------:R-:W-:Y:S04]  /*28030*/  STL [R1+0x391c], R29 ;  /* 0x00391c1d01007387 */ /* 0x000fe80000100800 */
[----:B------:R-:W-:Y:S04]  /*28040*/  STL [R1+0x3924], R29 ;  /* 0x0039241d01007387 */ /* 0x000fe80000100800 */
[----:B------:R1:W-:Y:S01]  /*28050*/  STL [R1+0x3990], R29 ;  /* 0x0039901d01007387 */ /* 0x0003e20000100800 */
[----:B0-----:R-:W-:-:S04]  /*28060*/  LOP3.LUT R0, R35, 0x40, RZ, 0xfc, !PT ;  /* 0x0000004023007812 */ /* 0x001fc800078efcff */
[----:B------:R-:W-:Y:S02]  /*28070*/  ISETP.GE.AND P2, PT, R0, R29, PT ;  /* 0x0000001d0000720c */ /* 0x000fe40003f46270 */
[----:B-1----:R-:W3:Y:S04]  /*28080*/  LDL.LU R29, [R1+0x9cc] ;  /* 0x0009cc00011d7983 */ /* 0x002ee80000300800 */
        /* <DEDUP_REMOVED lines=28> */
[----:B--2---:R0:W-:Y:S04]  /*28250*/  STS.U16 [R3+UR5+0x1040], R2 ;  /* 0x0010400203007988 */ /* 0x0041e80008000405 */
[----:B------:R-:W2:Y:S04]  /*28260*/  LDL.LU R61, [R1+0x804] ;  /* 0x00080400013d7983 */ /* 0x000ea80000300800 */
[----:B0-----:R-:W2:Y:S04]  /*28270*/  LDL.LU R2, [R1+0x7d0] ;  /* 0x0007d00001027983 */ /* 0x001ea80000300800 */
[----:B---3--:R0:W-:Y:S04]  /*28280*/  STS.U16 [R3+UR5+0x1080], R29 ;  /* 0x0010801d03007988 */ /* 0x0081e80008000405 */
[----:B----4-:R1:W-:Y:S04]  /*28290*/  STS.U16 [R3+UR5+0x10c0], R30 ;  /* 0x0010c01e03007988 */ /* 0x0103e80008000405 */
[----:B------:R3:W-:Y:S04]  /*282a0*/  STS.U16 [R3+UR5+0x1440], R31 ;  /* 0x0014401f03007988 */ /* 0x0007e80008000405 */
[----:B------:R4:W-:Y:S04]  /*282b0*/  STS.U16 [R3+UR5+0x1400], R0 ;  /* 0x0014000003007988 */ /* 0x0009e80008000405 */
[----:B------:R1:W-:Y:S04]  /*282c0*/  STS.U16 [R3+UR5+0x14c0], R4 ;  /* 0x0014c00403007988 */ /* 0x0003e80008000405 */
[----:B------:R3:W-:Y:S04]  /*282d0*/  STS.U16 [R3+UR5+0x1480], R5 ;  /* 0x0014800503007988 */ /* 0x0007e80008000405 */
[----:B0-----:R-:W2:Y:S04]  /*282e0*/  LDL.LU R29, [R1+0x7cc] ;  /* 0x0007cc00011d7983 */ /* 0x001ea80000300800 */
[----:B-1----:R-:W2:Y:S04]  /*282f0*/  LDL.LU R30, [R1+0x7c8] ;  /* 0x0007c800011e7983 */ /* 0x002ea80000300800 */
[----:B---3--:R-:W3:Y:S04]  /*28300*/  LDL.LU R31, [R1+0x7c4] ;  /* 0x0007c400011f7983 */ /* 0x008ee80000300800 */
[----:B----4-:R-:W4:Y:S04]  /*28310*/  LDL.LU R0, [R1+0x3c0] ;  /* 0x0003c00001007983 */ /* 0x010f280000300800 */
[----:B------:R-:W4:Y:S04]  /*28320*/  LDL.LU R4, [R1+0x3bc] ;  /* 0x0003bc0001047983 */ /* 0x000f280000300800 */
[----:B------:R0:W-:Y:S04]  /*28330*/  STS.U16 [R3+UR5+0x1800], R6 ;  /* 0x0018000603007988 */ /* 0x0001e80008000405 */
[----:B------:R-:W4:Y:S04]  /*28340*/  LDL.LU R5, [R1+0x3b8] ;  /* 0x0003b80001057983 */ /* 0x000f280000300800 */
[----:B------:R1:W-:Y:S04]  /*28350*/  STS.U16 [R3+UR5+0x1840], R7 ;  /* 0x0018400703007988 */ /* 0x0003e80008000405 */
[----:B------:R0:W-:Y:S04]  /*28360*/  STS.U16 [R3+UR5+0x1880], R8 ;  /* 0x0018800803007988 */ /* 0x0001e80008000405 */
[----:B------:R0:W-:Y:S04]  /*28370*/  STS.U16 [R3+UR5+0x18c0], R9 ;  /* 0x0018c00903007988 */ /* 0x0001e80008000405 */
[----:B------:R1:W-:Y:S04]  /*28380*/  STS.U16 [R3+UR5+0x1c40], R10 ;  /* 0x001c400a03007988 */ /* 0x0003e80008000405 */
[----:B------:R1:W-:Y:S04]  /*28390*/  STS.U16 [R3+UR5+0x1c00], R11 ;  /* 0x001c000b03007988 */ /* 0x0003e80008000405 */
[----:B0-----:R-:W4:Y:S04]  /*283a0*/  LDL.LU R6, [R1+0x3b4] ;  /* 0x0003b40001067983 */ /* 0x001f280000300800 */
[----:B-1----:R-:W4:Y:S04]  /*283b0*/  LDL.LU R7, [R1+0x380] ;  /* 0x0003800001077983 */ /* 0x002f280000300800 */
[----:B------:R-:W4:Y:S04]  /*283c0*/  LDL.LU R8, [R1+0x35c] ;  /* 0x00035c0001087983 */ /* 0x000f280000300800 */
[----:B------:R-:W4:Y:S04]  /*283d0*/  LDL.LU R9, [R1+0x358] ;  /* 0x0003580001097983 */ /* 0x000f280000300800 */
        /* <DEDUP_REMOVED lines=35> */
[----:B--2---:R0:W-:Y:S04]  /*28610*/  STS.U16 [R3+UR5+0x2c80], R61 ;  /* 0x002c803d03007988 */ /* 0x0041e80008000405 */
[----:B------:R-:W2:Y:S04]  /*28620*/  LDL.LU R60, [R1+0x1cc] ;  /* 0x0001cc00013c7983 */ /* 0x000ea80000300800 */
[----:B------:R1:W-:Y:S04]  /*28630*/  STS.U16 [R3+UR5+0x3000], R2 ;  /* 0x0030000203007988 */ /* 0x0003e80008000405 */
[----:B0-----:R-:W2:Y:S04]  /*28640*/  LDL.LU R61, [R1+0x1c4] ;  /* 0x0001c400013d7983 */ /* 0x001ea80000300800 */
[----:B-1----:R-:W2:Y:S04]  /*28650*/  LDL.LU R2, [R1+0x1c0] ;  /* 0x0001c00001027983 */ /* 0x002ea80000300800 */
[----:B------:R-:W-:Y:S04]  /*28660*/  STS.U16 [R3+UR5+0x3040], R29 ;  /* 0x0030401d03007988 */ /* 0x000fe80008000405 */
[----:B------:R-:W-:Y:S04]  /*28670*/  STS.U16 [R3+UR5+0x3080], R30 ;  /* 0x0030801e03007988 */ /* 0x000fe80008000405 */
[----:B---3--:R-:W-:Y:S04]  /*28680*/  STS.U16 [R3+UR5+0x30c0], R31 ;  /* 0x0030c01f03007988 */ /* 0x008fe80008000405 */
[----:B----4-:R-:W-:Y:S04]  /*28690*/  STS.U16 [R3+UR5+0x3440], R0 ;  /* 0x0034400003007988 */ /* 0x010fe80008000405 */
[----:B------:R0:W-:Y:S04]  /*286a0*/  STS.U16 [R3+UR5+0x4040], R42 ;  /* 0x0040402a03007988 */ /* 0x0001e80008000405 */
[----:B------:R1:W-:Y:S04]  /*286b0*/  STS.U16 [R3+UR5+0x4080], R44 ;  /* 0x0040802c03007988 */ /* 0x0003e80008000405 */
[----:B0-----:R-:W3:Y:S04]  /*286c0*/  LDL.LU R42, [R1+0x190] ;  /* 0x00019000012a7983 */ /* 0x001ee80000300800 */
[----:B------:R0:W-:Y:S04]  /*286d0*/  STS.U16 [R3+UR5+0x40c0], R46 ;  /* 0x0040c02e03007988 */ /* 0x0001e80008000405 */
[----:B-1----:R-:W4:Y:S04]  /*286e0*/  LDL.LU R44, [R1+0x18c] ;  /* 0x00018c00012c7983 */ /* 0x002f280000300800 */
        /* <DEDUP_REMOVED lines=10> */
[----:B--2---:R1:W-:Y:S04]  /*28790*/  STS.U16 [R3+UR5+0x4c00], R60 ;  /* 0x004c003c03007988 */ /* 0x0043e80008000405 */
[----:B------:R-:W-:Y:S04]  /*287a0*/  STS.U16 [R3+UR5+0x3400], R4 ;  /* 0x0034000403007988 */ /* 0x000fe80008000405 */
[----:B0-----:R-:W2:Y:S04]  /*287b0*/  LDL.LU R59, [R1+0x144] ;  /* 0x00014400013b7983 */ /* 0x001ea80000300800 */
[----:B------:R0:W-:Y:S04]  /*287c0*/  STS.U16 [R3+UR5+0x4cc0], R61 ;  /* 0x004cc03d03007988 */ /* 0x0001e80008000405 */
[----:B-1----:R-:W2:Y:S04]  /*287d0*/  LDL.LU R60, [R1+0x118] ;  /* 0x00011800013c7983 */ /* 0x002ea80000300800 */
[----:B------:R1:W-:Y:S04]  /*287e0*/  STS.U16 [R3+UR5+0x4c80], R2 ;  /* 0x004c800203007988 */ /* 0x0003e80008000405 */
[----:B------:R1:W-:Y:S04]  /*287f0*/  STS.U16 [R3+UR5+0x34c0], R5 ;  /* 0x0034c00503007988 */ /* 0x0003e80008000405 */
[----:B0-----:R-:W2:Y:S04]  /*28800*/  LDL.LU R61, [R1+0x110] ;  /* 0x00011000013d7983 */ /* 0x001ea80000300800 */
[----:B-1----:R-:W2:Y:S04]  /*28810*/  LDL.LU R2, [R1+0x108] ;  /* 0x0001080001027983 */ /* 0x002ea80000300800 */
[----:B------:R-:W2:Y:S04]  /*28820*/  LDL.LU R29, [R1+0x104] ;  /* 0x00010400011d7983 */ /* 0x000ea80000300800 */
[----:B------:R-:W2:Y:S04]  /*28830*/  LDL.LU R30, [R1+0xd8] ;  /* 0x0000d800011e7983 */ /* 0x000ea80000300800 */
[----:B------:R-:W2:Y:S04]  /*28840*/  LDL.LU R31, [R1+0xcc] ;  /* 0x0000cc00011f7983 */ /* 0x000ea80000300800 */
[----:B------:R-:W2:Y:S04]  /*28850*/  LDL.LU R0, [R1+0xc8] ;  /* 0x0000c80001007983 */ /* 0x000ea80000300800 */
[----:B------:R-:W2:Y:S04]  /*28860*/  LDL.LU R4, [R1+0xc4] ;  /* 0x0000c40001047983 */ /* 0x000ea80000300800 */
[----:B------:R0:W-:Y:S04]  /*28870*/  STS.U16 [R3+UR5+0x3480], R6 ;  /* 0x0034800603007988 */ /* 0x0001e80008000405 */
[----:B------:R-:W2:Y:S04]  /*28880*/  LDL.LU R5, [R1+0xa0] ;  /* 0x0000a00001057983 */ /* 0x000ea80000300800 */
[----:B------:R1:W-:Y:S04]  /*28890*/  STS.U16 [R3+UR5+0x3800], R7 ;  /* 0x0038000703007988 */ /* 0x0003e80008000405 */
[----:B------:R0:W-:Y:S04]  /*288a0*/  STS.U16 [R3+UR5+0x3840], R8 ;  /* 0x0038400803007988 */ /* 0x0001e80008000405 */
[----:B------:R0:W-:Y:S04]  /*288b0*/  STS.U16 [R3+UR5+0x3880], R9 ;  /* 0x0038800903007988 */ /* 0x0001e80008000405 */
[----:B------:R1:W-:Y:S04]  /*288c0*/  STS.U16 [R3+UR5+0x38c0], R10 ;  /* 0x0038c00a03007988 */ /* 0x0003e80008000405 */
[----:B------:R1:W-:Y:S04]  /*288d0*/  STS.U16 [R3+UR5+0x3c40], R11 ;  /* 0x003c400b03007988 */ /* 0x0003e80008000405 */
[----:B0-----:R-:W2:Y:S04]  /*288e0*/  LDL.LU R6, [R1+0x9c] ;  /* 0x00009c0001067983 */ /* 0x001ea80000300800 */
[----:B-1----:R-:W2:Y:S04]  /*288f0*/  LDL.LU R7, [R1+0x98] ;  /* 0x0000980001077983 */ /* 0x002ea80000300800 */
        /* <DEDUP_REMOVED lines=18> */
[----:B0-----:R-:W2:Y:S04]  /*28a20*/  LDL.LU R57, [R1+0xc] ;  /* 0x00000c0001397983 */ /* 0x001ea80000300800 */
[----:B-1----:R-:W2:Y:S04]  /*28a30*/  LDL.LU R58, [R1+0x8] ;  /* 0x00000800013a7983 */ /* 0x002ea80000300800 */
[----:B---3--:R0:W-:Y:S04]  /*28a40*/  STS.U16 [R3+UR5+0x5000], R42 ;  /* 0x0050002a03007988 */ /* 0x0081e80008000405 */
[----:B----4-:R1:W-:Y:S04]  /*28a50*/  STS.U16 [R3+UR5+0x5040], R44 ;  /* 0x0050402c03007988 */ /* 0x0103e80008000405 */
[----:B0-----:R-:W3:Y:S04]  /*28a60*/  LDL.LU R42, [R1+0x3a34] ;  /* 0x003a3400012a7983 */ /* 0x001ee80000300800 */
[----:B-1----:R-:W4:Y:S04]  /*28a70*/  LDL.LU R44, [R1+0x3a30] ;  /* 0x003a3000012c7983 */ /* 0x002f280000300800 */
[----:B------:R0:W-:Y:S04]  /*28a80*/  STS.U16 [R3+UR5+0x5080], R46 ;  /* 0x0050802e03007988 */ /* 0x0001e80008000405 */
[----:B------:R1:W-:Y:S04]  /*28a90*/  STS.U16 [R3+UR5+0x50c0], R48 ;  /* 0x0050c03003007988 */ /* 0x0003e80008000405 */
[----:B------:R0:W-:Y:S04]  /*28aa0*/  STS.U16 [R3+UR5+0x5440], R50 ;  /* 0x0054403203007988 */ /* 0x0001e80008000405 */
[----:B------:R1:W-:Y:S04]  /*28ab0*/  STS.U16 [R3+UR5+0x5400], R52 ;  /* 0x0054003403007988 */ /* 0x0003e80008000405 */
[----:B------:R1:W-:Y:S04]  /*28ac0*/  STS.U16 [R3+UR5+0x54c0], R54 ;  /* 0x0054c03603007988 */ /* 0x0003e80008000405 */
[----:B0-----:R-:W3:Y:S04]  /*28ad0*/  LDL.LU R46, [R1+0x3a2c] ;  /* 0x003a2c00012e7983 */ /* 0x001ee80000300800 */
[----:B-1----:R-:W3:Y:S04]  /*28ae0*/  LDL.LU R48, [R1+0x3a28] ;  /* 0x003a280001307983 */ /* 0x002ee80000300800 */
[----:B------:R-:W3:Y:S04]  /*28af0*/  LDL.LU R50, [R1+0x3a24] ;  /* 0x003a240001327983 */ /* 0x000ee80000300800 */
[----:B------:R-:W3:Y:S04]  /*28b00*/  LDL.LU R52, [R1+0x3a20] ;  /* 0x003a200001347983 */ /* 0x000ee80000300800 */
[----:B------:R-:W3:Y:S04]  /*28b10*/  LDL.LU R54, [R1+0x3a1c] ;  /* 0x003a1c0001367983 */ /* 0x000ee80000300800 */
[----:B--2---:R0:W-:Y:S04]  /*28b20*/  STS.U16 [R3+UR5+0x5480], R59 ;  /* 0x0054803b03007988 */ /* 0x0041e80008000405 */
[----:B------:R1:W-:Y:S04]  /*28b30*/  STS.U16 [R3+UR5+0x5800], R60 ;  /* 0x0058003c03007988 */ /* 0x0003e80008000405 */
[----:B0-----:R-:W2:Y:S04]  /*28b40*/  LDL.LU R59, [R1+0x3a18] ;  /* 0x003a1800013b7983 */ /* 0x001ea80000300800 */
[----:B-1----:R-:W2:Y:S04]  /*28b50*/  LDL.LU R60, [R1+0x3a14] ;  /* 0x003a1400013c7983 */ /* 0x002ea80000300800 */
[----:B------:R0:W-:Y:S04]  /*28b60*/  STS.U16 [R3+UR5+0x5840], R61 ;  /* 0x0058403d03007988 */ /* 0x0001e80008000405 */
[----:B------:R1:W-:Y:S04]  /*28b70*/  STS.U16 [R3+UR5+0x5880], R2 ;  /* 0x0058800203007988 */ /* 0x0003e80008000405 */
[----:B0-----:R-:W2:Y:S04]  /*28b80*/  LDL.LU R61, [R1+0x3a10] ;  /* 0x003a1000013d7983 */ /* 0x001ea80000300800 */
[----:B-1----:R-:W2:Y:S04]  /*28b90*/  LDL.LU R2, [R1+0x3a0c] ;  /* 0x003a0c0001027983 */ /* 0x002ea80000300800 */
        /* <DEDUP_REMOVED lines=58> */
[----:B------:R0:W-:Y:S04]  /*28f40*/  STL [R1+0x39c0], R25 ;  /* 0x0039c01901007387 */ /* 0x0001e80000100800 */
[----:B------:R-:W-:Y:S04]  /*28f50*/  STL [R1+0x39c4], R24 ;  /* 0x0039c41801007387 */ /* 0x000fe80000100800 */
[----:B------:R-:W-:Y:S04]  /*28f60*/  STL [R1+0x39c8], R23 ;  /* 0x0039c81701007387 */ /* 0x000fe80000100800 */
[----:B------:R1:W-:Y:S04]  /*28f70*/  STS.U16 [R3+UR5+0x70c0], R48 ;  /* 0x0070c03003007988 */ /* 0x0003e80008000405 */
[----:B0-----:R-:W3:Y:S04]  /*28f80*/  LDL.LU R25, [R1+0x9c0] ;  /* 0x0009c00001197983 */ /* 0x001ee80000300800 */
[----:B------:R-:W3:Y:S04]  /*28f90*/  LDL.LU R26, [R1+0x9b8] ;  /* 0x0009b800011a7983 */ /* 0x000ee80000300800 */
[----:B------:R-:W3:Y:S04]  /*28fa0*/  LDL.LU R27, [R1+0x9b0] ;  /* 0x0009b000011b7983 */ /* 0x000ee80000300800 */
[----:B------:R-:W3:Y:S04]  /*28fb0*/  LDL.LU R28, [R1+0x9a8] ;  /* 0x0009a800011c7983 */ /* 0x000ee80000300800 */
[----:B------:R-:W3:Y:S04]  /*28fc0*/  LDL.LU R32, [R1+0x97c] ;  /* 0x00097c0001207983 */ /* 0x000ee80000300800 */
[----:B------:R-:W3:Y:S04]  /*28fd0*/  LDL.LU R33, [R1+0x974] ;  /* 0x0009740001217983 */ /* 0x000ee80000300800 */
[----:B------:R-:W3:Y:S04]  /*28fe0*/  LDL.LU R34, [R1+0x96c] ;  /* 0x00096c0001227983 */ /* 0x000ee80000300800 */
[----:B------:R0:W-:Y:S04]  /*28ff0*/  STS.U16 [R3+UR5+0x7080], R50 ;  /* 0x0070803203007988 */ /* 0x0001e80008000405 */
[----:B-1----:R-:W3:Y:S04]  /*29000*/  LDL.LU R48, [R1+0x964] ;  /* 0x0009640001307983 */ /* 0x002ee80000300800 */
[----:B--2---:R-:W-:Y:S04]  /*29010*/  STS.U16 [R3+UR5+0x6c80], R2 ;  /* 0x006c800203007988 */ /* 0x004fe80008000405 */
[----:B------:R1:W-:Y:S04]  /*29020*/  STS.U16 [R3+UR5+0x7040], R52 ;  /* 0x0070403403007988 */ /* 0x0003e80008000405 */
[----:B------:R2:W-:Y:S04]  /*29030*/  STS.U16 [R3+UR5+0x7000], R54 ;  /* 0x0070003603007988 */ /* 0x0005e80008000405 */
[----:B0-----:R-:W3:Y:S04]  /*29040*/  LDL.LU R50, [R1+0x93c] ;  /* 0x00093c0001327983 */ /* 0x001ee80000300800 */
[----:B-1----:R-:W3:Y:S01]  /*29050*/  LDL.LU R52, [R1+0x934] ;  /* 0x0009340001347983 */ /* 0x002ee20000300800 */
[----:B------:R-:W-:-:S03]  /*29060*/  LOP3.LUT R2, R3, 0x10, RZ, 0x3c, !PT ;  /* 0x0000001003027812 */ /* 0x000fc600078e3cff */
[----:B--2---:R-:W2:Y:S04]  /*29070*/  LDL.LU R54, [R1+0x92c] ;  /* 0x00092c0001367983 */ /* 0x004ea80000300800 */
[----:B------:R-:W2:Y:S04]  /*29080*/  LDL.LU R29, [R1+0x924] ;  /* 0x00092400011d7983 */ /* 0x000ea80000300800 */
[----:B------:R-:W2:Y:S04]  /*29090*/  LDL.LU R30, [R1+0x8fc] ;  /* 0x0008fc00011e7983 */ /* 0x000ea80000300800 */
[----:B------:R-:W2:Y:S04]  /*290a0*/  LDL.LU R31, [R1+0x8f4] ;  /* 0x0008f400011f7983 */ /* 0x000ea80000300800 */
[----:B----4-:R0:W-:Y:S04]  /*290b0*/  STS.U16 [R2+UR5+0x100], R4 ;  /* 0x0001000402007988 */ /* 0x0101e80008000405 */
        /* <DEDUP_REMOVED lines=20> */
[----:B------:R0:W-:Y:S04]  /*29200*/  STS.U16 [R2+UR5+0x9c0], R38 ;  /* 0x0009c02602007988 */ /* 0x0001e80008000405 */
[----:B------:R-:W4:Y:S04]  /*29210*/  LDL.LU R36, [R1+0x83c] ;  /* 0x00083c0001247983 */ /* 0x000f280000300800 */
        /* <DEDUP_REMOVED lines=10> */
[----:B---3--:R0:W-:Y:S04]  /*292c0*/  STS.U16 [R2+UR5+0x1100], R25 ;  /* 0x0011001902007988 */ /* 0x0081e80008000405 */
[----:B------:R1:W-:Y:S04]  /*292d0*/  STS.U16 [R2+UR5+0x1140], R26 ;  /* 0x0011401a02007988 */ /* 0x0003e80008000405 */
[----:B------:R3:W-:Y:S04]  /*292e0*/  STS.U16 [R2+UR5+0x1180], R27 ;  /* 0x0011801b02007988 */ /* 0x0007e80008000405 */
[----:B------:R0:W-:Y:S04]  /*292f0*/  STS.U16 [R2+UR5+0x11c0], R28 ;  /* 0x0011c01c02007988 */ /* 0x0001e80008000405 */
[----:B------:R1:W-:Y:S04]  /*29300*/  STS.U16 [R2+UR5+0x1540], R32 ;  /* 0x0015402002007988 */ /* 0x0003e80008000405 */
[----:B------:R3:W-:Y:S04]  /*29310*/  STS.U16 [R2+UR5+0x1500], R33 ;  /* 0x0015002102007988 */ /* 0x0007e80008000405 */
[----:B0-----:R-:W4:Y:S04]  /*29320*/  LDL.LU R25, [R1+0x7e4] ;  /* 0x0007e40001197983 */ /* 0x001f280000300800 */
[----:B-1----:R-:W4:Y:S04]  /*29330*/  LDL.LU R26, [R1+0x7bc] ;  /* 0x0007bc00011a7983 */ /* 0x002f280000300800 */
[----:B---3--:R-:W3:Y:S04]  /*29340*/  LDL.LU R27, [R1+0x7b4] ;  /* 0x0007b400011b7983 */ /* 0x008ee80000300800 */
[----:B------:R-:W3:Y:S04]  /*29350*/  LDL.LU R28, [R1+0x7ac] ;  /* 0x0007ac00011c7983 */ /* 0x000ee80000300800 */
[----:B------:R-:W3:Y:S04]  /*29360*/  LDL.LU R32, [R1+0x7a4] ;  /* 0x0007a40001207983 */ /* 0x000ee80000300800 */
[----:B------:R0:W-:Y:S04]  /*29370*/  STS.U16 [R2+UR5+0x15c0], R34 ;  /* 0x0015c02202007988 */ /* 0x0001e80008000405 */
[----:B------:R-:W3:Y:S04]  /*29380*/  LDL.LU R33, [R1+0x3ac] ;  /* 0x0003ac0001217983 */ /* 0x000ee80000300800 */
[----:B------:R1:W-:Y:S04]  /*29390*/  STS.U16 [R2+UR5+0x1580], R48 ;  /* 0x0015803002007988 */ /* 0x0003e80008000405 */
[----:B------:R0:W-:Y:S04]  /*293a0*/  STS.U16 [R2+UR5+0x1900], R50 ;  /* 0x0019003202007988 */ /* 0x0001e80008000405 */
[----:B------:R0:W-:Y:S04]  /*293b0*/  STS.U16 [R2+UR5+0x1940], R52 ;  /* 0x0019403402007988 */ /* 0x0001e80008000405 */
[----:B--2---:R2:W-:Y:S04]  /*293c0*/  STS.U16 [R2+UR5+0x1980], R54 ;  /* 0x0019803602007988 */ /* 0x0045e80008000405 */
[----:B------:R2:W-:Y:S04]  /*293d0*/  STS.U16 [R2+UR5+0x19c0], R29 ;  /* 0x0019c01d02007988 */ /* 0x0005e80008000405 */
[----:B0-----:R-:W3:Y:S04]  /*293e0*/  LDL.LU R34, [R1+0x3a4] ;  /* 0x0003a40001227983 */ /* 0x001ee80000300800 */
[----:B-1----:R-:W3:Y:S04]  /*293f0*/  LDL.LU R48, [R1+0x39c] ;  /* 0x00039c0001307983 */ /* 0x002ee80000300800 */
[----:B------:R-:W3:Y:S04]  /*29400*/  LDL.LU R50, [R1+0x394] ;  /* 0x0003940001327983 */ /* 0x000ee80000300800 */
[----:B------:R-:W3:Y:S04]  /*29410*/  LDL.LU R52, [R1+0x34c] ;  /* 0x00034c0001347983 */ /* 0x000ee80000300800 */
[----:B--2---:R-:W2:Y:S04]  /*29420*/  LDL.LU R54, [R1+0x344] ;  /* 0x0003440001367983 */ /* 0x004ea80000300800 */
[----:B------:R0:W-:Y:S04]  /*29430*/  STS.U16 [R2+UR5+0x1d40], R30 ;  /* 0x001d401e02007988 */ /* 0x0001e80008000405 */
[----:B------:R-:W2:Y:S04]  /*29440*/  LDL.LU R29, [R1+0x33c] ;  /* 0x00033c00011d7983 */ /* 0x000ea80000300800 */
[----:B------:R1:W-:Y:S04]  /*29450*/  STS.U16 [R2+UR5+0x1d00], R31 ;  /* 0x001d001f02007988 */ /* 0x0003e80008000405 */
[----:B----4-:R4:W-:Y:S04]  /*29460*/  STS.U16 [R2+UR5+0x1dc0], R0 ;  /* 0x001dc00002007988 */ /* 0x0109e80008000405 */
[----:B------:R0:W-:Y:S04]  /*29470*/  STS.U16 [R2+UR5+0x1d80], R4 ;  /* 0x001d800402007988 */ /* 0x0001e80008000405 */
[----:B------:R1:W-:Y:S04]  /*29480*/  STS.U16 [R2+UR5+0x2100], R5 ;  /* 0x0021000502007988 */ /* 0x0003e80008000405 */
[----:B------:R4:W-:Y:S04]  /*29490*/  STS.U16 [R2+UR5+0x2140], R6 ;  /* 0x0021400602007988 */ /* 0x0009e80008000405 */
[----:B0-----:R-:W2:Y:S04]  /*294a0*/  LDL.LU R30, [R1+0x334] ;  /* 0x00033400011e7983 */ /* 0x001ea80000300800 */
[----:B-1----:R-:W2:Y:S04]  /*294b0*/  LDL.LU R31, [R1+0x310] ;  /* 0x00031000011f7983 */ /* 0x002ea80000300800 */
[----:B----4-:R-:W4:Y:S04]  /*294c0*/  LDL.LU R0, [R1+0x308] ;  /* 0x0003080001007983 */ /* 0x010f280000300800 */
        /* <DEDUP_REMOVED lines=28> */
[----:B0-----:R-:W4:Y:S04]  /*29690*/  LDL.LU R58, [R1+0x1b4] ;  /* 0x0001b400013a7983 */ /* 0x001f280000300800 */
[----:B------:R0:W-:Y:S04]  /*296a0*/  STS.U16 [R2+UR5+0x2d80], R25 ;  /* 0x002d801902007988 */ /* 0x0001e80008000405 */
[----:B------:R1:W-:Y:S04]  /*296b0*/  STS.U16 [R2+UR5+0x3100], R26 ;  /* 0x0031001a02007988 */ /* 0x0003e80008000405 */
[----:B---3--:R3:W-:Y:S04]  /*296c0*/  STS.U16 [R2+UR5+0x3140], R27 ;  /* 0x0031401b02007988 */ /* 0x0087e80008000405 */
        /* <DEDUP_REMOVED lines=58> */
[----:B0-----:R-:W4:Y:S04]  /*29a70*/  LDL.LU R58, [R1] ;  /* 0x00000000013a7983 */ /* 0x001f280000300800 */
[----:B------:R-:W-:Y:S04]  /*29a80*/  STS.U16 [R2+UR5+0x4dc0], R25 ;  /* 0x004dc01902007988 */ /* 0x000fe80008000405 */
[----:B------:R-:W-:Y:S04]  /*29a90*/  STS.U16 [R2+UR5+0x4d80], R26 ;  /* 0x004d801a02007988 */ /* 0x000fe80008000405 */
[----:B---3--:R-:W-:Y:S04]  /*29aa0*/  STS.U16 [R2+UR5+0x5100], R27 ;  /* 0x0051001b02007988 */ /* 0x008fe80008000405 */
[----:B------:R-:W-:Y:S04]  /*29ab0*/  STS.U16 [R2+UR5+0x5140], R28 ;  /* 0x0051401c02007988 */ /* 0x000fe80008000405 */
[----:B------:R-:W-:Y:S04]  /*29ac0*/  STS.U16 [R2+UR5+0x5180], R32 ;  /* 0x0051802002007988 */ /* 0x000fe80008000405 */
[----:B------:R-:W-:Y:S04]  /*29ad0*/  STS.U16 [R2+UR5+0x51c0], R33 ;  /* 0x0051c02102007988 */ /* 0x000fe80008000405 */
[----:B------:R-:W-:Y:S04]  /*29ae0*/  STS.U16 [R2+UR5+0x5540], R34 ;  /* 0x0055402202007988 */ /* 0x000fe80008000405 */
[----:B------:R-:W-:Y:S04]  /*29af0*/  STS.U16 [R2+UR5+0x5500], R48 ;  /* 0x0055003002007988 */ /* 0x000fe80008000405 */
[----:B------:R-:W-:Y:S04]  /*29b00*/  STS.U16 [R2+UR5+0x55c0], R50 ;  /* 0x0055c03202007988 */ /* 0x000fe80008000405 */
[----:B------:R-:W-:Y:S04]  /*29b10*/  STS.U16 [R2+UR5+0x5580], R52 ;  /* 0x0055803402007988 */ /* 0x000fe80008000405 */
[----:B--2---:R-:W-:Y:S04]  /*29b20*/  STS.U16 [R2+UR5+0x5900], R54 ;  /* 0x0059003602007988 */ /* 0x004fe80008000405 */
[----:B------:R-:W-:Y:S04]  /*29b30*/  STS.U16 [R2+UR5+0x5940], R29 ;  /* 0x0059401d02007988 */ /* 0x000fe80008000405 */
[----:B------:R-:W-:Y:S04]  /*29b40*/  STS.U16 [R2+UR5+0x5980], R30 ;  /* 0x0059801e02007988 */ /* 0x000fe80008000405 */
[----:B------:R-:W-:Y:S04]  /*29b50*/  STS.U16 [R2+UR5+0x59c0], R31 ;  /* 0x0059c01f02007988 */ /* 0x000fe80008000405 */
[----:B----4-:R-:W-:Y:S04]  /*29b60*/  STS.U16 [R2+UR5+0x5d40], R0 ;  /* 0x005d400002007988 */ /* 0x010fe80008000405 */
[----:B------:R-:W-:Y:S04]  /*29b70*/  STS.U16 [R2+UR5+0x5d00], R4 ;  /* 0x005d000402007988 */ /* 0x000fe80008000405 */
[----:B------:R0:W-:Y:S04]  /*29b80*/  STS.U16 [R2+UR5+0x5dc0], R5 ;  /* 0x005dc00502007988 */ /* 0x0001e80008000405 */
[----:B------:R1:W-:Y:S04]  /*29b90*/  STS.U16 [R2+UR5+0x5d80], R6 ;  /* 0x005d800602007988 */ /* 0x0003e80008000405 */
[----:B0-----:R-:W2:Y:S04]  /*29ba0*/  LDL.LU R5, [R1+0xae4] ;  /* 0x000ae40001057983 */ /* 0x001ea80000300800 */
[----:B------:R0:W-:Y:S04]  /*29bb0*/  STS.U16 [R2+UR5+0x6100], R7 ;  /* 0x0061000702007988 */ /* 0x0001e80008000405 */
[----:B-1----:R-:W3:Y:S04]  /*29bc0*/  LDL.LU R6, [R1+0xae0] ;  /* 0x000ae00001067983 */ /* 0x002ee80000300800 */
[----:B------:R1:W-:Y:S04]  /*29bd0*/  STS.U16 [R2+UR5+0x6140], R8 ;  /* 0x0061400802007988 */ /* 0x0003e80008000405 */
[----:B------:R4:W-:Y:S04]  /*29be0*/  STS.U16 [R2+UR5+0x6180], R9 ;  /* 0x0061800902007988 */ /* 0x0009e80008000405 */
[----:B------:R0:W-:Y:S04]  /*29bf0*/  STS.U16 [R2+UR5+0x61c0], R10 ;  /* 0x0061c00a02007988 */ /* 0x0001e80008000405 */
[----:B------:R1:W-:Y:S04]  /*29c00*/  STS.U16 [R2+UR5+0x6540], R11 ;  /* 0x0065400b02007988 */ /* 0x0003e80008000405 */
[----:B------:R4:W-:Y:S04]  /*29c10*/  STS.U16 [R2+UR5+0x6500], R35 ;  /* 0x0065002302007988 */ /* 0x0009e80008000405 */
[----:B0-----:R-:W3:Y:S04]  /*29c20*/  LDL.LU R7, [R1+0xadc] ;  /* 0x000adc0001077983 */ /* 0x001ee80000300800 */
[----:B-1----:R-:W3:Y:S04]  /*29c30*/  LDL.LU R8, [R1+0xad8] ;  /* 0x000ad80001087983 */ /* 0x002ee80000300800 */
        /* <DEDUP_REMOVED lines=17> */
[----:B0-----:R-:W4:Y:S01]  /*29d50*/  LDL.LU R58, [R1+0x9ec] ;  /* 0x0009ec00013a7983 */ /* 0x001f220000300800 */
[----:B------:R-:W0:Y:S03]  /*29d60*/  S2R R4, SR_TID.X ;  /* 0x0000000000047919 */ /* 0x000e260000002100 */
[----:B------:R-:W-:Y:S04]  /*29d70*/  STS.U16 [R2+UR5+0x6d00], R61 ;  /* 0x006d003d02007988 */ /* 0x000fe80008000405 */
[----:B------:R-:W-:Y:S04]  /*29d80*/  STS.U16 [R2+UR5+0x6dc0], R60 ;  /* 0x006dc03c02007988 */ /* 0x000fe80008000405 */
[----:B------:R-:W-:Y:S04]  /*29d90*/  STS.U16 [R2+UR5+0x6d80], R59 ;  /* 0x006d803b02007988 */ /* 0x000fe80008000405 */
[----:B------:R-:W-:Y:S04]  /*29da0*/  STS.U16 [R2+UR5+0x7100], R46 ;  /* 0x0071002e02007988 */ /* 0x000fe80008000405 */
[----:B------:R-:W-:Y:S04]  /*29db0*/  STL [R1+0x3898], R2 ;  /* 0x0038980201007387 */ /* 0x000fe80000100800 */
[----:B------:R-:W-:Y:S04]  /*29dc0*/  STS.U16 [R2+UR5+0x7140], R44 ;  /* 0x0071402c02007988 */ /* 0x000fe80008000405 */
[----:B------:R-:W4:Y:S04]  /*29dd0*/  LDL.LU R24, [R1+0x9e8] ;  /* 0x0009e80001187983 */ /* 0x000f280000300800 */
        /* <DEDUP_REMOVED lines=15> */
[----:B------:R-:W4:Y:S01]  /*29ed0*/  LDL.LU R48, [R1+0x954] ;  /* 0x0009540001307983 */ /* 0x000f220000300800 */
[----:B0-----:R-:W-:-:S03]  /*29ee0*/  LOP3.LUT R30, R4, 0x1f, RZ, 0xc0, !PT ;  /* 0x0000001f041e7812 */ /* 0x001fc600078ec0ff */
[----:B------:R-:W-:Y:S04]  /*29ef0*/  STS.U16 [R2+UR5+0x7980], R13 ;  /* 0x0079800d02007988 */ /* 0x000fe80008000405 */
[----:B------:R-:W4:Y:S01]  /*29f00*/  LDL.LU R50, [R1+0x920] ;  /* 0x0009200001327983 */ /* 0x000f220000300800 */
[----:B------:R-:W-:-:S03]  /*29f10*/  IMAD.SHL.U32 R23, R30, 0x2, RZ ;  /* 0x000000021e177824 */ /* 0x000fc600078e00ff */
[----:B------:R-:W-:Y:S04]  /*29f20*/  STS.U16 [R2+UR5+0x79c0], R12 ;  /* 0x0079c00c02007988 */ /* 0x000fe80008000405 */
[----:B------:R-:W4:Y:S04]  /*29f30*/  LDL.LU R52, [R1+0x91c] ;  /* 0x00091c0001347983 */ /* 0x000f280000300800 */
[----:B------:R-:W-:Y:S04]  /*29f40*/  STS.U16 [R2+UR5+0x7d40], R39 ;  /* 0x007d402702007988 */ /* 0x000fe80008000405 */
[----:B------:R-:W4:Y:S01]  /*29f50*/  LDL.LU R54, [R1+0x918] ;  /* 0x0009180001367983 */ /* 0x000f220000300800 */
[----:B------:R-:W-:-:S03]  /*29f60*/  LOP3.LUT R23, R23, 0x20, RZ, 0x3c, !PT ;  /* 0x0000002017177812 */ /* 0x000fc600078e3cff */
[----:B------:R-:W-:Y:S04]  /*29f70*/  STS.U16 [R2+UR5+0x7d00], R41 ;  /* 0x007d002902007988 */ /* 0x000fe80008000405 */
[----:B------:R-:W4:Y:S04]  /*29f80*/  LDL.LU R29, [R1+0x914] ;  /* 0x00091400011d7983 */ /* 0x000f280000300800 */
[----:B------:R-:W-:Y:S04]  /*29f90*/  STS.U16 [R2+UR5+0x7dc0], R43 ;  /* 0x007dc02b02007988 */ /* 0x000fe80008000405 */
[----:B------:R-:W4:Y:S04]  /*29fa0*/  LDL.LU R31, [R1+0x8e0] ;  /* 0x0008e000011f7983 */ /* 0x000f280000300800 */
[----:B------:R-:W-:Y:S04]  /*29fb0*/  STS.U16 [R2+UR5+0x7d80], R45 ;  /* 0x007d802d02007988 */ /* 0x000fe80008000405 */
[----:B------:R-:W4:Y:S04]  /*29fc0*/  LDL.LU R0, [R1+0x8dc] ;  /* 0x0008dc0001007983 */ /* 0x000f280000300800 */
[----:B------:R-:W4:Y:S04]  /*29fd0*/  LDL.LU R4, [R1+0x8d8] ;  /* 0x0008d80001047983 */ /* 0x000f280000300800 */
[----:B--2---:R0:W-:Y:S04]  /*29fe0*/  STS.U16 [R23+UR5+0x200], R5 ;  /* 0x0002000517007988 */ /* 0x0041e80008000405 */
[----:B---3--:R1:W-:Y:S04]  /*29ff0*/  STS.U16 [R23+UR5+0x240], R6 ;  /* 0x0002400617007988 */ /* 0x0083e80008000405 */
[----:B0-----:R-:W2:Y:S04]  /*2a000*/  LDL.LU R5, [R1+0x8d4] ;  /* 0x0008d40001057983 */ /* 0x001ea80000300800 */
[----:B------:R0:W-:Y:S04]  /*2a010*/  STS.U16 [R23+UR5+0x280], R7 ;  /* 0x0002800717007988 */ /* 0x0001e80008000405 */
[----:B-1----:R-:W3:Y:S04]  /*2a020*/  LDL.LU R6, [R1+0x8a0] ;  /* 0x0008a00001067983 */ /* 0x002ee80000300800 */
[----:B------:R1:W-:Y:S04]  /*2a030*/  STS.U16 [R23+UR5+0x2c0], R8 ;  /* 0x0002c00817007988 */ /* 0x0003e80008000405 */
[----:B----4-:R4:W-:Y:S04]  /*2a040*/  STS.U16 [R23+UR5+0x640], R9 ;  /* 0x0006400917007988 */ /* 0x0109e80008000405 */
        /* <DEDUP_REMOVED lines=35> */
[----:B------:R-:W4:Y:S04]  /*2a280*/  LDL.LU R32, [R1+0x3c4] ;  /* 0x0003c40001207983 */ /* 0x000f280000300800 */
[----:B------:R1:W-:Y:S04]  /*2a290*/  STS.U16 [R23+UR5+0x16c0], R34 ;  /* 0x0016c02217007988 */ /* 0x0003e80008000405 */
[----:B------:R1:W-:Y:S04]  /*2a2a0*/  STS.U16 [R23+UR5+0x1680], R48 ;  /* 0x0016803017007988 */ /* 0x0003e80008000405 */
[----:B0-----:R-:W4:Y:S04]  /*2a2b0*/  LDL.LU R33, [R1+0x390] ;  /* 0x0003900001217983 */ /* 0x001f280000300800 */
[----:B-1----:R-:W4:Y:S04]  /*2a2c0*/  LDL.LU R34, [R1+0x38c] ;  /* 0x00038c0001227983 */ /* 0x002f280000300800 */
[----:B------:R0:W-:Y:S04]  /*2a2d0*/  STS.U16 [R23+UR5+0x1a00], R50 ;  /* 0x001a003217007988 */ /* 0x0001e80008000405 */
[----:B------:R-:W4:Y:S04]  /*2a2e0*/  LDL.LU R48, [R1+0x388] ;  /* 0x0003880001307983 */ /* 0x000f280000300800 */
[----:B------:R1:W-:Y:S04]  /*2a2f0*/  STS.U16 [R23+UR5+0x1a40], R52 ;  /* 0x001a403417007988 */ /* 0x0003e80008000405 */
[----:B------:R1:W-:Y:S04]  /*2a300*/  STS.U16 [R23+UR5+0x1a80], R54 ;  /* 0x001a803617007988 */ /* 0x0003e80008000405 */
[----:B------:R1:W-:Y:S04]  /*2a310*/  STS.U16 [R23+UR5+0x1ac0], R29 ;  /* 0x001ac01d17007988 */ /* 0x0003e80008000405 */
[----:B0-----:R-:W4:Y:S04]  /*2a320*/  LDL.LU R50, [R1+0x384] ;  /* 0x0003840001327983 */ /* 0x001f280000300800 */
[----:B-1----:R-:W4:Y:S04]  /*2a330*/  LDL.LU R52, [R1+0x330] ;  /* 0x0003300001347983 */ /* 0x002f280000300800 */
[----:B------:R0:W-:Y:S04]  /*2a340*/  STS.U16 [R23+UR5+0x1e40], R31 ;  /* 0x001e401f17007988 */ /* 0x0001e80008000405 */
[----:B------:R-:W4:Y:S04]  /*2a350*/  LDL.LU R54, [R1+0x32c] ;  /* 0x00032c0001367983 */ /* 0x000f280000300800 */
[----:B------:R-:W4:Y:S04]  /*2a360*/  LDL.LU R29, [R1+0x328] ;  /* 0x00032800011d7983 */ /* 0x000f280000300800 */
[----:B------:R1:W-:Y:S04]  /*2a370*/  STS.U16 [R23+UR5+0x1e00], R0 ;  /* 0x001e000017007988 */ /* 0x0003e80008000405 */
[----:B------:R1:W-:Y:S04]  /*2a380*/  STS.U16 [R23+UR5+0x1ec0], R4 ;  /* 0x001ec00417007988 */ /* 0x0003e80008000405 */
[----:B0-----:R-:W4:Y:S04]  /*2a390*/  LDL.LU R31, [R1+0x324] ;  /* 0x00032400011f7983 */ /* 0x001f280000300800 */
[----:B-1----:R-:W4:Y:S04]  /*2a3a0*/  LDL.LU R0, [R1+0x2f0] ;  /* 0x0002f00001007983 */ /* 0x002f280000300800 */
        /* <DEDUP_REMOVED lines=46> */
[----:B------:R0:W-:Y:S04]  /*2a690*/  STS.U16 [R23+UR5+0x3e00], R4 ;  /* 0x003e000417007988 */ /* 0x0001e80008000405 */
[----:B0-----:R-:W4:Y:S04]  /*2a6a0*/  LDL.LU R4, [R1+0x19c] ;  /* 0x00019c0001047983 */ /* 0x001f280000300800 */
        /* <DEDUP_REMOVED lines=45> */
[----:B------:R0:W-:Y:S04]  /*2a980*/  STS.U16 [R23+UR5+0x4e00], R4 ;  /* 0x004e000417007988 */ /* 0x0001e80008000405 */
[----:B0-----:R-:W4:Y:S04]  /*2a990*/  LDL.LU R4, [R1+0x3a08] ;  /* 0x003a080001047983 */ /* 0x001f280000300800 */
[----:B--2---:R0:W-:Y:S04]  /*2a9a0*/  STS.U16 [R23+UR5+0x4ec0], R5 ;  /* 0x004ec00517007988 */ /* 0x0041e80008000405 */
[----:B---3--:R1:W-:Y:S04]  /*2a9b0*/  STS.U16 [R23+UR5+0x4e80], R6 ;  /* 0x004e800617007988 */ /* 0x0083e80008000405 */
[----:B0-----:R-:W2:Y:S04]  /*2a9c0*/  LDL.LU R5, [R1+0x3a04] ;  /* 0x003a040001057983 */ /* 0x001ea80000300800 */
[----:B-1----:R-:W3:Y:S04]  /*2a9d0*/  LDL.LU R6, [R1+0x3a00] ;  /* 0x003a000001067983 */ /* 0x002ee80000300800 */
[----:B------:R0:W-:Y:S04]  /*2a9e0*/  STS.U16 [R23+UR5+0x5200], R7 ;  /* 0x0052000717007988 */ /* 0x0001e80008000405 */
        /* <DEDUP_REMOVED lines=8> */
[----:B------:R-:W2:Y:S04]  /*2aa70*/  LDL.LU R10, [R1+0x39f0] ;  /* 0x0039f000010a7983 */ /* 0x000ea80000300800 */
[----:B------:R-:W2:Y:S04]  /*2aa80*/  LDL.LU R11, [R1+0x39ec] ;  /* 0x0039ec00010b7983 */ /* 0x000ea80000300800 */
[----:B------:R-:W2:Y:S04]  /*2aa90*/  LDL.LU R35, [R1+0x39e8] ;  /* 0x0039e80001237983 */ /* 0x000ea80000300800 */
[----:B------:R0:W-:Y:S04]  /*2aaa0*/  STS.U16 [R23+UR5+0x56c0], R36 ;  /* 0x0056c02417007988 */ /* 0x0001e80008000405 */
        /* <DEDUP_REMOVED lines=11> */
[----:B------:R0:W-:Y:S04]  /*2ab60*/  STS.U16 [R23+UR5+0x5e40], R58 ;  /* 0x005e403a17007988 */ /* 0x0001e80008000405 */
[----:B0-----:R-:W2:Y:S04]  /*2ab70*/  LDL.LU R58, [R1+0x39cc] ;  /* 0x0039cc00013a7983 */ /* 0x001ea80000300800 */
[----:B------:R0:W-:Y:S04]  /*2ab80*/  STS.U16 [R23+UR5+0x5e00], R24 ;  /* 0x005e001817007988 */ /* 0x0001e80008000405 */
        /* <DEDUP_REMOVED lines=11> */
[----:B------:R-:W-:Y:S04]  /*2ac40*/  STS.U16 [R23+UR5+0x6a40], R29 ;  /* 0x006a401d17007988 */ /* 0x000fe80008000405 */
[----:B------:R-:W-:Y:S04]  /*2ac50*/  STS.U16 [R23+UR5+0x6a80], R31 ;  /* 0x006a801f17007988 */ /* 0x000fe80008000405 */
[----:B------:R1:W-:Y:S04]  /*2ac60*/  STS.U16 [R23+UR5+0x6ac0], R0 ;  /* 0x006ac00017007988 */ /* 0x0003e80008000405 */
        /* <DEDUP_REMOVED lines=15> */
[----:B--2---:R-:W-:Y:S04]  /*2ad60*/  STS.U16 [R23+UR5+0x6e40], R58 ;  /* 0x006e403a17007988 */ /* 0x004fe80008000405 */
        /* <DEDUP_REMOVED lines=9> */
[----:B----4-:R-:W-:Y:S04]  /*2ae00*/  STS.U16 [R23+UR5+0x76c0], R9 ;  /* 0x0076c00917007988 */ /* 0x010fe80008000405 */
[----:B------:R-:W-:Y:S04]  /*2ae10*/  STS.U16 [R23+UR5+0x7680], R8 ;  /* 0x0076800817007988 */ /* 0x000fe80008000405 */
[----:B------:R-:W-:Y:S04]  /*2ae20*/  STS.U16 [R23+UR5+0x7a00], R7 ;  /* 0x007a000717007988 */ /* 0x000fe80008000405 */
[----:B---3--:R-:W-:Y:S04]  /*2ae30*/  STS.U16 [R23+UR5+0x7a40], R6 ;  /* 0x007a400617007988 */ /* 0x008fe80008000405 */
[----:B------:R0:W-:Y:S04]  /*2ae40*/  STS.U16 [R23+UR5+0x7a80], R5 ;  /* 0x007a800517007988 */ /* 0x0001e80008000405 */
[----:B------:R1:W-:Y:S04]  /*2ae50*/  STS.U16 [R23+UR5+0x7ac0], R4 ;  /* 0x007ac00417007988 */ /* 0x0003e80008000405 */
[----:B0-----:R-:W2:Y:S04]  /*2ae60*/  LDL.LU R5, [R1+0xacc] ;  /* 0x000acc0001057983 */ /* 0x001ea80000300800 */
[----:B-1----:R-:W3:Y:S01]  /*2ae70*/  LDL.LU R4, [R1+0xad0] ;  /* 0x000ad00001047983 */ /* 0x002ee20000300800 */
[----:B------:R-:W-:-:S03]  /*2ae80*/  IMAD.SHL.U32 R30, R30, 0x2, RZ ;  /* 0x000000021e1e7824 */ /* 0x000fc600078e00ff */
[----:B------:R-:W-:Y:S04]  /*2ae90*/  STS.U16 [R23+UR5+0x7e40], R47 ;  /* 0x007e402f17007988 */ /* 0x000fe80008000405 */
[----:B------:R-:W-:Y:S01]  /*2aea0*/  STS.U16 [R23+UR5+0x7e00], R49 ;  /* 0x007e003117007988 */ /* 0x000fe20008000405 */
[----:B------:R-:W-:-:S03]  /*2aeb0*/  LOP3.LUT R30, R30, 0x30, RZ, 0x3c, !PT ;  /* 0x000000301e1e7812 */ /* 0x000fc600078e3cff */
[----:B------:R-:W-:Y:S04]  /*2aec0*/  STS.U16 [R23+UR5+0x7ec0], R51 ;  /* 0x007ec03317007988 */ /* 0x000fe80008000405 */
[----:B------:R0:W-:Y:S04]  /*2aed0*/  STS.U16 [R23+UR5+0x7e80], R53 ;  /* 0x007e803517007988 */ /* 0x0001e80008000405 */
[----:B------:R1:W-:Y:S04]  /*2aee0*/  STS.U16 [R30+UR5+0x300], R24 ;  /* 0x000300181e007988 */ /* 0x0003e80008000405 */
[----:B0-----:R-:W4:Y:S04]  /*2aef0*/  LDL.LU R23, [R1+0x39c8] ;  /* 0x0039c80001177983 */ /* 0x001f280000300800 */
[----:B-1----:R-:W4:Y:S04]  /*2af00*/  LDL.LU R24, [R1+0x39c4] ;  /* 0x0039c40001187983 */ /* 0x002f280000300800 */
[----:B---3--:R0:W-:Y:S04]  /*2af10*/  STS.U16 [R30+UR5+0x340], R4 ;  /* 0x000340041e007988 */ /* 0x0081e80008000405 */
[----:B--2---:R1:W-:Y:S04]  /*2af20*/  STS.U16 [R30+UR5+0x380], R5 ;  /* 0x000380051e007988 */ /* 0x0043e80008000405 */
[----:B------:R2:W-:Y:S04]  /*2af30*/  STS.U16 [R30+UR5+0x3c0], R25 ;  /* 0x0003c0191e007988 */ /* 0x0005e80008000405 */
[----:B------:R3:W-:Y:S04]  /*2af40*/  STS.U16 [R30+UR5+0x740], R26 ;  /* 0x0007401a1e007988 */ /* 0x0007e80008000405 */
[----:B------:R0:W-:Y:S04]  /*2af50*/  STS.U16 [R30+UR5+0x700], R27 ;  /* 0x0007001b1e007988 */ /* 0x0001e80008000405 */
[----:B------:R1:W-:Y:S04]  /*2af60*/  STS.U16 [R30+UR5+0x7c0], R28 ;  /* 0x0007c01c1e007988 */ /* 0x0003e80008000405 */
[----:B------:R2:W-:Y:S04]  /*2af70*/  STS.U16 [R30+UR5+0x780], R32 ;  /* 0x000780201e007988 */ /* 0x0005e80008000405 */
[----:B0-----:R-:W4:Y:S04]  /*2af80*/  LDL R4, [R1+0x10f8] ;  /* 0x0010f80001047983 */ /* 0x001f280000100800 */
[----:B-1----:R-:W4:Y:S04]  /*2af90*/  LDL R5, [R1+0x10f4] ;  /* 0x0010f40001057983 */ /* 0x002f280000100800 */
[----:B--2---:R-:W2:Y:S04]  /*2afa0*/  LDL.LU R25, [R1+0x39c0] ;  /* 0x0039c00001197983 */ /* 0x004ea80000300800 */
[----:B---3--:R-:W3:Y:S04]  /*2afb0*/  LDL.LU R26, [R1+0x39bc] ;  /* 0x0039bc00011a7983 */ /* 0x008ee80000300800 */
        /* <DEDUP_REMOVED lines=16> */
[----:B0-----:R-:W2:Y:S02]  /*2b0c0*/  LDL.LU R0, [R1+0x3994] ;  /* 0x0039940001007983 */ /* 0x001ea40000300800 */
[----:B--2---:R-:W-:-:S06]  /*2b0d0*/  PRMT R0, RZ, 0x7610, R0 ;  /* 0x00007610ff007816 */ /* 0x004fcc0000000000 */
[----:B----4-:R-:W2:Y:S04]  /*2b0e0*/  @!P0 LDG.E.U16 R0, desc[UR32][R4.64] ;  /* 0x0000002004008981 */ /* 0x010ea8000c1e1500 */
[----:B------:R0:W-:Y:S04]  /*2b0f0*/  STS.U16 [R30+UR5+0xf80], R29 ;  /* 0x000f801d1e007988 */ /* 0x0001e80008000405 */
[----:B------:R1:W-:Y:S04]  /*2b100*/  STS.U16 [R30+UR5+0x1300], R31 ;  /* 0x0013001f1e007988 */ /* 0x0003e80008000405 */
[----:B0-----:R-:W4:Y:S04]  /*2b110*/  LDL.LU R29, [R1+0x3990] ;  /* 0x00399000011d7983 */ /* 0x001f280000300800 */
[----:B-1----:R-:W3:Y:S04]  /*2b120*/  LDL.LU R30, [R1+0x398c] ;  /* 0x00398c00011e7983 */ /* 0x002ee80000300800 */
[----:B------:R-:W3:Y:S04]  /*2b130*/  LDL.LU R31, [R1+0x3988] ;  /* 0x00398800011f7983 */ /* 0x000ee80000300800 */
[----:B--2---:R0:W-:Y:S04]  /*2b140*/  STL [R1+0x80], R0 ;  /* 0x0000800001007387 */ /* 0x0041e80000100800 */
[----:B0-----:R-:W2:Y:S04]  /*2b150*/  LDL.LU R0, [R1+0x3984] ;  /* 0x0039840001007983 */ /* 0x001ea80000300800 */
[----:B------:R-:W2:Y:S04]  /*2b160*/  LDL R4, [R1+0x10ec] ;  /* 0x0010ec0001047983 */ /* 0x000ea80000100800 */
[----:B------:R-:W2:Y:S01]  /*2b170*/  LDL R5, [R1+0x10f0] ;  /* 0x0010f00001057983 */ /* 0x000ea20000100800 */
[----:B---3--:R-:W-:-:S02]  /*2b180*/  PRMT R31, RZ, 0x7610, R31 ;  /* 0x00007610ff1f7816 */ /* 0x008fc4000000001f */
[----:B--2---:R-:W-:-:S04]  /*2b190*/  @!P1 LOP3.LUT R5, R5, R4, RZ, 0x3c, !PT ;  /* 0x0000000405059212 */ /* 0x004fc800078e3cff */
[----:B------:R-:W-:-:S04]  /*2b1a0*/  @!P1 LOP3.LUT R4, R5, R4, RZ, 0x3c, !PT ;  /* 0x0000000405049212 */ /* 0x000fc800078e3cff */
[----:B------:R-:W-:-:S05]  /*2b1b0*/  @!P1 LOP3.LUT R5, R5, R4, RZ, 0x3c, !PT ;  /* 0x0000000405059212 */ /* 0x000fca00078e3cff */
[----:B------:R-:W2:Y:S04]  /*2b1c0*/  @!P1 LDG.E.U16 R31, desc[UR32][R4.64] ;  /* 0x00000020041f9981 */ /* 0x000ea8000c1e1500 */
[----:B--2---:R0:W-:Y:S04]  /*2b1d0*/  STL [R1+0x7c], R31 ;  /* 0x00007c1f01007387 */ /* 0x0041e80000100800 */
[----:B0-----:R-:W2:Y:S04]  /*2b1e0*/  LDL.LU R31, [R1+0x3980] ;  /* 0x00398000011f7983 */ /* 0x001ea80000300800 */
[----:B------:R-:W3:Y:S04]  /*2b1f0*/  LDL R4, [R1+0x10e4] ;  /* 0x0010e40001047983 */ /* 0x000ee80000100800 */
[----:B------:R-:W3:Y:S01]  /*2b200*/  LDL R5, [R1+0x10e8] ;  /* 0x0010e80001057983 */ /* 0x000ee20000100800 */
[----:B------:R-:W-:-:S02]  /*2b210*/  PRMT R0, RZ, 0x7610, R0 ;  /* 0x00007610ff007816 */ /* 0x000fc40000000000 */
[----:B---3--:R-:W-:-:S04]  /*2b220*/  @!P2 LOP3.LUT R5, R5, R4, RZ, 0x3c, !PT ;  /* 0x000000040505a212 */ /* 0x008fc800078e3cff */
[----:B------:R-:W-:-:S04]  /*2b230*/  @!P2 LOP3.LUT R4, R5, R4, RZ, 0x3c, !PT ;  /* 0x000000040504a212 */ /* 0x000fc800078e3cff */
[----:B------:R-:W-:-:S05]  /*2b240*/  @!P2 LOP3.LUT R5, R5, R4, RZ, 0x3c, !PT ;  /* 0x000000040505a212 */ /* 0x000fca00078e3cff */
[----:B------:R-:W3:Y:S04]  /*2b250*/  @!P2 LDG.E.U16 R0, desc[UR32][R4.64] ;  /* 0x000000200400a981 */ /* 0x000ee8000c1e1500 */
[----:B---3--:R0:W-:Y:S04]  /*2b260*/  STL [R1+0x78], R0 ;  /* 0x0000780001007387 */ /* 0x0081e80000100800 */
[----:B0-----:R-:W3:Y:S04]  /*2b270*/  LDL.LU R0, [R1+0x397c] ;  /* 0x00397c0001007983 */ /* 0x001ee80000300800 */
[----:B------:R-:W3:Y:S04]  /*2b280*/  LDL R4, [R1+0x10dc] ;  /* 0x0010dc0001047983 */ /* 0x000ee80000100800 */
[----:B------:R-:W3:Y:S01]  /*2b290*/  LDL R5, [R1+0x10e0] ;  /* 0x0010e00001057983 */ /* 0x000ee20000100800 */
[----:B--2---:R-:W-:-:S02]  /*2b2a0*/  PRMT R31, RZ, 0x7610, R31 ;  /* 0x00007610ff1f7816 */ /* 0x004fc4000000001f */
[----:B---3--:R-:W-:-:S04]  /*2b2b0*/  @!P3 LOP3.LUT R5, R5, R4, RZ, 0x3c, !PT ;  /* 0x000000040505b212 */ /* 0x008fc800078e3cff */
        /* <DEDUP_REMOVED lines=158> */
[----:B------:R-:W2:Y:S04]  /*2bca0*/  LDL R4, [R1+0xe6c] ;  /* 0x000e6c0001047983 */ /* 0x000ea80000100800 */
[----:B------:R-:W2:Y:S01]  /*2bcb0*/  LDL R5, [R1+0xe70] ;  /* 0x000e700001057983 */ /* 0x000ea20000100800 */
[----:B------:R-:W-:-:S02]  /*2bcc0*/  PRMT R30, RZ, 0x7610, R30 ;  /* 0x00007610ff1e7816 */ /* 0x000fc4000000001e */
[----:B--2---:R-:W-:-:S04]  /*2bcd0*/  @!P1 LOP3.LUT R5, R5, R4, RZ, 0x3c, !PT ;  /* 0x0000000405059212 */ /* 0x004fc800078e3cff */
[----:B------:R-:W-:-:S04]  /*2bce0*/  @!P1 LOP3.LUT R4, R5, R4, RZ, 0x3c, !PT ;  /* 0x0000000405049212 */ /* 0x000fc800078e3cff */
[----:B------:R-:W-:-:S05]  /*2bcf0*/  @!P1 LOP3.LUT R5, R5, R4, RZ, 0x3c, !PT ;  /* 0x0000000405059212 */ /* 0x000fca00078e3cff */
[----:B------:R0:W2:Y:S04]  /*2bd00*/  @!P1 LDG.E.U16 R30, desc[UR32][R4.64] ;  /* 0x00000020041e9981 */ /* 0x0000a8000c1e1500 */
[----:B------:R-:W0:Y:S04]  /*2bd10*/  LDL R4, [R1+0xe64] ;  /* 0x000e640001047983 */ /* 0x000e280000100800 */
[----:B------:R-:W0:Y:S01]  /*2bd20*/  LDL R5, [R1+0xe68] ;  /* 0x000e680001057983 */ /* 0x000e220000100800 */
[----:B---3--:R-:W-:Y:S02]  /*2bd30*/  PRMT R0, RZ, 0x7610, R0 ;  /* 0x00007610ff007816 */ /* 0x008fe40000000000 */
[----:B0-----:R-:W-:-:S04]  /*2bd40*/  @!P2 LOP3.LUT R5, R5, R4, RZ, 0x3c, !PT ;  /* 0x000000040505a212 */ /* 0x001fc800078e3cff */
[----:B------:R-:W-:-:S04]  /*2bd50*/  @!P2 LOP3.LUT R4, R5, R4, RZ, 0x3c, !PT ;  /* 0x000000040504a212 */ /* 0x000fc800078e3cff */
[----:B------:R-:W-:-:S05]  /*2bd60*/  @!P2 LOP3.LUT R5, R5, R4, RZ, 0x3c, !PT ;  /* 0x000000040505a212 */ /* 0x000fca00078e3cff */
[----:B------:R-:W3:Y:S04]  /*2bd70*/  @!P2 LDG.E.U16 R0, desc[UR32][R4.64] ;  /* 0x000000200400a981 */ /* 0x000ee8000c1e1500 */
[----:B--2---:R0:W-:Y:S04]  /*2bd80*/  STL [R1+0x2c], R30 ;  /* 0x00002c1e01007387 */ /* 0x0041e80000100800 */
[----:B0-----:R-:W2:Y:S04]  /*2bd90*/  LDL R30, [R1+0xde0] ;  /* 0x000de000011e7983 */ /* 0x001ea80000100800 */
        /* <DEDUP_REMOVED lines=8> */
[----:B------:R-:W2:Y:S04]  /*2be20*/  @!P3 LDG.E.U16 R31, desc[UR32][R4.64] ;  /* 0x00000020041fb981 */ /* 0x000ea8000c1e1500 */
        /* <DEDUP_REMOVED lines=17> */
[----:B------:R0:W3:Y:S04]  /*2bf40*/  @!P1 LDG.E.U16 R31, desc[UR32][R4.64] ;  /* 0x00000020041f9981 */ /* 0x0000e8000c1e1500 */
[----:B------:R-:W0:Y:S04]  /*2bf50*/  LDL R4, [R1+0xde4] ;  /* 0x000de40001047983 */ /* 0x000e280000100800 */
[----:B------:R-:W0:Y:S01]  /*2bf60*/  LDL R5, [R1+0xde8] ;  /* 0x000de80001057983 */ /* 0x000e220000100800 */
[----:B----4-:R-:W-:Y:S02]  /*2bf70*/  PRMT R29, RZ, 0x7610, R29 ;  /* 0x00007610ff1d7816 */ /* 0x010fe4000000001d */
[----:B0-----:R-:W-:-:S04]  /*2bf80*/  @!P2 LOP3.LUT R5, R5, R4, RZ, 0x3c, !PT ;  /* 0x000000040505a212 */ /* 0x001fc800078e3cff */
[----:B------:R-:W-:-:S04]  /*2bf90*/  @!P2 LOP3.LUT R4, R5, R4, RZ, 0x3c, !PT ;  /* 0x000000040504a212 */ /* 0x000fc800078e3cff */
[----:B------:R-:W-:-:S05]  /*2bfa0*/  @!P2 LOP3.LUT R5, R5, R4, RZ, 0x3c, !PT ;  /* 0x000000040505a212 */ /* 0x000fca00078e3cff */
[----:B------:R-:W4:Y:S04]  /*2bfb0*/  @!P2 LDG.E.U16 R29, desc[UR32][R4.64] ;  /* 0x00000020041da981 */ /* 0x000f28000c1e1500 */
[----:B---3--:R0:W-:Y:S04]  /*2bfc0*/  STL [R1+0x1c], R31 ;  /* 0x00001c1f01007387 */ /* 0x0081e80000100800 */
[----:B0-----:R-:W3:Y:S04]  /*2bfd0*/  LDL R31, [R1+0xd60] ;  /* 0x000d6000011f7983 */ /* 0x001ee80000100800 */
[----:B----4-:R0:W-:Y:S04]  /*2bfe0*/  STL [R1+0x18], R29 ;  /* 0x0000181d01007387 */ /* 0x0101e80000100800 */
[----:B0-----:R-:W4:Y:S04]  /*2bff0*/  LDL.LU R29, [R1+0x3924] ;  /* 0x00392400011d7983 */ /* 0x001f280000300800 */
[----:B------:R-:W3:Y:S01]  /*2c000*/  LDL R5, [R1+0xddc] ;  /* 0x000ddc0001057983 */ /* 0x000ee20000100800 */
[----:B--2---:R-:W-:Y:S01]  /*2c010*/  PRMT R0, RZ, 0x7610, R0 ;  /* 0x00007610ff007816 */ /* 0x004fe20000000000 */
[----:B------:R-:W-:-:S02]  /*2c020*/  @!P3 IMAD.MOV.U32 R4, RZ, RZ, R30 ;  /* 0x000000ffff04b224 */ /* 0x000fc400078e001e */
[----:B------:R-:W2:Y:S04]  /*2c030*/  LDL R30, [R1+0xcf8] ;  /* 0x000cf800011e7983 */ /* 0x000ea80000100800 */
[----:B---3--:R-:W3:Y:S04]  /*2c040*/  @!P3 LDG.E.U16 R0, desc[UR32][R4.64] ;  /* 0x000000200400b981 */ /* 0x008ee8000c1e1500 */
[----:B---3--:R0:W-:Y:S04]  /*2c050*/  STL [R1+0x14], R0 ;  /* 0x0000140001007387 */ /* 0x0081e80000100800 */
[----:B0-----:R-:W3:Y:S04]  /*2c060*/  LDL.LU R0, [R1+0x3920] ;  /* 0x0039200001007983 */ /* 0x001ee80000300800 */
[----:B------:R-:W2:Y:S04]  /*2c070*/  LDL R4, [R1+0xd74] ;  /* 0x000d740001047983 */ /* 0x000ea80000100800 */
[----:B------:R-:W2:Y:S01]  /*2c080*/  LDL R5, [R1+0xd78] ;  /* 0x000d780001057983 */ /* 0x000ea20000100800 */
[----:B----4-:R-:W-:-:S02]  /*2c090*/  PRMT R29, RZ, 0x7610, R29 ;  /* 0x00007610ff1d7816 */ /* 0x010fc4000000001d */
[----:B--2---:R-:W-:-:S04]  /*2c0a0*/  @!P0 LOP3.LUT R5, R5, R4, RZ, 0x3c, !PT ;  /* 0x0000000405058212 */ /* 0x004fc800078e3cff */
[----:B------:R-:W-:-:S04]  /*2c0b0*/  @!P0 LOP3.LUT R4, R5, R4, RZ, 0x3c, !PT ;  /* 0x0000000405048212 */ /* 0x000fc800078e3cff */
[----:B------:R-:W-:-:S05]  /*2c0c0*/  @!P0 LOP3.LUT R5, R5, R4, RZ, 0x3c, !PT ;  /* 0x0000000405058212 */ /* 0x000fca00078e3cff */
[----:B------:R-:W2:Y:S04]  /*2c0d0*/  @!P0 LDG.E.U16 R29, desc[UR32][R4.64] ;  /* 0x00000020041d8981 */ /* 0x000ea8000c1e1500 */
[----:B--2---:R0:W-:Y:S04]  /*2c0e0*/  STL [R1+0x10], R29 ;  /* 0x0000101d01007387 */ /* 0x0041e80000100800 */
[----:B0-----:R-:W2:Y:S04]  /*2c0f0*/  LDL.LU R29, [R1+0x391c] ;  /* 0x00391c00011d7983 */ /* 0x001ea80000300800 */
[----:B------:R-:W4:Y:S04]  /*2c100*/  LDL R4, [R1+0xd6c] ;  /* 0x000d6c0001047983 */ /* 0x000f280000100800 */
[----:B------:R-:W4:Y:S01]  /*2c110*/  LDL R5, [R1+0xd70] ;  /* 0x000d700001057983 */ /* 0x000f220000100800 */
[----:B---3--:R-:W-:-:S02]  /*2c120*/  PRMT R0, RZ, 0x7610, R0 ;  /* 0x00007610ff007816 */ /* 0x008fc40000000000 */
[----:B----4-:R-:W-:-:S04]  /*2c130*/  @!P1 LOP3.LUT R5, R5, R4, RZ, 0x3c, !PT ;  /* 0x0000000405059212 */ /* 0x010fc800078e3cff */
[----:B------:R-:W-:-:S04]  /*2c140*/  @!P1 LOP3.LUT R4, R5, R4, RZ, 0x3c, !PT ;  /* 0x0000000405049212 */ /* 0x000fc800078e3cff */
[----:B------:R-:W-:-:S05]  /*2c150*/  @!P1 LOP3.LUT R5, R5, R4, RZ, 0x3c, !PT ;  /* 0x0000000405059212 */ /* 0x000fca00078e3cff */
[----:B------:R-:W3:Y:S04]  /*2c160*/  @!P1 LDG.E.U16 R0, desc[UR32][R4.64] ;  /* 0x0000002004009981 */ /* 0x000ee8000c1e1500 */
[----:B---3--:R0:W-:Y:S04]  /*2c170*/  STL [R1+0xc], R0 ;  /* 0x00000c0001007387 */ /* 0x0081e80000100800 */
[----:B0-----:R-:W3:Y:S04]  /*2c180*/  LDL.LU R0, [R1+0x3918] ;  /* 0x0039180001007983 */ /* 0x001ee80000300800 */
[----:B------:R-:W4:Y:S04]  /*2c190*/  LDL R4, [R1+0xd64] ;  /* 0x000d640001047983 */ /* 0x000f280000100800 */
[----:B------:R-:W4:Y:S01]  /*2c1a0*/  LDL R5, [R1+0xd68] ;  /* 0x000d680001057983 */ /* 0x000f220000100800 */
[----:B------:R-:W-:-:S02]  /*2c1b0*/  PRMT R3, RZ, 0x7610, R3 ;  /* 0x00007610ff037816 */ /* 0x000fc40000000003 */
[----:B----4-:R-:W-:-:S04]  /*2c1c0*/  @!P2 LOP3.LUT R5, R5, R4, RZ, 0x3c, !PT ;  /* 0x000000040505a212 */ /* 0x010fc800078e3cff */
[----:B------:R-:W-:-:S04]  /*2c1d0*/  @!P2 LOP3.LUT R4, R5, R4, RZ, 0x3c, !PT ;  /* 0x000000040504a212 */ /* 0x000fc800078e3cff */
[----:B------:R-:W-:-:S05]  /*2c1e0*/  @!P2 LOP3.LUT R5, R5, R4, RZ, 0x3c, !PT ;  /* 0x000000040505a212 */ /* 0x000fca00078e3cff */
[----:B------:R-:W4:Y:S01]  /*2c1f0*/  @!P2 LDG.E.U16 R3, desc[UR32][R4.64] ;  /* 0x000000200403a981 */ /* 0x000f22000c1e1500 */
[----:B------:R-:W-:-:S03]  /*2c200*/  PRMT R2, RZ, 0x7610, R2 ;  /* 0x00007610ff027816 */ /* 0x000fc60000000002 */
[----:B----4-:R-:W-:Y:S04]  /*2c210*/  STL [R1+0x8], R3 ;  /* 0x0000080301007387 */ /* 0x010fe80000100800 */
[----:B------:R-:W4:Y:S01]  /*2c220*/  LDL R5, [R1+0xd5c] ;  /* 0x000d5c0001057983 */ /* 0x000f220000100800 */
[----:B------:R-:W-:Y:S01]  /*2c230*/  @!P3 IMAD.MOV.U32 R4, RZ, RZ, R31 ;  /* 0x000000ffff04b224 */ /* 0x000fe200078e001f */
[----:B---3--:R-:W-:Y:S02]  /*2c240*/  PRMT R0, RZ, 0x7610, R0 ;  /* 0x00007610ff007816 */ /* 0x008fe40000000000 */
[----:B------:R-:W3:Y:S04]  /*2c250*/  LDL R31, [R1+0xce0] ;  /* 0x000ce000011f7983 */ /* 0x000ee80000100800 */
[----:B----4-:R0:W4:Y:S04]  /*2c260*/  @!P3 LDG.E.U16 R2, desc[UR32][R4.64] ;  /* 0x000000200402b981 */ /* 0x010128000c1e1500 */
[----:B------:R-:W2:Y:S01]  /*2c270*/  LDL R5, [R1+0xcf4] ;  /* 0x000cf40001057983 */ /* 0x000ea20000100800 */
[----:B0-----:R-:W-:-:S03]  /*2c280*/  @!P0 IMAD.MOV.U32 R4, RZ, RZ, R30 ;  /* 0x000000ffff048224 */ /* 0x001fc600078e001e */
[----:B----4-:R0:W-:Y:S01]  /*2c290*/  STL [R1+0x389c], R2 ;  /* 0x00389c0201007387 */ /* 0x0101e20000100800 */
[----:B------:R-:W-:-:S03]  /*2c2a0*/  PRMT R61, RZ, 0x7610, R61 ;  /* 0x00007610ff3d7816 */ /* 0x000fc6000000003d */
[----:B------:R-:W4:Y:S04]  /*2c2b0*/  LDL R30, [R1+0xc74] ;  /* 0x000c7400011e7983 */ /* 0x000f280000100800 */
[----:B--2---:R1:W2:Y:S04]  /*2c2c0*/  @!P0 LDG.E.U16 R0, desc[UR32][R4.64] ;  /* 0x0000002004008981 */ /* 0x0042a8000c1e1500 */
[----:B0-----:R-:W2:Y:S04]  /*2c2d0*/  LDL R2, [R1+0xc78] ;  /* 0x000c780001027983 */ /* 0x001ea80000100800 */
[----:B------:R-:W1:Y:S04]  /*2c2e0*/  LDL R4, [R1+0xcec] ;  /* 0x000cec0001047983 */ /* 0x000e680000100800 */
[----:B------:R-:W1:Y:S02]  /*2c2f0*/  LDL R5, [R1+0xcf0] ;  /* 0x000cf00001057983 */ /* 0x000e640000100800 */
[----:B-1----:R-:W-:-:S04]  /*2c300*/  @!P1 LOP3.LUT R5, R5, R4, RZ, 0x3c, !PT ;  /* 0x0000000405059212 */ /* 0x002fc800078e3cff */
[----:B------:R-:W-:-:S04]  /*2c310*/  @!P1 LOP3.LUT R4, R5, R4, RZ, 0x3c, !PT ;  /* 0x0000000405049212 */ /* 0x000fc800078e3cff */
[----:B------:R-:W-:Y:S01]  /*2c320*/  @!P1 LOP3.LUT R5, R5, R4, RZ, 0x3c, !PT ;  /* 0x0000000405059212 */ /* 0x000fe200078e3cff */
[----:B--2---:R-:W-:Y:S04]  /*2c330*/  STL [R1+0x38a0], R0 ;  /* 0x0038a00001007387 */ /* 0x004fe80000100800 */
[----:B------:R0:W2:Y:S04]  /*2c340*/  @!P1 LDG.E.U16 R61, desc[UR32][R4.64] ;  /* 0x00000020043d9981 */ /* 0x0000a8000c1e1500 */
[----:B------:R-:W0:Y:S04]  /*2c350*/  LDL R4, [R1+0xce4] ;  /* 0x000ce40001047983 */ /* 0x000e280000100800 */
[----:B------:R-:W0:Y:S01]  /*2c360*/  LDL R5, [R1+0xce8] ;  /* 0x000ce80001057983 */ /* 0x000e220000100800 */
[----:B------:R-:W-:-:S02]  /*2c370*/  PRMT R60, RZ, 0x7610, R60 ;  /* 0x00007610ff3c7816 */ /* 0x000fc4000000003c */
[----:B0-----:R-:W-:-:S04]  /*2c380*/  @!P2 LOP3.LUT R5, R5, R4, RZ, 0x3c, !PT ;  /* 0x000000040505a212 */ /* 0x001fc800078e3cff */
[----:B------:R-:W-:-:S04]  /*2c390*/  @!P2 LOP3.LUT R4, R5, R4, RZ, 0x3c, !PT ;  /* 0x000000040504a212 */ /* 0x000fc800078e3cff */
[----:B------:R-:W-:Y:S01]  /*2c3a0*/  @!P2 LOP3.LUT R5, R5, R4, RZ, 0x3c, !PT ;  /* 0x000000040505a212 */ /* 0x000fe200078e3cff */
[----:B--2---:R0:W-:Y:S04]  /*2c3b0*/  STL [R1+0x38a4], R61 ;  /* 0x0038a43d01007387 */ /* 0x0041e80000100800 */
[----:B------:R3:W2:Y:S01]  /*2c3c0*/  @!P2 LDG.E.U16 R60, desc[UR32][R4.64] ;  /* 0x00000020043ca981 */ /* 0x0006a2000c1e1500 */
[----:B------:R-:W-:Y:S02]  /*2c3d0*/  PRMT R59, RZ, 0x7610, R59 ;  /* 0x00007610ff3b7816 */ /* 0x000fe4000000003b */
[----:B------:R-:W-:Y:S01]  /*2c3e0*/  PRMT R58, RZ, 0x7610, R58 ;  /* 0x00007610ff3a7816 */ /* 0x000fe2000000003a */
[----:B0-----:R-:W2:Y:S04]  /*2c3f0*/  LDL R61, [R1+0xc68] ;  /* 0x000c6800013d7983 */ /* 0x001ea80000100800 */
[----:B------:R-:W2:Y:S01]  /*2c400*/  LDL R5, [R1+0xcdc] ;  /* 0x000cdc0001057983 */ /* 0x000ea20000100800 */
[----:B---3--:R-:W-:-:S05]  /*2c410*/  @!P3 IMAD.MOV.U32 R4, RZ, RZ, R31 ;  /* 0x000000ffff04b224 */ /* 0x008fca00078e001f */
[----:B--2---:R0:W2:Y:S04]  /*2c420*/  @!P3 LDG.E.U16 R59, desc[UR32][R4.64] ;  /* 0x00000020043bb981 */ /* 0x0040a8000c1e1500 */
[----:B------:R1:W-:Y:S04]  /*2c430*/  STL [R1+0x38a8], R60 ;  /* 0x0038a83c01007387 */ /* 0x0003e80000100800 */
[----:B------:R-:W3:Y:S01]  /*2c440*/  LDL R31, [R1+0xc60] ;  /* 0x000c6000011f7983 */ /* 0x000ee20000100800 */
[----:B0-----:R-:W-:Y:S02]  /*2c450*/  @!P0 IMAD.MOV.U32 R4, RZ, RZ, R2 ;  /* 0x000000ffff048224 */ /* 0x001fe400078e0002 */
[----:B----4-:R-:W-:Y:S01]  /*2c460*/  @!P0 IMAD.MOV.U32 R5, RZ, RZ, R30 ;  /* 0x000000ffff058224 */ /* 0x010fe200078e001e */
[----:B-1----:R-:W4:Y:S04]  /*2c470*/  LDL R60, [R1+0xc64] ;  /* 0x000c6400013c7983 */ /* 0x002f280000100800 */
[----:B------:R0:W3:Y:S04]  /*2c480*/  @!P0 LDG.E.U16 R58, desc[UR32][R4.64] ;  /* 0x00000020043a8981 */ /* 0x0000e8000c1e1500 */
[----:B--2---:R1:W-:Y:S04]  /*2c490*/  STL [R1+0x38ac], R59 ;  /* 0x0038ac3b01007387 */ /* 0x0043e80000100800 */
[----:B------:R-:W0:Y:S04]  /*2c4a0*/  LDL R4, [R1+0xc6c] ;  /* 0x000c6c0001047983 */ /* 0x000e280000100800 */
[----:B------:R-:W0:Y:S01]  /*2c4b0*/  LDL R5, [R1+0xc70] ;  /* 0x000c700001057983 */ /* 0x000e220000100800 */
[----:B------:R-:W-:-:S03]  /*2c4c0*/  PRMT R57, RZ, 0x7610, R57 ;  /* 0x00007610ff397816 */ /* 0x000fc60000000039 */
[----:B------:R-:W2:Y:S04]  /*2c4d0*/  LDL R30, [R1+0xbf4] ;  /* 0x000bf400011e7983 */ /* 0x000ea80000100800 */
[----:B------:R-:W2:Y:S04]  /*2c4e0*/  LDL R2, [R1+0xbf8] ;  /* 0x000bf80001027983 */ /* 0x000ea80000100800 */
[----:B-1----:R-:W2:Y:S01]  /*2c4f0*/  LDL R59, [R1+0xc5c] ;  /* 0x000c5c00013b7983 */ /* 0x002ea20000100800 */
[----:B0-----:R-:W-:-:S04]  /*2c500*/  @!P1 LOP3.LUT R5, R5, R4, RZ, 0x3c, !PT ;  /* 0x0000000405059212 */ /* 0x001fc800078e3cff */
[----:B------:R-:W-:-:S04]  /*2c510*/  @!P1 LOP3.LUT R4, R5, R4, RZ, 0x3c, !PT ;  /* 0x0000000405049212 */ /* 0x000fc800078e3cff */
[----:B------:R-:W-:-:S05]  /*2c520*/  @!P1 LOP3.LUT R5, R5, R4, RZ, 0x3c, !PT ;  /* 0x0000000405059212 */ /* 0x000fca00078e3cff */
[----:B------:R0:W2:Y:S01]  /*2c530*/  @!P1 LDG.E.U16 R57, desc[UR32][R4.64] ;  /* 0x0000002004399981 */ /* 0x0000a2000c1e1500 */
[----:B------:R-:W-:-:S03]  /*2c540*/  PRMT R29, RZ, 0x7610, R29 ;  /* 0x00007610ff1d7816 */ /* 0x000fc6000000001d */
[----:B---3--:R1:W-:Y:S01]  /*2c550*/  STL [R1+0x38b0], R58 ;  /* 0x0038b03a01007387 */ /* 0x0083e20000100800 */
[----:B------:R-:W-:Y:S01]  /*2c560*/  PRMT R28, RZ, 0x7610, R28 ;  /* 0x00007610ff1c7816 */ /* 0x000fe2000000001c */
[----:B0-----:R-:W-:Y:S02]  /*2c570*/  @!P2 IMAD.MOV.U32 R4, RZ, RZ, R61 ;  /* 0x000000ffff04a224 */ /* 0x001fe400078e003d */
[----:B----4-:R-:W-:-:S05]  /*2c580*/  @!P2 IMAD.MOV.U32 R5, RZ, RZ, R60 ;  /* 0x000000ffff05a224 */ /* 0x010fca00078e003c */
[----:B------:R0:W3:Y:S02]  /*2c590*/  @!P2 LDG.E.U16 R29, desc[UR32][R4.64] ;  /* 0x00000020041da981 */ /* 0x0000e4000c1e1500 */
[----:B0-----:R-:W-:Y:S02]  /*2c5a0*/  @!P3 IMAD.MOV.U32 R4, RZ, RZ, R31 ;  /* 0x000000ffff04b224 */ /* 0x001fe400078e001f */
[----:B--2---:R-:W-:-:S05]  /*2c5b0*/  @!P3 IMAD.MOV.U32 R5, RZ, RZ, R59 ;  /* 0x000000ffff05b224 */ /* 0x004fca00078e003b */
[----:B------:R0:W2:Y:S04]  /*2c5c0*/  @!P3 LDG.E.U16 R28, desc[UR32][R4.64] ;  /* 0x00000020041cb981 */ /* 0x0000a8000c1e1500 */
[----:B------:R4:W-:Y:S04]  /*2c5d0*/  STL [R1+0x38b4], R57 ;  /* 0x0038b43901007387 */ /* 0x0009e80000100800 */
[----:B------:R-:W4:Y:S04]  /*2c5e0*/  LDL R61, [R1+0xbec] ;  /* 0x000bec00013d7983 */ /* 0x000f280000100800 */
[----:B------:R-:W4:Y:S01]  /*2c5f0*/  LDL R60, [R1+0xbf0] ;  /* 0x000bf000013c7983 */ /* 0x000f220000100800 */
[----:B------:R-:W-:Y:S01]  /*2c600*/  PRMT R27, RZ, 0x7610, R27 ;  /* 0x00007610ff1b7816 */ /* 0x000fe2000000001b */
[----:B0-----:R-:W-:-:S02]  /*2c610*/  @!P0 IMAD.MOV.U32 R4, RZ, RZ, R2 ;  /* 0x000000ffff048224 */ /* 0x001fc400078e0002 */
[----:B------:R-:W-:-:S05]  /*2c620*/  @!P0 IMAD.MOV.U32 R5, RZ, RZ, R30 ;  /* 0x000000ffff058224 */ /* 0x000fca00078e001e */
[----:B------:R0:W4:Y:S01]  /*2c630*/  @!P0 LDG.E.U16 R27, desc[UR32][R4.64] ;  /* 0x00000020041b8981 */ /* 0x000122000c1e1500 */
[----:B------:R-:W-:-:S03]  /*2c640*/  PRMT R26, RZ, 0x7610, R26 ;  /* 0x00007610ff1a7816 */ /* 0x000fc6000000001a */
[----:B---3--:R3:W-:Y:S04]  /*2c650*/  STL [R1+0x38b8], R29 ;  /* 0x0038b81d01007387 */ /* 0x0087e80000100800 */
[----:B------:R-:W3:Y:S04]  /*2c660*/  LDL R59, [R1+0xbe4] ;  /* 0x000be400013b7983 */ /* 0x000ee80000100800 */
[----:B-1----:R-:W3:Y:S04]  /*2c670*/  LDL R58, [R1+0xbe8] ;  /* 0x000be800013a7983 */ /* 0x002ee80000100800 */
[----:B--2---:R1:W-:Y:S04]  /*2c680*/  STL [R1+0x38bc], R28 ;  /* 0x0038bc1c01007387 */ /* 0x0043e80000100800 */
[----:B----4-:R-:W2:Y:S04]  /*2c690*/  LDL R57, [R1+0xbdc] ;  /* 0x000bdc0001397983 */ /* 0x010ea80000100800 */
[----:B------:R-:W4:Y:S04]  /*2c6a0*/  LDL R31, [R1+0xbe0] ;  /* 0x000be000011f7983 */ /* 0x000f280000100800 */
[----:B------:R-:W2:Y:S04]  /*2c6b0*/  LDL R30, [R1+0xb78] ;  /* 0x000b7800011e7983 */ /* 0x000ea80000100800 */
[----:B------:R-:W4:Y:S01]  /*2c6c0*/  LDL R2, [R1+0x20f8] ;  /* 0x0020f80001027983 */ /* 0x000f220000100800 */
[----:B0-----:R-:W-:-:S02]  /*2c6d0*/  @!P1 IMAD.MOV.U32 R5, RZ, RZ, R61 ;  /* 0x000000ffff059224 */ /* 0x001fc400078e003d */
[----:B------:R-:W-:-:S05]  /*2c6e0*/  @!P1 IMAD.MOV.U32 R4, RZ, RZ, R60 ;  /* 0x000000ffff049224 */ /* 0x000fca00078e003c */
[----:B------:R0:W4:Y:S04]  /*2c6f0*/  @!P1 LDG.E.U16 R26, desc[UR32][R4.64] ;  /* 0x00000020041a9981 */ /* 0x000128000c1e1500 */
[----:B------:R0:W-:Y:S04]  /*2c700*/  STL [R1+0x38c0], R27 ;  /* 0x0038c01b01007387 */ /* 0x0001e80000100800 */
[----:B---3--:R-:W3:Y:S04]  /*2c710*/  LDL R29, [R1+0x20f0] ;  /* 0x0020f000011d7983 */ /* 0x008ee80000100800 */
[----:B-1----:R-:W3:Y:S01]  /*2c720*/  LDL R28, [R1+0x20f4] ;  /* 0x0020f400011c7983 */ /* 0x002ee20000100800 */
[----:B------:R-:W-:-:S02]  /*2c730*/  PRMT R25, RZ, 0x7610, R25 ;  /* 0x00007610ff197816 */ /* 0x000fc40000000019 */
[----:B------:R-:W-:Y:S01]  /*2c740*/  PRMT R24, RZ, 0x7610, R24 ;  /* 0x00007610ff187816 */ /* 0x000fe20000000018 */
[----:B0-----:R-:W-:Y:S02]  /*2c750*/  @!P2 IMAD.MOV.U32 R5, RZ, RZ, R59 ;  /* 0x000000ffff05a224 */ /* 0x001fe400078e003b */
[----:B------:R-:W-:-:S05]  /*2c760*/  @!P2 IMAD.MOV.U32 R4, RZ, RZ, R58 ;  /* 0x000000ffff04a224 */ /* 0x000fca00078e003a */
[----:B------:R2:W3:Y:S02]  /*2c770*/  @!P2 LDG.E.U16 R25, desc[UR32][R4.64] ;  /* 0x000000200419a981 */ /* 0x0004e4000c1e1500 */
[----:B--2---:R-:W-:Y:S02]  /*2c780*/  @!P3 IMAD.MOV.U32 R5, RZ, RZ, R57 ;  /* 0x000000ffff05b224 */ /* 0x004fe400078e0039 */
[----:B----4-:R-:W-:-:S05]  /*2c790*/  @!P3 IMAD.MOV.U32 R4, RZ, RZ, R31 ;  /* 0x000000ffff04b224 */ /* 0x010fca00078e001f */
[----:B------:R0:W2:Y:S04]  /*2c7a0*/  @!P3 LDG.E.U16 R24, desc[UR32][R4.64] ;  /* 0x000000200418b981 */ /* 0x0000a8000c1e1500 */
[----:B------:R1:W-:Y:S04]  /*2c7b0*/  STL [R1+0x38c4], R26 ;  /* 0x0038c41a01007387 */ /* 0x0003e80000100800 */
[----:B------:R-:W4:Y:S04]  /*2c7c0*/  LDL R27, [R1+0x20e8] ;  /* 0x0020e800011b7983 */ /* 0x000f280000100800 */
[----:B-1----:R-:W4:Y:S01]  /*2c7d0*/  LDL R26, [R1+0x20ec] ;  /* 0x0020ec00011a7983 */ /* 0x002f220000100800 */
[----:B------:R-:W-:Y:S01]  /*2c7e0*/  PRMT R23, RZ, 0x7610, R23 ;  /* 0x00007610ff177816 */ /* 0x000fe20000000017 */
[----:B0-----:R-:W-:-:S02]  /*2c7f0*/  @!P0 IMAD.MOV.U32 R4, RZ, RZ, R2 ;  /* 0x000000ffff048224 */ /* 0x001fc400078e0002 */
[----:B------:R-:W-:Y:S01]  /*2c800*/  @!P0 IMAD.MOV.U32 R5, RZ, RZ, R30 ;  /* 0x000000ffff058224 */ /* 0x000fe200078e001e */
[----:B------:R-:W-:-:S04]  /*2c810*/  PRMT R22, RZ, 0x7610, R22 ;  /* 0x00007610ff167816 */ /* 0x000fc80000000016 */
[----:B------:R3:W4:Y:S02]  /*2c820*/  @!P0 LDG.E.U16 R23, desc[UR32][R4.64] ;  /* 0x0000002004178981 */ /* 0x000724000c1e1500 */
[----:B---3--:R-:W-:Y:S02]  /*2c830*/  @!P1 IMAD.MOV.U32 R4, RZ, RZ, R28 ;  /* 0x000000ffff049224 */ /* 0x008fe400078e001c */
[----:B------:R-:W-:-:S05]  /*2c840*/  @!P1 IMAD.MOV.U32 R5, RZ, RZ, R29 ;  /* 0x000000ffff059224 */ /* 0x000fca00078e001d */
[----:B------:R4:W3:Y:S01]  /*2c850*/  @!P1 LDG.E.U16 R22, desc[UR32][R4.64] ;  /* 0x0000002004169981 */ /* 0x0008e2000c1e1500 */
[----:B------:R-:W-:-:S03]  /*2c860*/  PRMT R21, RZ, 0x7610, R21 ;  /* 0x00007610ff157816 */ /* 0x000fc60000000015 */
[----:B------:R0:W-:Y:S04]  /*2c870*/  STL [R1+0x38c8], R25 ;  /* 0x0038c81901007387 */ /* 0x0001e80000100800 */
[----:B--2---:R1:W-:Y:S04]  /*2c880*/  STL [R1+0x38cc], R24 ;  /* 0x0038cc1801007387 */ /* 0x0043e80000100800 */
[----:B------:R-:W2:Y:S04]  /*2c890*/  LDL R2, [R1+0x20e4] ;  /* 0x0020e40001027983 */ /* 0x000ea80000100800 */
[----:B0-----:R-:W2:Y:S01]  /*2c8a0*/  LDL R25, [R1+0x20e0] ;  /* 0x0020e00001197983 */ /* 0x001ea20000100800 */
[----:B----4-:R-:W-:-:S02]  /*2c8b0*/  @!P2 IMAD.MOV.U32 R5, RZ, RZ, R27 ;  /* 0x000000ffff05a224 */ /* 0x010fc400078e001b */
[----:B------:R-:W-:-:S05]  /*2c8c0*/  @!P2 IMAD.MOV.U32 R4, RZ, RZ, R26 ;  /* 0x000000ffff04a224 */ /* 0x000fca00078e001a */
[----:B------:R2:W4:Y:S04]  /*2c8d0*/  @!P2 LDG.E.U16 R21, desc[UR32][R4.64] ;  /* 0x000000200415a981 */ /* 0x000528000c1e1500 */
[----:B------:R0:W-:Y:S04]  /*2c8e0*/  STL [R1+0x38d0], R23 ;  /* 0x0038d01701007387 */ /* 0x0001e80000100800 */
[----:B------:R-:W4:Y:S04]  /*2c8f0*/  LDL R29, [R1+0x2154] ;  /* 0x00215400011d7983 */ /* 0x000f280000100800 */
[----:B------:R-:W4:Y:S04]  /*2c900*/  LDL R28, [R1+0x2160] ;  /* 0x00216000011c7983 */ /* 0x000f280000100800 */
[----:B---3--:R3:W-:Y:S04]  /*2c910*/  STL [R1+0x38d4], R22 ;  /* 0x0038d41601007387 */ /* 0x0087e80000100800 */
[----:B------:R-:W3:Y:S04]  /*2c920*/  LDL R27, [R1+0x215c] ;  /* 0x00215c00011b7983 */ /* 0x000ee80000100800 */
[----:B------:R-:W3:Y:S01]  /*2c930*/  LDL R26, [R1+0x2168] ;  /* 0x00216800011a7983 */ /* 0x000ee20000100800 */
[----:B------:R-:W-:-:S03]  /*2c940*/  PRMT R20, RZ, 0x7610, R20 ;  /* 0x00007610ff147816 */ /* 0x000fc60000000014 */
[----:B-1----:R-:W3:Y:S01]  /*2c950*/  LDL R24, [R1+0x2170] ;  /* 0x0021700001187983 */ /* 0x002ee20000100800 */
[----:B--2---:R-:W-:Y:S02]  /*2c960*/  @!P3 IMAD.MOV.U32 R4, RZ, RZ, R2 ;  /* 0x000000ffff04b224 */ /* 0x004fe400078e0002 */
[----:B------:R-:W-:-:S05]  /*2c970*/  @!P3 IMAD.MOV.U32 R5, RZ, RZ, R25 ;  /* 0x000000ffff05b224 */ /* 0x000fca00078e0019 */
[----:B------:R1:W2:Y:S04]  /*2c980*/  @!P3 LDG.E.U16 R20, desc[UR32][R4.64] ;  /* 0x000000200414b981 */ /* 0x0002a8000c1e1500 */
[----:B----4-:R4:W-:Y:S04]  /*2c990*/  STL [R1+0x38d8], R21 ;  /* 0x0038d81501007387 */ /* 0x0109e80000100800 */
[----:B------:R-:W4:Y:S01]  /*2c9a0*/  LDL R25, [R1+0x2164] ;  /* 0x0021640001197983 */ /* 0x000f220000100800 */
[----:B------:R-:W-:Y:S01]  /*2c9b0*/  PRMT R19, RZ, 0x7610, R19 ;  /* 0x00007610ff137816 */ /* 0x000fe20000000013 */
[----:B-1----:R-:W-:-:S02]  /*2c9c0*/  @!P0 IMAD.MOV.U32 R4, RZ, RZ, R28 ;  /* 0x000000ffff048224 */ /* 0x002fc400078e001c */
[----:B------:R-:W-:Y:S01]  /*2c9d0*/  @!P0 IMAD.MOV.U32 R5, RZ, RZ, R29 ;  /* 0x000000ffff058224 */ /* 0x000fe200078e001d */
[----:B------:R-:W-:Y:S01]  /*2c9e0*/  PRMT R18, RZ, 0x7610, R18 ;  /* 0x00007610ff127816 */ /* 0x000fe20000000012 */
[----:B0-----:R-:W4:Y:S04]  /*2c9f0*/  LDL R23, [R1+0x216c] ;  /* 0x00216c0001177983 */ /* 0x001f280000100800 */
[----:B------:R3:W4:Y:S04]  /*2ca00*/  @!P0 LDG.E.U16 R19, desc[UR32][R4.64] ;  /* 0x0000002004138981 */ /* 0x000728000c1e1500 */
[----:B------:R-:W4:Y:S01]  /*2ca10*/  LDL R2, [R1+0x2178] ;  /* 0x0021780001027983 */ /* 0x000f220000100800 */
[----:B---3--:R-:W-:-:S02]  /*2ca20*/  @!P1 IMAD.MOV.U32 R5, RZ, RZ, R27 ;  /* 0x000000ffff059224 */ /* 0x008fc400078e001b */
[----:B------:R-:W-:-:S05]  /*2ca30*/  @!P1 IMAD.MOV.U32 R4, RZ, RZ, R26 ;  /* 0x000000ffff049224 */ /* 0x000fca00078e001a */
[----:B------:R0:W3:Y:S01]  /*2ca40*/  @!P1 LDG.E.U16 R18, desc[UR32][R4.64] ;  /* 0x0000002004129981 */ /* 0x0000e2000c1e1500 */
[----:B------:R-:W-:Y:S01]  /*2ca50*/  PRMT R17, RZ, 0x7610, R17 ;  /* 0x00007610ff117816 */ /* 0x000fe20000000011 */
[----:B0-----:R-:W-:Y:S02]  /*2ca60*/  @!P2 IMAD.MOV.U32 R4, RZ, RZ, R24 ;  /* 0x000000ffff04a224 */ /* 0x001fe400078e0018 */
[----:B--2---:R-:W-:Y:S04]  /*2ca70*/  STL [R1+0x38dc], R20 ;  /* 0x0038dc1401007387 */ /* 0x004fe80000100800 */
[----:B------:R-:W2:Y:S04]  /*2ca80*/  LDL R22, [R1+0x21d4] ;  /* 0x0021d40001167983 */ /* 0x000ea80000100800 */
[----:B----4-:R-:W4:Y:S01]  /*2ca90*/  LDL R21, [R1+0x21e0] ;  /* 0x0021e00001157983 */ /* 0x010f220000100800 */
[----:B------:R-:W-:-:S05]  /*2caa0*/  @!P2 IMAD.MOV.U32 R5, RZ, RZ, R25 ;  /* 0x000000ffff05a224 */ /* 0x000fca00078e0019 */
[----:B------:R0:W2:Y:S04]  /*2cab0*/  @!P2 LDG.E.U16 R17, desc[UR32][R4.64] ;  /* 0x000000200411a981 */ /* 0x0000a8000c1e1500 */
[----:B------:R1:W-:Y:S04]  /*2cac0*/  STL [R1+0x38e0], R19 ;  /* 0x0038e01301007387 */ /* 0x0003e80000100800 */
[----:B-1----:R-:W2:Y:S04]  /*2cad0*/  LDL R19, [R1+0x21e8] ;  /* 0x0021e80001137983 */ /* 0x002ea80000100800 */
[----:B---3--:R1:W-:Y:S01]  /*2cae0*/  STL [R1+0x38e4], R18 ;  /* 0x0038e41201007387 */ /* 0x0083e20000100800 */
[----:B------:R-:W-:Y:S01]  /*2caf0*/  PRMT R16, RZ, 0x7610, R16 ;  /* 0x00007610ff107816 */ /* 0x000fe20000000010 */
[----:B0-----:R-:W-:-:S02]  /*2cb00*/  @!P3 IMAD.MOV.U32 R4, RZ, RZ, R2 ;  /* 0x000000ffff04b224 */ /* 0x001fc400078e0002 */
[----:B------:R-:W-:Y:S01]  /*2cb10*/  @!P3 IMAD.MOV.U32 R5, RZ, RZ, R23 ;  /* 0x000000ffff05b224 */ /* 0x000fe200078e0017 */
[----:B------:R-:W3:Y:S04]  /*2cb20*/  LDL R25, [R1+0x21e4] ;  /* 0x0021e40001197983 */ /* 0x000ee80000100800 */
[----:B------:R-:W3:Y:S01]  /*2cb30*/  LDL R20, [R1+0x21f0] ;  /* 0x0021f00001147983 */ /* 0x000ee20000100800 */
[----:B------:R-:W-:-:S03]  /*2cb40*/  PRMT R15, RZ, 0x7610, R15 ;  /* 0x00007610ff0f7816 */ /* 0x000fc6000000000f */
[----:B------:R4:W3:Y:S04]  /*2cb50*/  @!P3 LDG.E.U16 R16, desc[UR32][R4.64] ;  /* 0x000000200410b981 */ /* 0x0008e8000c1e1500 */
[----:B-1----:R-:W3:Y:S01]  /*2cb60*/  LDL R18, [R1+0x21dc] ;  /* 0x0021dc0001127983 */ /* 0x002ee20000100800 */
[----:B----4-:R-:W-:Y:S02]  /*2cb70*/  @!P0 IMAD.MOV.U32 R4, RZ, RZ, R21 ;  /* 0x000000ffff048224 */ /* 0x010fe400078e0015 */
[----:B--2---:R-:W-:-:S05]  /*2cb80*/  @!P0 IMAD.MOV.U32 R5, RZ, RZ, R22 ;  /* 0x000000ffff058224 */ /* 0x004fca00078e0016 */
[----:B------:R0:W2:Y:S04]  /*2cb90*/  @!P0 LDG.E.U16 R15, desc[UR32][R4.64] ;  /* 0x00000020040f8981 */ /* 0x0000a8000c1e1500 */
[----:B------:R-:W-:Y:S04]  /*2cba0*/  STL [R1+0x38e8], R17 ;  /* 0x0038e81101007387 */ /* 0x000fe80000100800 */
[----:B------:R-:W4:Y:S04]  /*2cbb0*/  LDL R24, [R1+0x21ec] ;  /* 0x0021ec0001187983 */ /* 0x000f280000100800 */
[----:B------:R-:W4:Y:S01]  /*2cbc0*/  LDL R2, [R1+0x21f8] ;  /* 0x0021f80001027983 */ /* 0x000f220000100800 */
[----:B------:R-:W-:Y:S01]  /*2cbd0*/  PRMT R14, RZ, 0x7610, R14 ;  /* 0x00007610ff0e7816 */ /* 0x000fe2000000000e */
[----:B0-----:R-:W-:Y:S01]  /*2cbe0*/  @!P1 IMAD.MOV.U32 R4, RZ, RZ, R19 ;  /* 0x000000ffff049224 */ /* 0x001fe200078e0013 */
[----:B------:R-:W-:Y:S01]  /*2cbf0*/  PRMT R13, RZ, 0x7610, R13 ;  /* 0x00007610ff0d7816 */ /* 0x000fe2000000000d */
[----:B---3--:R-:W-:-:S05]  /*2cc00*/  @!P1 IMAD.MOV.U32 R5, RZ, RZ, R18 ;  /* 0x000000ffff059224 */ /* 0x008fca00078e0012 */
[----:B------:R0:W3:Y:S04]  /*2cc10*/  @!P1 LDG.E.U16 R14, desc[UR32][R4.64] ;  /* 0x00000020040e9981 */ /* 0x0000e8000c1e1500 */
[----:B------:R-:W-:Y:S04]  /*2cc20*/  STL [R1+0x38ec], R16 ;  /* 0x0038ec1001007387 */ /* 0x000fe80000100800 */
[----:B------:R-:W3:Y:S04]  /*2cc30*/  LDL R23, [R1+0x2254] ;  /* 0x0022540001177983 */ /* 0x000ee80000100800 */
[----:B------:R-:W3:Y:S01]  /*2cc40*/  LDL R22, [R1+0x2260] ;  /* 0x0022600001167983 */ /* 0x000ee20000100800 */
[----:B------:R-:W-:-:S03]  /*2cc50*/  PRMT R12, RZ, 0x7610, R12 ;  /* 0x00007610ff0c7816 */ /* 0x000fc6000000000c */
[----:B------:R-:W3:Y:S01]  /*2cc60*/  LDL R21, [R1+0x2268] ;  /* 0x0022680001157983 */ /* 0x000ee20000100800 */
[----:B0-----:R-:W-:Y:S02]  /*2cc70*/  @!P2 IMAD.MOV.U32 R4, RZ, RZ, R20 ;  /* 0x000000ffff04a224 */ /* 0x001fe400078e0014 */
[----:B------:R-:W-:-:S05]  /*2cc80*/  @!P2 IMAD.MOV.U32 R5, RZ, RZ, R25 ;  /* 0x000000ffff05a224 */ /* 0x000fca00078e0019 */
[----:B------:R4:W3:Y:S04]  /*2cc90*/  @!P2 LDG.E.U16 R13, desc[UR32][R4.64] ;  /* 0x00000020040da981 */ /* 0x0008e8000c1e1500 */
[----:B--2---:R0:W-:Y:S04]  /*2cca0*/  STL [R1+0x38f0], R15 ;  /* 0x0038f00f01007387 */ /* 0x0041e80000100800 */
[----:B------:R-:W2:Y:S04]  /*2ccb0*/  LDL R19, [R1+0x2264] ;  /* 0x0022640001137983 */ /* 0x000ea80000100800 */
[----:B------:R-:W2:Y:S04]  /*2ccc0*/  LDL R18, [R1+0x2270] ;  /* 0x0022700001127983 */ /* 0x000ea80000100800 */
[----:B0-----:R-:W2:Y:S01]  /*2ccd0*/  LDL R15, [R1+0x225c] ;  /* 0x00225c00010f7983 */ /* 0x001ea20000100800 */
[----:B----4-:R-:W-:-:S02]  /*2cce0*/  @!P3 IMAD.MOV.U32 R5, RZ, RZ, R24 ;  /* 0x000000ffff05b224 */ /* 0x010fc400078e0018 */
[----:B------:R-:W-:-:S05]  /*2ccf0*/  @!P3 IMAD.MOV.U32 R4, RZ, RZ, R2 ;  /* 0x000000ffff04b224 */ /* 0x000fca00078e0002 */
[----:B------:R0:W4:Y:S01]  /*2cd00*/  @!P3 LDG.E.U16 R12, desc[UR32][R4.64] ;  /* 0x00000020040cb981 */ /* 0x000122000c1e1500 */
[----:B------:R-:W-:Y:S02]  /*2cd10*/  PRMT R11, RZ, 0x7610, R11 ;  /* 0x00007610ff0b7816 */ /* 0x000fe4000000000b */
[----:B------:R-:W-:Y:S01]  /*2cd20*/  PRMT R10, RZ, 0x7610, R10 ;  /* 0x00007610ff0a7816 */ /* 0x000fe2000000000a */
[----:B---3--:R1:W-:Y:S04]  /*2cd30*/  STL [R1+0x38f4], R14 ;  /* 0x0038f40e01007387 */ /* 0x0083e80000100800 */
[----:B------:R-:W3:Y:S04]  /*2cd40*/  LDL R20, [R1+0x226c] ;  /* 0x00226c0001147983 */ /* 0x000ee80000100800 */
[----:B------:R-:W3:Y:S01]  /*2cd50*/  LDL R17, [R1+0x2278] ;  /* 0x0022780001117983 */ /* 0x000ee20000100800 */
[----:B0-----:R-:W-:-:S02]  /*2cd60*/  @!P0 IMAD.MOV.U32 R4, RZ, RZ, R22 ;  /* 0x000000ffff048224 */ /* 0x001fc400078e0016 */
[----:B------:R-:W-:-:S05]  /*2cd70*/  @!P0 IMAD.MOV.U32 R5, RZ, RZ, R23 ;  /* 0x000000ffff058224 */ /* 0x000fca00078e0017 */
[----:B------:R0:W3:Y:S04]  /*2cd80*/  @!P0 LDG.E.U16 R11, desc[UR32][R4.64] ;  /* 0x00000020040b8981 */ /* 0x0000e8000c1e1500 */
[----:B------:R-:W-:Y:S04]  /*2cd90*/  STL [R1+0x38f8], R13 ;  /* 0x0038f80d01007387 */ /* 0x000fe80000100800 */
[----:B------:R-:W3:Y:S04]  /*2cda0*/  LDL R16, [R1+0x22d4] ;  /* 0x0022d40001107983 */ /* 0x000ee80000100800 */
[----:B------:R-:W3:Y:S01]  /*2cdb0*/  LDL R2, [R1+0x22e0] ;  /* 0x0022e00001027983 */ /* 0x000ee20000100800 */
[----:B0-----:R-:W-:-:S02]  /*2cdc0*/  @!P1 IMAD.MOV.U32 R4, RZ, RZ, R21 ;  /* 0x000000ffff049224 */ /* 0x001fc400078e0015 */
[----:B--2---:R-:W-:-:S05]  /*2cdd0*/  @!P1 IMAD.MOV.U32 R5, RZ, RZ, R15 ;  /* 0x000000ffff059224 */ /* 0x004fca00078e000f */
[----:B------:R0:W2:Y:S01]  /*2cde0*/  @!P1 LDG.E.U16 R10, desc[UR32][R4.64] ;  /* 0x00000020040a9981 */ /* 0x0000a2000c1e1500 */
[----:B------:R-:W-:Y:S01]  /*2cdf0*/  PRMT R9, RZ, 0x7610, R9 ;  /* 0x00007610ff097816 */ /* 0x000fe20000000009 */
[----:B0-----:R-:W-:Y:S02]  /*2ce00*/  @!P2 IMAD.MOV.U32 R4, RZ, RZ, R18 ;  /* 0x000000ffff04a224 */ /* 0x001fe400078e0012 */
[----:B------:R-:W-:-:S05]  /*2ce10*/  @!P2 IMAD.MOV.U32 R5, RZ, RZ, R19 ;  /* 0x000000ffff05a224 */ /* 0x000fca00078e0013 */
[----:B------:R3:W2:Y:S04]  /*2ce20*/  @!P2 LDG.E.U16 R9, desc[UR32][R4.64] ;  /* 0x000000200409a981 */ /* 0x0006a8000c1e1500 */
[----:B----4-:R0:W-:Y:S04]  /*2ce30*/  STL [R1+0x38fc], R12 ;  /* 0x0038fc0c01007387 */ /* 0x0101e80000100800 */
[----:B-1----:R-:W4:Y:S04]  /*2ce40*/  LDL R14, [R1+0x22dc] ;  /* 0x0022dc00010e7983 */ /* 0x002f280000100800 */
[----:B0-----:R-:W4:Y:S01]  /*2ce50*/  LDL R12, [R1+0x22e8] ;  /* 0x0022e800010c7983 */ /* 0x001f220000100800 */
[----:B------:R-:W-:-:S02]  /*2ce60*/  PRMT R8, RZ, 0x7610, R8 ;  /* 0x00007610ff087816 */ /* 0x000fc40000000008 */
[----:B------:R-:W-:Y:S01]  /*2ce70*/  PRMT R7, RZ, 0x7610, R7 ;  /* 0x00007610ff077816 */ /* 0x000fe20000000007 */
[----:B---3--:R-:W-:Y:S02]  /*2ce80*/  @!P3 IMAD.MOV.U32 R5, RZ, RZ, R20 ;  /* 0x000000ffff05b224 */ /* 0x008fe400078e0014 */
[----:B------:R-:W-:-:S05]  /*2ce90*/  @!P3 IMAD.MOV.U32 R4, RZ, RZ, R17 ;  /* 0x000000ffff04b224 */ /* 0x000fca00078e0011 */
[----:B------:R0:W3:Y:S01]  /*2cea0*/  @!P3 LDG.E.U16 R8, desc[UR32][R4.64] ;  /* 0x000000200408b981 */ /* 0x0000e2000c1e1500 */
[----:B------:R-:W-:-:S03]  /*2ceb0*/  PRMT R6, RZ, 0x7610, R6 ;  /* 0x00007610ff067816 */ /* 0x000fc60000000006 */
[----:B------:R-:W-:Y:S04]  /*2cec0*/  STL [R1+0x3900], R11 ;  /* 0x0039000b01007387 */ /* 0x000fe80000100800 */
[----:B------:R-:W3:Y:S01]  /*2ced0*/  LDL R15, [R1+0x22f0] ;  /* 0x0022f000010f7983 */ /* 0x000ee20000100800 */
[----:B0-----:R-:W-:Y:S02]  /*2cee0*/  @!P0 IMAD.MOV.U32 R5, RZ, RZ, R16 ;  /* 0x000000ffff058224 */ /* 0x001fe400078e0010 */
[----:B------:R-:W-:-:S05]  /*2cef0*/  @!P0 IMAD.MOV.U32 R4, RZ, RZ, R2 ;  /* 0x000000ffff048224 */ /* 0x000fca00078e0002 */
[----:B------:R0:W3:Y:S04]  /*2cf00*/  @!P0 LDG.E.U16 R7, desc[UR32][R4.64] ;  /* 0x0000002004078981 */ /* 0x0000e8000c1e1500 */
[----:B--2---:R1:W-:Y:S04]  /*2cf10*/  STL [R1+0x3904], R10 ;  /* 0x0039040a01007387 */ /* 0x0043e80000100800 */
[----:B------:R-:W2:Y:S04]  /*2cf20*/  LDL R19, [R1+0x22e4] ;  /* 0x0022e40001137983 */ /* 0x000ea80000100800 */
[----:B------:R-:W2:Y:S04]  /*2cf30*/  LDL R18, [R1+0x22ec] ;  /* 0x0022ec0001127983 */ /* 0x000ea80000100800 */
[----:B------:R-:W2:Y:S04]  /*2cf40*/  LDL R13, [R1+0x22f8] ;  /* 0x0022f800010d7983 */ /* 0x000ea80000100800 */
[----:B------:R0:W-:Y:S04]  /*2cf50*/  STL [R1+0x3908], R9 ;  /* 0x0039080901007387 */ /* 0x0001e80000100800 */
[----:B-1----:R-:W2:Y:S04]  /*2cf60*/  LDL R10, [R1+0x10d8] ;  /* 0x0010d800010a7983 */ /* 0x002ea80000100800 */
[----:B------:R-:W2:Y:S01]  /*2cf70*/  LDL R17, [R1+0x10d4] ;  /* 0x0010d40001117983 */ /* 0x000ea20000100800 */
[----:B----4-:R-:W-:-:S02]  /*2cf80*/  @!P1 IMAD.MOV.U32 R31, RZ, RZ, R14 ;  /* 0x000000ffff1f9224 */ /* 0x010fc400078e000e */
[----:B------:R-:W-:-:S05]  /*2cf90*/  @!P1 IMAD.MOV.U32 R30, RZ, RZ, R12 ;  /* 0x000000ffff1e9224 */ /* 0x000fca00078e000c */
[----:B------:R1:W4:Y:S01]  /*2cfa0*/  @!P1 LDG.E.U16 R6, desc[UR32][R30.64] ;  /* 0x000000201e069981 */ /* 0x000322000c1e1500 */
[----:B0-----:R-:W-:-:S03]  /*2cfb0*/  PRMT R5, RZ, 0x7610, R5 ;  /* 0x00007610ff057816 */ /* 0x001fc60000000005 */
[----:B---3--:R-:W-:Y:S04]  /*2cfc0*/  STL [R1+0x390c], R8 ;  /* 0x00390c0801007387 */ /* 0x008fe80000100800 */
[----:B------:R-:W3:Y:S04]  /*2cfd0*/  LDL R16, [R1+0x10cc] ;  /* 0x0010cc0001107983 */ /* 0x000ee80000100800 */
[----:B------:R-:W3:Y:S04]  /*2cfe0*/  LDL R2, [R1+0x10d0] ;  /* 0x0010d00001027983 */ /* 0x000ee80000100800 */
[----:B------:R-:W3:Y:S01]  /*2cff0*/  LDL R11, [R1+0x10c8] ;  /* 0x0010c800010b7983 */ /* 0x000ee20000100800 */
[----:B-1----:R-:W-:Y:S01]  /*2d000*/  @!P2 IMAD.MOV.U32 R30, RZ, RZ, R15 ;  /* 0x000000ffff1ea224 */ /* 0x002fe200078e000f */
[----:B------:R-:W-:-:S02]  /*2d010*/  PRMT R4, RZ, 0x7610, R4 ;  /* 0x00007610ff047816 */ /* 0x000fc40000000004 */
[----:B------:R0:W-:Y:S04]  /*2d020*/  STL [R1+0x3910], R7 ;  /* 0x0039100701007387 */ /* 0x0001e80000100800 */
[----:B------:R-:W3:Y:S04]  /*2d030*/  LDL R14, [R1+0x10c4] ;  /* 0x0010c400010e7983 */ /* 0x000ee80000100800 */
[----:B------:R-:W3:Y:S01]  /*2d040*/  LDL R12, [R1+0x10c0] ;  /* 0x0010c000010c7983 */ /* 0x000ee20000100800 */
[----:B--2---:R-:W-:-:S05]  /*2d050*/  @!P2 IMAD.MOV.U32 R31, RZ, RZ, R19 ;  /* 0x000000ffff1fa224 */ /* 0x004fca00078e0013 */
[----:B------:R1:W2:Y:S02]  /*2d060*/  @!P2 LDG.E.U16 R5, desc[UR32][R30.64] ;  /* 0x000000201e05a981 */ /* 0x0002a4000c1e1500 */
[----:B-1----:R-:W-:Y:S02]  /*2d070*/  @!P3 IMAD.MOV.U32 R30, RZ, RZ, R13 ;  /* 0x000000ffff1eb224 */ /* 0x002fe400078e000d */
[----:B------:R-:W-:-:S05]  /*2d080*/  @!P3 IMAD.MOV.U32 R31, RZ, RZ, R18 ;  /* 0x000000ffff1fb224 */ /* 0x000fca00078e0012 */
[----:B------:R1:W2:Y:S02]  /*2d090*/  @!P3 LDG.E.U16 R4, desc[UR32][R30.64] ;  /* 0x000000201e04b981 */ /* 0x0002a4000c1e1500 */
[----:B-1----:R-:W-:Y:S02]  /*2d0a0*/  @!P0 IMAD.MOV.U32 R30, RZ, RZ, R10 ;  /* 0x000000ffff1e8224 */ /* 0x002fe400078e000a */
[----:B----4-:R1:W-:Y:S04]  /*2d0b0*/  STL [R1+0x3914], R6 ;  /* 0x0039140601007387 */ /* 0x0103e80000100800 */
[----:B------:R-:W4:Y:S04]  /*2d0c0*/  LDL R15, [R1+0x10bc] ;  /* 0x0010bc00010f7983 */ /* 0x000f280000100800 */
[----:B------:R-:W2:Y:S04]  /*2d0d0*/  LDL R9, [R1+0x1058] ;  /* 0x0010580001097983 */ /* 0x000ea80000100800 */
[----:B------:R-:W2:Y:S04]  /*2d0e0*/  LDL R13, [R1+0x1054] ;  /* 0x00105400010d7983 */ /* 0x000ea80000100800 */
[----:B------:R-:W2:Y:S04]  /*2d0f0*/  LDL R10, [R1+0x104c] ;  /* 0x00104c00010a7983 */ /* 0x000ea80000100800 */
[----:B0-----:R-:W2:Y:S01]  /*2d100*/  LDL R7, [R1+0x1044] ;  /* 0x0010440001077983 */ /* 0x001ea20000100800 */
[----:B------:R-:W-:Y:S01]  /*2d110*/  PRMT R56, RZ, 0x7610, R56 ;  /* 0x00007610ff387816 */ /* 0x000fe20000000038 */
[----:B------:R-:W-:Y:S01]  /*2d120*/  @!P0 IMAD.MOV.U32 R31, RZ, RZ, R17 ;  /* 0x000000ffff1f8224 */ /* 0x000fe200078e0011 */
[----:B------:R-:W-:-:S02]  /*2d130*/  PRMT R55, RZ, 0x7610, R55 ;  /* 0x00007610ff377816 */ /* 0x000fc40000000037 */
[----:B------:R-:W-:Y:S01]  /*2d140*/  PRMT R54, RZ, 0x7610, R54 ;  /* 0x00007610ff367816 */ /* 0x000fe20000000036 */
[----:B-1----:R-:W2:Y:S04]  /*2d150*/  LDL R6, [R1+0x1050] ;  /* 0x0010500001067983 */ /* 0x002ea80000100800 */
[----:B------:R3:W2:Y:S01]  /*2d160*/  @!P0 LDG.E.U16 R56, desc[UR32][R30.64] ;  /* 0x000000201e388981 */ /* 0x0006a2000c1e1500 */
[----:B------:R-:W-:-:S03]  /*2d170*/  PRMT R50, RZ, 0x7610, R50 ;  /* 0x00007610ff327816 */ /* 0x000fc60000000032 */
[----:B------:R-:W2:Y:S01]  /*2d180*/  LDL R17, [R1+0xfd4] ;  /* 0x000fd40001117983 */ /* 0x000ea20000100800 */
[----:B------:R-:W-:Y:S02]  /*2d190*/  PRMT R48, RZ, 0x7610, R48 ;  /* 0x00007610ff307816 */ /* 0x000fe40000000030 */
[----:B------:R-:W-:Y:S02]  /*2d1a0*/  PRMT R46, RZ, 0x7610, R46 ;  /* 0x00007610ff2e7816 */ /* 0x000fe4000000002e */
[----:B------:R-:W-:Y:S02]  /*2d1b0*/  PRMT R44, RZ, 0x7610, R44 ;  /* 0x00007610ff2c7816 */ /* 0x000fe4000000002c */
[----:B------:R-:W-:Y:S02]  /*2d1c0*/  PRMT R42, RZ, 0x7610, R42 ;  /* 0x00007610ff2a7816 */ /* 0x000fe4000000002a */
[----:B------:R-:W-:Y:S02]  /*2d1d0*/  PRMT R40, RZ, 0x7610, R40 ;  /* 0x00007610ff287816 */ /* 0x000fe40000000028 */
[----:B------:R-:W-:-:S02]  /*2d1e0*/  PRMT R38, RZ, 0x7610, R38 ;  /* 0x00007610ff267816 */ /* 0x000fc40000000026 */
[----:B------:R-:W-:Y:S01]  /*2d1f0*/  PRMT R36, RZ, 0x7610, R36 ;  /* 0x00007610ff247816 */ /* 0x000fe20000000024 */
[----:B---3--:R-:W-:Y:S02]  /*2d200*/  @!P1 IMAD.MOV.U32 R30, RZ, RZ, R2 ;  /* 0x000000ffff1e9224 */ /* 0x008fe400078e0002 */
[----:B------:R-:W-:Y:S01]  /*2d210*/  @!P1 IMAD.MOV.U32 R31, RZ, RZ, R16 ;  /* 0x000000ffff1f9224 */ /* 0x000fe200078e0010 */
[----:B------:R-:W3:Y:S04]  /*2d220*/  LDL R2, [R1+0x1048] ;  /* 0x0010480001027983 */ /* 0x000ee80000100800 */
[----:B------:R-:W3:Y:S04]  /*2d230*/  LDL R16, [R1+0xfcc] ;  /* 0x000fcc0001107983 */ /* 0x000ee80000100800 */
[----:B------:R0:W3:Y:S01]  /*2d240*/  @!P1 LDG.E.U16 R55, desc[UR32][R30.64] ;  /* 0x000000201e379981 */ /* 0x0000e2000c1e1500 */
[----:B------:R-:W-:-:S02]  /*2d250*/  PRMT R34, RZ, 0x7610, R34 ;  /* 0x00007610ff227816 */ /* 0x000fc40000000022 */
[----:B------:R-:W-:Y:S01]  /*2d260*/  PRMT R32, RZ, 0x7610, R32 ;  /* 0x00007610ff207816 */ /* 0x000fe20000000020 */
[----:B------:R-:W3:Y:S04]  /*2d270*/  LDL R19, [R1+0xecc] ;  /* 0x000ecc0001137983 */ /* 0x000ee80000100800 */
[----:B------:R-:W3:Y:S01]  /*2d280*/  LDL R18, [R1+0xec4] ;  /* 0x000ec40001127983 */ /* 0x000ee20000100800 */
[----:B0-----:R-:W-:-:S03]  /*2d290*/  @!P2 IMAD.MOV.U32 R30, RZ, RZ, R11 ;  /* 0x000000ffff1ea224 */ /* 0x001fc600078e000b */
[----:B------:R-:W3:Y:S01]  /*2d2a0*/  LDL R11, [R1+0x1040] ;  /* 0x00104000010b7983 */ /* 0x000ee20000100800 */
[----:B------:R-:W-:-:S03]  /*2d2b0*/  @!P2 IMAD.MOV.U32 R31, RZ, RZ, R14 ;  /* 0x000000ffff1fa224 */ /* 0x000fc600078e000e */
[----:B------:R-:W3:Y:S04]  /*2d2c0*/  LDL R14, [R1+0x103c] ;  /* 0x00103c00010e7983 */ /* 0x000ee80000100800 */
[----:B------:R0:W3:Y:S02]  /*2d2d0*/  @!P2 LDG.E.U16 R54, desc[UR32][R30.64] ;  /* 0x000000201e36a981 */ /* 0x0000e4000c1e1500 */
[----:B0-----:R-:W-:Y:S02]  /*2d2e0*/  @!P3 IMAD.MOV.U32 R30, RZ, RZ, R12 ;  /* 0x000000ffff1eb224 */ /* 0x001fe400078e000c */
[----:B------:R-:W3:Y:S01]  /*2d2f0*/  LDL R12, [R1+0xfd8] ;  /* 0x000fd800010c7983 */ /* 0x000ee20000100800 */
[----:B----4-:R-:W-:-:S03]  /*2d300*/  @!P3 IMAD.MOV.U32 R31, RZ, RZ, R15 ;  /* 0x000000ffff1fb224 */ /* 0x010fc600078e000f */
[----:B------:R-:W4:Y:S04]  /*2d310*/  LDL R15, [R1+0xf54] ;  /* 0x000f5400010f7983 */ /* 0x000f280000100800 */
[----:B------:R2:W4:Y:S02]  /*2d320*/  @!P3 LDG.E.U16 R50, desc[UR32][R30.64] ;  /* 0x000000201e32b981 */ /* 0x000524000c1e1500 */
[----:B--2---:R-:W-:Y:S02]  /*2d330*/  @!P0 IMAD.MOV.U32 R30, RZ, RZ, R9 ;  /* 0x000000ffff1e8224 */ /* 0x004fe400078e0009 */
[----:B------:R-:W-:Y:S01]  /*2d340*/  @!P0 IMAD.MOV.U32 R31, RZ, RZ, R13 ;  /* 0x000000ffff1f8224 */ /* 0x000fe200078e000d */
[----:B------:R-:W2:Y:S04]  /*2d350*/  LDL R9, [R1+0xfc8] ;  /* 0x000fc80001097983 */ /* 0x000ea80000100800 */
[----:B------:R-:W2:Y:S04]  /*2d360*/  LDL R13, [R1+0xfd0] ;  /* 0x000fd000010d7983 */ /* 0x000ea80000100800 */
[----:B------:R0:W4:Y:S02]  /*2d370*/  @!P0 LDG.E.U16 R48, desc[UR32][R30.64] ;  /* 0x000000201e308981 */ /* 0x000124000c1e1500 */
[----:B0-----:R-:W-:-:S02]  /*2d380*/  @!P1 IMAD.MOV.U32 R30, RZ, RZ, R6 ;  /* 0x000000ffff1e9224 */ /* 0x001fc400078e0006 */
[----:B------:R-:W-:Y:S01]  /*2d390*/  @!P1 IMAD.MOV.U32 R31, RZ, RZ, R10 ;  /* 0x000000ffff1f9224 */ /* 0x000fe200078e000a */
[----:B------:R-:W4:Y:S04]  /*2d3a0*/  LDL R6, [R1+0xfc0] ;  /* 0x000fc00001067983 */ /* 0x000f280000100800 */
[----:B------:R-:W4:Y:S04]  /*2d3b0*/  LDL R10, [R1+0xfc4] ;  /* 0x000fc400010a7983 */ /* 0x000f280000100800 */
[----:B------:R0:W4:Y:S02]  /*2d3c0*/  @!P1 LDG.E.U16 R46, desc[UR32][R30.64] ;  /* 0x000000201e2e9981 */ /* 0x000124000c1e1500 */
[----:B0-----:R-:W-:-:S02]  /*2d3d0*/  @!P2 IMAD.MOV.U32 R31, RZ, RZ, R7 ;  /* 0x000000ffff1fa224 */ /* 0x001fc400078e0007 */
[----:B------:R-:W4:Y:S01]  /*2d3e0*/  LDL R7, [R1+0xfbc] ;  /* 0x000fbc0001077983 */ /* 0x000f220000100800 */
[----:B---3--:R-:W-:-:S03]  /*2d3f0*/  @!P2 IMAD.MOV.U32 R30, RZ, RZ, R2 ;  /* 0x000000ffff1ea224 */ /* 0x008fc600078e0002 */
[----:B------:R-:W3:Y:S04]  /*2d400*/  LDL R2, [R1+0xf58] ;  /* 0x000f580001027983 */ /* 0x000ee80000100800 */
[----:B------:R0:W3:Y:S02]  /*2d410*/  @!P2 LDG.E.U16 R44, desc[UR32][R30.64] ;  /* 0x000000201e2ca981 */ /* 0x0000e4000c1e1500 */
[----:B0-----:R-:W-:Y:S02]  /*2d420*/  @!P3 IMAD.MOV.U32 R30, RZ, RZ, R11 ;  /* 0x000000ffff1eb224 */ /* 0x001fe400078e000b */
[----:B------:R-:W3:Y:S01]  /*2d430*/  LDL R11, [R1+0xf50] ;  /* 0x000f5000010b7983 */ /* 0x000ee20000100800 */
[----:B------:R-:W-:-:S03]  /*2d440*/  @!P3 IMAD.MOV.U32 R31, RZ, RZ, R14 ;  /* 0x000000ffff1fb224 */ /* 0x000fc600078e000e */
[----:B------:R-:W3:Y:S04]  /*2d450*/  LDL R14, [R1+0xf4c] ;  /* 0x000f4c00010e7983 */ /* 0x000ee80000100800 */
[----:B------:R0:W3:Y:S02]  /*2d460*/  @!P3 LDG.E.U16 R42, desc[UR32][R30.64] ;  /* 0x000000201e2ab981 */ /* 0x0000e4000c1e1500 */
[----:B0-----:R-:W-:Y:S02]  /*2d470*/  @!P0 IMAD.MOV.U32 R30, RZ, RZ, R12 ;  /* 0x000000ffff1e8224 */ /* 0x001fe400078e000c */
[----:B------:R-:W-:Y:S01]  /*2d480*/  @!P0 IMAD.MOV.U32 R31, RZ, RZ, R17 ;  /* 0x000000ffff1f8224 */ /* 0x000fe200078e0011 */
[----:B------:R-:W3:Y:S04]  /*2d490*/  LDL R12, [R1+0xf48] ;  /* 0x000f4800010c7983 */ /* 0x000ee80000100800 */
[----:B------:R-:W3:Y:S04]  /*2d4a0*/  LDL R17, [R1+0xebc] ;  /* 0x000ebc0001117983 */ /* 0x000ee80000100800 */
[----:B------:R0:W3:Y:S02]  /*2d4b0*/  @!P0 LDG.E.U16 R40, desc[UR32][R30.64] ;  /* 0x000000201e288981 */ /* 0x0000e4000c1e1500 */
[----:B0-----:R-:W-:-:S02]  /*2d4c0*/  @!P1 IMAD.MOV.U32 R31, RZ, RZ, R16 ;  /* 0x000000ffff1f9224 */ /* 0x001fc400078e0010 */
[----:B------:R-:W3:Y:S01]  /*2d4d0*/  LDL R16, [R1+0xec0] ;  /* 0x000ec00001107983 */ /* 0x000ee20000100800 */
[----:B--2---:R-:W-:-:S03]  /*2d4e0*/  @!P1 IMAD.MOV.U32 R30, RZ, RZ, R13 ;  /* 0x000000ffff1e9224 */ /* 0x004fc600078e000d */
[----:B------:R-:W2:Y:S04]  /*2d4f0*/  LDL R13, [R1+0xf44] ;  /* 0x000f4400010d7983 */ /* 0x000ea80000100800 */
[----:B------:R0:W2:Y:S02]  /*2d500*/  @!P1 LDG.E.U16 R38, desc[UR32][R30.64] ;  /* 0x000000201e269981 */ /* 0x0000a4000c1e1500 */
[----:B0-----:R-:W-:Y:S02]  /*2d510*/  @!P2 IMAD.MOV.U32 R30, RZ, RZ, R9 ;  /* 0x000000ffff1ea224 */ /* 0x001fe400078e0009 */
[----:B----4-:R-:W-:Y:S01]  /*2d520*/  @!P2 IMAD.MOV.U32 R31, RZ, RZ, R10 ;  /* 0x000000ffff1fa224 */ /* 0x010fe200078e000a */
[----:B------:R-:W4:Y:S04]  /*2d530*/  LDL R9, [R1+0xf40] ;  /* 0x000f400001097983 */ /* 0x000f280000100800 */
[----:B------:R-:W4:Y:S04]  /*2d540*/  LDL R10, [R1+0xf3c] ;  /* 0x000f3c00010a7983 */ /* 0x000f280000100800 */
[----:B------:R0:W4:Y:S02]  /*2d550*/  @!P2 LDG.E.U16 R36, desc[UR32][R30.64] ;  /* 0x000000201e24a981 */ /* 0x000124000c1e1500 */
[----:B0-----:R-:W-:-:S02]  /*2d560*/  @!P3 IMAD.MOV.U32 R30, RZ, RZ, R6 ;  /* 0x000000ffff1eb224 */ /* 0x001fc400078e0006 */
[----:B------:R-:W-:Y:S01]  /*2d570*/  @!P3 IMAD.MOV.U32 R31, RZ, RZ, R7 ;  /* 0x000000ffff1fb224 */ /* 0x000fe200078e0007 */
[----:B------:R-:W4:Y:S04]  /*2d580*/  LDL R6, [R1+0xed8] ;  /* 0x000ed80001067983 */ /* 0x000f280000100800 */
[----:B------:R-:W4:Y:S04]  /*2d590*/  LDL R7, [R1+0xed4] ;  /* 0x000ed40001077983 */ /* 0x000f280000100800 */
[----:B------:R3:W4:Y:S02]  /*2d5a0*/  @!P3 LDG.E.U16 R34, desc[UR32][R30.64] ;  /* 0x000000201e22b981 */ /* 0x000724000c1e1500 */
[----:B---3--:R-:W-:-:S02]  /*2d5b0*/  @!P0 IMAD.MOV.U32 R30, RZ, RZ, R2 ;  /* 0x000000ffff1e8224 */ /* 0x008fc400078e0002 */
[----:B------:R-:W-:Y:S01]  /*2d5c0*/  @!P0 IMAD.MOV.U32 R31, RZ, RZ, R15 ;  /* 0x000000ffff1f8224 */ /* 0x000fe200078e000f */
[----:B------:R-:W3:Y:S01]  /*2d5d0*/  LDL R2, [R1+0xed0] ;  /* 0x000ed00001027983 */ /* 0x000ee20000100800 */
[----:B------:R-:W-:-:S03]  /*2d5e0*/  PRMT R33, RZ, 0x7610, R33 ;  /* 0x00007610ff217816 */ /* 0x000fc60000000021 */
[----:B------:R-:W3:Y:S04]  /*2d5f0*/  LDL R15, [R1+0xe54] ;  /* 0x000e5400010f7983 */ /* 0x000ee80000100800 */
[----:B------:R0:W3:Y:S02]  /*2d600*/  @!P0 LDG.E.U16 R32, desc[UR32][R30.64] ;  /* 0x000000201e208981 */ /* 0x0000e4000c1e1500 */
[----:B0-----:R-:W-:Y:S02]  /*2d610*/  @!P1 IMAD.MOV.U32 R30, RZ, RZ, R11 ;  /* 0x000000ffff1e9224 */ /* 0x001fe400078e000b */
[----:B------:R-:W3:Y:S01]  /*2d620*/  LDL R11, [R1+0xec8] ;  /* 0x000ec800010b7983 */ /* 0x000ee20000100800 */
[----:B------:R-:W-:-:S03]  /*2d630*/  @!P1 IMAD.MOV.U32 R31, RZ, RZ, R14 ;  /* 0x000000ffff1f9224 */ /* 0x000fc600078e000e */
[----:B------:R-:W3:Y:S01]  /*2d640*/  LDL R14, [R1+0xe58] ;  /* 0x000e5800010e7983 */ /* 0x000ee20000100800 */
[----:B------:R-:W-:-:S03]  /*2d650*/  PRMT R35, RZ, 0x7610, R35 ;  /* 0x00007610ff237816 */ /* 0x000fc60000000023 */
[----:B------:R0:W3:Y:S01]  /*2d660*/  @!P1 LDG.E.U16 R33, desc[UR32][R30.64] ;  /* 0x000000201e219981 */ /* 0x0000e2000c1e1500 */
[----:B------:R-:W-:Y:S01]  /*2d670*/  PRMT R37, RZ, 0x7610, R37 ;  /* 0x00007610ff257816 */ /* 0x000fe20000000025 */
[----:B0-----:R-:W-:Y:S02]  /*2d680*/  @!P2 IMAD.MOV.U32 R30, RZ, RZ, R12 ;  /* 0x000000ffff1ea224 */ /* 0x001fe400078e000c */
[----:B------:R-:W3:Y:S01]  /*2d690*/  LDL R12, [R1+0xe50] ;  /* 0x000e5000010c7983 */ /* 0x000ee20000100800 */
[----:B--2---:R-:W-:-:S03]  /*2d6a0*/  @!P2 IMAD.MOV.U32 R31, RZ, RZ, R13 ;  /* 0x000000ffff1fa224 */ /* 0x004fc600078e000d */
[----:B------:R-:W2:Y:S04]  /*2d6b0*/  LDL R13, [R1+0xe4c] ;  /* 0x000e4c00010d7983 */ /* 0x000ea80000100800 */
[----:B------:R4:W2:Y:S02]  /*2d6c0*/  @!P2 LDG.E.U16 R35, desc[UR32][R30.64] ;  /* 0x000000201e23a981 */ /* 0x0008a4000c1e1500 */
[----:B----4-:R-:W-:Y:S02]  /*2d6d0*/  @!P3 IMAD.MOV.U32 R30, RZ, RZ, R9 ;  /* 0x000000ffff1eb224 */ /* 0x010fe400078e0009 */
[----:B------:R-:W-:Y:S01]  /*2d6e0*/  @!P3 IMAD.MOV.U32 R31, RZ, RZ, R10 ;  /* 0x000000ffff1fb224 */ /* 0x000fe200078e000a */
[----:B------:R-:W4:Y:S04]  /*2d6f0*/  LDL R9, [R1+0xe48] ;  /* 0x000e480001097983 */ /* 0x000f280000100800 */
[----:B------:R-:W4:Y:S04]  /*2d700*/  LDL R10, [R1+0xe44] ;  /* 0x000e4400010a7983 */ /* 0x000f280000100800 */
[----:B------:R0:W4:Y:S02]  /*2d710*/  @!P3 LDG.E.U16 R37, desc[UR32][R30.64] ;  /* 0x000000201e25b981 */ /* 0x000124000c1e1500 */
[----:B0-----:R-:W-:-:S02]  /*2d720*/  @!P0 IMAD.MOV.U32 R30, RZ, RZ, R6 ;  /* 0x000000ffff1e8224 */ /* 0x001fc400078e0006 */
[----:B------:R-:W-:Y:S01]  /*2d730*/  @!P0 IMAD.MOV.U32 R31, RZ, RZ, R7 ;  /* 0x000000ffff1f8224 */ /* 0x000fe200078e0007 */
[----:B------:R-:W4:Y:S04]  /*2d740*/  LDL R6, [R1+0xe40] ;  /* 0x000e400001067983 */ /* 0x000f280000100800 */
[----:B------:R-:W4:Y:S01]  /*2d750*/  LDL R7, [R1+0xe3c] ;  /* 0x000e3c0001077983 */ /* 0x000f220000100800 */
[----:B------:R-:W-:Y:S02]  /*2d760*/  PRMT R39, RZ, 0x7610, R39 ;  /* 0x00007610ff277816 */ /* 0x000fe40000000027 */
[----:B------:R-:W-:-:S04]  /*2d770*/  PRMT R41, RZ, 0x7610, R41 ;  /* 0x00007610ff297816 */ /* 0x000fc80000000029 */
[----:B------:R3:W4:Y:S01]  /*2d780*/  @!P0 LDG.E.U16 R39, desc[UR32][R30.64] ;  /* 0x000000201e278981 */ /* 0x000722000c1e1500 */
[----:B------:R-:W-:Y:S01]  /*2d790*/  PRMT R43, RZ, 0x7610, R43 ;  /* 0x00007610ff2b7816 */ /* 0x000fe2000000002b */
[----:B---3--:R-:W-:Y:S02]  /*2d7a0*/  @!P1 IMAD.MOV.U32 R30, RZ, RZ, R2 ;  /* 0x000000ffff1e9224 */ /* 0x008fe400078e0002 */
[----:B------:R-:W-:Y:S01]  /*2d7b0*/  @!P1 IMAD.MOV.U32 R31, RZ, RZ, R19 ;  /* 0x000000ffff1f9224 */ /* 0x000fe200078e0013 */
[----:B------:R-:W-:Y:S02]  /*2d7c0*/  PRMT R45, RZ, 0x7610, R45 ;  /* 0x00007610ff2d7816 */ /* 0x000fe4000000002d */
[----:B------:R-:W-:Y:S02]  /*2d7d0*/  PRMT R47, RZ, 0x7610, R47 ;  /* 0x00007610ff2f7816 */ /* 0x000fe4000000002f */
[----:B------:R-:W-:Y:S01]  /*2d7e0*/  PRMT R49, RZ, 0x7610, R49 ;  /* 0x00007610ff317816 */ /* 0x000fe20000000031 */
[----:B------:R-:W3:Y:S04]  /*2d7f0*/  LDL R2, [R1+0xdd8] ;  /* 0x000dd80001027983 */ /* 0x000ee80000100800 */
[----:B------:R0:W3:Y:S02]  /*2d800*/  @!P1 LDG.E.U16 R41, desc[UR32][R30.64] ;  /* 0x000000201e299981 */ /* 0x0000e4000c1e1500 */
[----:B0-----:R-:W-:-:S02]  /*2d810*/  @!P2 IMAD.MOV.U32 R30, RZ, RZ, R11 ;  /* 0x000000ffff1ea224 */ /* 0x001fc400078e000b */
[----:B------:R-:W-:Y:S01]  /*2d820*/  @!P2 IMAD.MOV.U32 R31, RZ, RZ, R18 ;  /* 0x000000ffff1fa224 */ /* 0x000fe200078e0012 */
[----:B------:R-:W3:Y:S04]  /*2d830*/  LDL R11, [R1+0xdd4] ;  /* 0x000dd400010b7983 */ /* 0x000ee80000100800 */
[----:B------:R0:W3:Y:S02]  /*2d840*/  @!P2 LDG.E.U16 R43, desc[UR32][R30.64] ;  /* 0x000000201e2ba981 */ /* 0x0000e4000c1e1500 */
[----:B0-----:R-:W-:Y:S02]  /*2d850*/  @!P3 IMAD.MOV.U32 R30, RZ, RZ, R16 ;  /* 0x000000ffff1eb224 */ /* 0x001fe400078e0010 */
[----:B------:R-:W-:-:S05]  /*2d860*/  @!P3 IMAD.MOV.U32 R31, RZ, RZ, R17 ;  /* 0x000000ffff1fb224 */ /* 0x000fca00078e0011 */
[----:B------:R0:W3:Y:S02]  /*2d870*/  @!P3 LDG.E.U16 R45, desc[UR32][R30.64] ;  /* 0x000000201e2db981 */ /* 0x0000e4000c1e1500 */
[----:B0-----:R-:W-:Y:S02]  /*2d880*/  @!P0 IMAD.MOV.U32 R30, RZ, RZ, R14 ;  /* 0x000000ffff1e8224 */ /* 0x001fe400078e000e */
[----:B------:R-:W-:-:S05]  /*2d890*/  @!P0 IMAD.MOV.U32 R31, RZ, RZ, R15 ;  /* 0x000000ffff1f8224 */ /* 0x000fca00078e000f */
[----:B------:R0:W3:Y:S01]  /*2d8a0*/  @!P0 LDG.E.U16 R47, desc[UR32][R30.64] ;  /* 0x000000201e2f8981 */ /* 0x0000e2000c1e1500 */
[----:B------:R-:W-:Y:S01]  /*2d8b0*/  PRMT R51, RZ, 0x7610, R51 ;  /* 0x00007610ff337816 */ /* 0x000fe20000000033 */
[----:B0-----:R-:W-:Y:S02]  /*2d8c0*/  @!P1 IMAD.MOV.U32 R30, RZ, RZ, R12 ;  /* 0x000000ffff1e9224 */ /* 0x001fe400078e000c */
[----:B--2---:R-:W-:-:S05]  /*2d8d0*/  @!P1 IMAD.MOV.U32 R31, RZ, RZ, R13 ;  /* 0x000000ffff1f9224 */ /* 0x004fca00078e000d */
[----:B------:R4:W2:Y:S02]  /*2d8e0*/  @!P1 LDG.E.U16 R49, desc[UR32][R30.64] ;  /* 0x000000201e319981 */ /* 0x0008a4000c1e1500 */
[----:B----4-:R-:W-:Y:S02]  /*2d8f0*/  @!P2 IMAD.MOV.U32 R30, RZ, RZ, R9 ;  /* 0x000000ffff1ea224 */ /* 0x010fe400078e0009 */
[----:B------:R-:W-:Y:S01]  /*2d900*/  @!P2 IMAD.MOV.U32 R31, RZ, RZ, R10 ;  /* 0x000000ffff1fa224 */ /* 0x000fe200078e000a */
[----:B------:R-:W4:Y:S04]  /*2d910*/  LDL R9, [R1+0x2340] ;  /* 0x0023400001097983 */ /* 0x000f280000100800 */
[----:B------:R-:W2:Y:S04]  /*2d920*/  LDL R10, [R1+0x2334] ;  /* 0x00233400010a7983 */ /* 0x000ea80000100800 */
[----:B------:R0:W2:Y:S02]  /*2d930*/  @!P2 LDG.E.U16 R51, desc[UR32][R30.64] ;  /* 0x000000201e33a981 */ /* 0x0000a4000c1e1500 */
[----:B0-----:R-:W-:-:S02]  /*2d940*/  @!P3 IMAD.MOV.U32 R30, RZ, RZ, R6 ;  /* 0x000000ffff1eb224 */ /* 0x001fc400078e0006 */
[----:B------:R-:W-:Y:S01]  /*2d950*/  @!P3 IMAD.MOV.U32 R31, RZ, RZ, R7 ;  /* 0x000000ffff1fb224 */ /* 0x000fe200078e0007 */
[----:B------:R-:W2:Y:S04]  /*2d960*/  LDL R6, [R1+0x2348] ;  /* 0x0023480001067983 */ /* 0x000ea80000100800 */
[----:B------:R-:W2:Y:S01]  /*2d970*/  LDL R7, [R1+0x233c] ;  /* 0x00233c0001077983 */ /* 0x000ea20000100800 */
[----:B------:R-:W-:Y:S02]  /*2d980*/  PRMT R52, RZ, 0x7610, R52 ;  /* 0x00007610ff347816 */ /* 0x000fe40000000034 */
[----:B------:R-:W-:Y:S02]  /*2d990*/  PRMT R53, RZ, 0x7610, R53 ;  /* 0x00007610ff357816 */ /* 0x000fe40000000035 */
[----:B------:R-:W-:-:S02]  /*2d9a0*/  PRMT R8, RZ, 0x7610, R8 ;  /* 0x00007610ff087816 */ /* 0x000fc40000000008 */
[----:B------:R-:W-:Y:S01]  /*2d9b0*/  PRMT R0, RZ, 0x7610, R0 ;  /* 0x00007610ff007816 */ /* 0x000fe20000000000 */
[----:B------:R-:W2:Y:S04]  /*2d9c0*/  LDL.LU R18, [R1+0xb54] ;  /* 0x000b540001127983 */ /* 0x000ea80000300800 */
[----:B------:R3:W2:Y:S04]  /*2d9d0*/  @!P3 LDG.E.U16 R52, desc[UR32][R30.64] ;  /* 0x000000201e34b981 */ /* 0x0006a8000c1e1500 */
[----:B------:R-:W2:Y:S04]  /*2d9e0*/  LDL.LU R19, [R1+0xb50] ;  /* 0x000b500001137983 */ /* 0x000ea80000300800 */
[----:B------:R-:W2:Y:S04]  /*2d9f0*/  LDL.LU R20, [R1+0xb4c] ;  /* 0x000b4c0001147983 */ /* 0x000ea80000300800 */
[----:B------:R-:W2:Y:S04]  /*2da00*/  LDL.LU R21, [R1+0xb48] ;  /* 0x000b480001157983 */ /* 0x000ea80000300800 */
[----:B------:R-:W2:Y:S04]  /*2da10*/  LDL.LU R22, [R1+0xb44] ;  /* 0x000b440001167983 */ /* 0x000ea80000300800 */
[----:B------:R-:W2:Y:S04]  /*2da20*/  LDL.LU R23, [R1+0xb40] ;  /* 0x000b400001177983 */ /* 0x000ea80000300800 */
[----:B------:R-:W2:Y:S04]  /*2da30*/  LDL.LU R24, [R1+0xb3c] ;  /* 0x000b3c0001187983 */ /* 0x000ea80000300800 */
[----:B------:R-:W2:Y:S04]  /*2da40*/  LDL.LU R25, [R1+0xb38] ;  /* 0x000b380001197983 */ /* 0x000ea80000300800 */
[----:B------:R-:W2:Y:S04]  /*2da50*/  LDL.LU R26, [R1+0xb30] ;  /* 0x000b3000011a7983 */ /* 0x000ea80000300800 */
[----:B------:R-:W2:Y:S01]  /*2da60*/  LDL.LU R27, [R1+0xb2c] ;  /* 0x000b2c00011b7983 */ /* 0x000ea20000300800 */
[----:B---3--:R-:W-:-:S03]  /*2da70*/  @!P0 IMAD.MOV.U32 R30, RZ, RZ, R2 ;  /* 0x000000ffff1e8224 */ /* 0x008fc600078e0002 */
        /* <DEDUP_REMOVED lines=8> */
[----:B------:R-:W-:-:S05]  /*2db00*/  @!P0 IMAD.MOV.U32 R31, RZ, RZ, R11 ;  /* 0x000000ffff1f8224 */ /* 0x000fca00078e000b */
[----:B------:R4:W3:Y:S02]  /*2db10*/  @!P0 LDG.E.U16 R53, desc[UR32][R30.64] ;  /* 0x000000201e358981 */ /* 0x0008e4000c1e1500 */
[----:B----4-:R-:W-:Y:S02]  /*2db20*/  @!P0 IMAD.MOV.U32 R30, RZ, RZ, R9 ;  /* 0x000000ffff1e8224 */ /* 0x010fe400078e0009 */
[----:B--2---:R-:W-:-:S05]  /*2db30*/  @!P0 IMAD.MOV.U32 R31, RZ, RZ, R10 ;  /* 0x000000ffff1f8224 */ /* 0x004fca00078e000a */
[----:B------:R0:W2:Y:S02]  /*2db40*/  @!P0 LDG.E.U16 R8, desc[UR32][R30.64] ;  /* 0x000000201e088981 */ /* 0x0000a4000c1e1500 */
[----:B0-----:R-:W-:Y:S02]  /*2db50*/  @!P1 IMAD.MOV.U32 R30, RZ, RZ, R6 ;  /* 0x000000ffff1e9224 */ /* 0x001fe400078e0006 */
[----:B------:R-:W-:-:S05]  /*2db60*/  @!P1 IMAD.MOV.U32 R31, RZ, RZ, R7 ;  /* 0x000000ffff1f9224 */ /* 0x000fca00078e0007 */
[----:B------:R-:W4:Y:S01]  /*2db70*/  @!P1 LDG.E.U16 R0, desc[UR32][R30.64] ;  /* 0x000000201e009981 */ /* 0x000f22000c1e1500 */
[----:B------:R-:W0:Y:S03]  /*2db80*/  S2R R3, SR_TID.X ;  /* 0x0000000000037919 */ /* 0x000e260000002100 */
[----:B------:R-:W-:Y:S04]  /*2db90*/  STL [R1+0x3708], R30 ;  /* 0x0037081e01007387 */ /* 0x000fe80000100800 */
[----:B------:R-:W-:Y:S04]  /*2dba0*/  STL [R1+0x3710], R30 ;  /* 0x0037101e01007387 */ /* 0x000fe80000100800 */
[----:B------:R-:W-:Y:S04]  /*2dbb0*/  STL [R1+0x3718], R30 ;  /* 0x0037181e01007387 */ /* 0x000fe80000100800 */
[----:B------:R-:W-:Y:S04]  /*2dbc0*/  STL [R1+0x36f4], R31 ;  /* 0x0036f41f01007387 */ /* 0x000fe80000100800 */
[----:B------:R-:W-:Y:S01]  /*2dbd0*/  STL [R1+0x36fc], R31 ;  /* 0x0036fc1f01007387 */ /* 0x000fe20000100800 */
[----:B0-----:R-:W-:-:S05]  /*2dbe0*/  LOP3.LUT R3, R3, 0x1f, RZ, 0xc0, !PT ;  /* 0x0000001f03037812 */ /* 0x001fca00078ec0ff */
[----:B------:R-:W-:Y:S01]  /*2dbf0*/  IMAD.SHL.U32 R3, R3, 0x2, RZ ;  /* 0x0000000203037824 */ /* 0x000fe200078e00ff */
[----:B----4-:R0:W-:Y:S04]  /*2dc00*/  STL [R1+0x1b4], R0 ;  /* 0x0001b40001007387 */ /* 0x0101e80000100800 */
[----:B------:R-:W-:Y:S04]  /*2dc10*/  STL [R1+0x3704], R31 ;  /* 0x0037041f01007387 */ /* 0x000fe80000100800 */
[----:B------:R-:W-:Y:S04]  /*2dc20*/  STL [R1+0x370c], R31 ;  /* 0x00370c1f01007387 */ /* 0x000fe80000100800 */
[----:B------:R-:W-:Y:S01]  /*2dc30*/  STL [R1+0x3714], R31 ;  /* 0x0037141f01007387 */ /* 0x000fe20000100800 */
[----:B0-----:R-:W-:-:S03]  /*2dc40*/  LOP3.LUT R0, R3, 0x30, RZ, 0x3c, !PT ;  /* 0x0000003003007812 */ /* 0x001fc600078e3cff */
[----:B------:R-:W4:Y:S04]  /*2dc50*/  LDL.LU R3, [R1+0xaec] ;  /* 0x000aec0001037983 */ /* 0x000f280000300800 */
[----:B--2---:R0:W-:Y:S04]  /*2dc60*/  STL [R1+0x1b8], R8 ;  /* 0x0001b80801007387 */ /* 0x0041e80000100800 */
[----:B------:R-:W2:Y:S04]  /*2dc70*/  LDL.LU R6, [R1+0xab4] ;  /* 0x000ab40001067983 */ /* 0x000ea80000300800 */
[----:B------:R-:W2:Y:S04]  /*2dc80*/  LDL.LU R7, [R1+0xaac] ;  /* 0x000aac0001077983 */ /* 0x000ea80000300800 */
[----:B0-----:R-:W2:Y:S04]  /*2dc90*/  LDL.LU R8, [R1+0xaa4] ;  /* 0x000aa40001087983 */ /* 0x001ea80000300800 */
        /* <DEDUP_REMOVED lines=21> */
[----:B---3--:R-:W3:Y:S04]  /*2ddf0*/  LDL.LU R23, [R1+0x978] ;  /* 0x0009780001177983 */ /* 0x008ee80000300800 */
        /* <DEDUP_REMOVED lines=10> */
[----:B------:R0:W-:Y:S04]  /*2dea0*/  STS.U16 [R0+UR5+0x1f00], R57 ;  /* 0x001f003900007988 */ /* 0x0001e80008000405 */
[----:B------:R-:W3:Y:S04]  /*2deb0*/  LDL.LU R29, [R1+0x928] ;  /* 0x00092800011d7983 */ /* 0x000ee80000300800 */
        /* <DEDUP_REMOVED lines=10> */
[----:B------:R-:W3:Y:S04]  /*2df60*/  LDL.LU R2, [R1+0x8b8] ;  /* 0x0008b80001027983 */ /* 0x000ee80000300800 */
[----:B----4-:R0:W-:Y:S04]  /*2df70*/  STS.U16 [R0+UR5+0x23c0], R3 ;  /* 0x0023c00300007988 */ /* 0x0101e80008000405 */
[----:B--2---:R1:W-:Y:S04]  /*2df80*/  STS.U16 [R0+UR5+0x2740], R6 ;  /* 0x0027400600007988 */ /* 0x0043e80008000405 */
[----:B------:R2:W-:Y:S04]  /*2df90*/  STS.U16 [R0+UR5+0x2700], R7 ;  /* 0x0027000700007988 */ /* 0x0005e80008000405 */
[----:B0-----:R-:W4:Y:S04]  /*2dfa0*/  LDL.LU R3, [R1+0x8b0] ;  /* 0x0008b00001037983 */ /* 0x001f280000300800 */
[----:B-1----:R-:W4:Y:S04]  /*2dfb0*/  LDL.LU R6, [R1+0x8a8] ;  /* 0x0008a80001067983 */ /* 0x002f280000300800 */
[----:B------:R0:W-:Y:S04]  /*2dfc0*/  STS.U16 [R0+UR5+0x27c0], R8 ;  /* 0x0027c00800007988 */ /* 0x0001e80008000405 */
[----:B--2---:R-:W2:Y:S04]  /*2dfd0*/  LDL.LU R7, [R1+0x880] ;  /* 0x0008800001077983 */ /* 0x004ea80000300800 */
        /* <DEDUP_REMOVED lines=26> */
[----:B---3--:R3:W-:Y:S04]  /*2e180*/  STS.U16 [R0+UR5+0x3700], R23 ;  /* 0x0037001700007988 */ /* 0x0087e80008000405 */
[----:B------:R1:W-:Y:S04]  /*2e190*/  STS.U16 [R0+UR5+0x37c0], R24 ;  /* 0x0037c01800007988 */ /* 0x0003e80008000405 */
[----:B------:R3:W-:Y:S04]  /*2e1a0*/  STS.U16 [R0+UR5+0x3780], R25 ;  /* 0x0037801900007988 */ /* 0x0007e80008000405 */
[----:B0-----:R-:W2:Y:S04]  /*2e1b0*/  LDL.LU R20, [R1+0x7b8] ;  /* 0x0007b80001147983 */ /* 0x001ea80000300800 */
[----:B-1----:R-:W2:Y:S04]  /*2e1c0*/  LDL.LU R21, [R1+0x7b0] ;  /* 0x0007b00001157983 */ /* 0x002ea80000300800 */
[----:B------:R-:W2:Y:S04]  /*2e1d0*/  LDL.LU R22, [R1+0x7a8] ;  /* 0x0007a80001167983 */ /* 0x000ea80000300800 */
[----:B---3--:R-:W3:Y:S04]  /*2e1e0*/  LDL.LU R23, [R1+0x3b0] ;  /* 0x0003b00001177983 */ /* 0x008ee80000300800 */
        /* <DEDUP_REMOVED lines=18> */
[----:B0-----:R-:W3:Y:S04]  /*2e310*/  LDL.LU R59, [R1+0x304] ;  /* 0x00030400013b7983 */ /* 0x001ee80000300800 */
[----:B-1----:R-:W3:Y:S04]  /*2e320*/  LDL.LU R60, [R1+0x2fc] ;  /* 0x0002fc00013c7983 */ /* 0x002ee80000300800 */
[----:B------:R-:W3:Y:S04]  /*2e330*/  LDL.LU R61, [R1+0x2f4] ;  /* 0x0002f400013d7983 */ /* 0x000ee80000300800 */
[----:B------:R-:W3:Y:S04]  /*2e340*/  LDL.LU R2, [R1+0x2a4] ;  /* 0x0002a40001027983 */ /* 0x000ee80000300800 */
[----:B----4-:R0:W-:Y:S04]  /*2e350*/  STS.U16 [R0+UR5+0x4380], R3 ;  /* 0x0043800300007988 */ /* 0x0101e80008000405 */
[----:B------:R1:W-:Y:S04]  /*2e360*/  STS.U16 [R0+UR5+0x43c0], R6 ;  /* 0x0043c00600007988 */ /* 0x0003e80008000405 */
[----:B--2---:R2:W-:Y:S04]  /*2e370*/  STS.U16 [R0+UR5+0x4740], R7 ;  /* 0x0047400700007988 */ /* 0x0045e80008000405 */
        /* <DEDUP_REMOVED lines=59> */
[----:B----4-:R-:W-:Y:S04]  /*2e730*/  STS.U16 [R0+UR5+0x6340], R3 ;  /* 0x0063400300007988 */ /* 0x010fe80008000405 */
[----:B------:R0:W-:Y:S04]  /*2e740*/  STS.U16 [R0+UR5+0x6380], R6 ;  /* 0x0063800600007988 */ /* 0x0001e80008000405 */
[----:B--2---:R1:W-:Y:S04]  /*2e750*/  STS.U16 [R0+UR5+0x63c0], R7 ;  /* 0x0063c00700007988 */ /* 0x0043e80008000405 */
[----:B0-----:R-:W2:Y:S04]  /*2e760*/  LDL.LU R6, [R1+0x80] ;  /* 0x0000800001067983 */ /* 0x001ea80000300800 */
[----:B------:R0:W-:Y:S04]  /*2e770*/  STS.U16 [R0+UR5+0x6740], R8 ;  /* 0x0067400800007988 */ /* 0x0001e80008000405 */
[----:B-1----:R-:W4:Y:S04]  /*2e780*/  LDL.LU R7, [R1+0x7c] ;  /* 0x00007c0001077983 */ /* 0x002f280000300800 */
        /* <DEDUP_REMOVED lines=26> */
[----:B---3--:R3:W-:Y:S04]  /*2e930*/  STS.U16 [R0+UR5+0x73c0], R23 ;  /* 0x0073c01700007988 */ /* 0x0087e80008000405 */
[----:B------:R1:W-:Y:S04]  /*2e940*/  STS.U16 [R0+UR5+0x7740], R24 ;  /* 0x0077401800007988 */ /* 0x0003e80008000405 */
[----:B------:R3:W-:Y:S04]  /*2e950*/  STS.U16 [R0+UR5+0x7700], R25 ;  /* 0x0077001900007988 */ /* 0x0007e80008000405 */
[----:B0-----:R-:W4:Y:S04]  /*2e960*/  LDL.LU R20, [R1+0x48] ;  /* 0x0000480001147983 */ /* 0x001f280000300800 */
[----:B-1----:R-:W4:Y:S04]  /*2e970*/  LDL.LU R21, [R1+0x44] ;  /* 0x0000440001157983 */ /* 0x002f280000300800 */
[----:B------:R-:W4:Y:S04]  /*2e980*/  LDL.LU R22, [R1+0x40] ;  /* 0x0000400001167983 */ /* 0x000f280000300800 */
        /* <DEDUP_REMOVED lines=23> */
[----:B------:R-:W3:Y:S01]  /*2eb00*/  LDL.LU R2, [R1+0x8] ;  /* 0x0000080001027983 */ /* 0x000ee20000300800 */
[----:B------:R-:W0:Y:S02]  /*2eb10*/  S2R R3, SR_TID.X ;  /* 0x0000000000037919 */ /* 0x000e240000002100 */
[----:B0-----:R-:W-:-:S05]  /*2eb20*/  LOP3.LUT R3, R3, 0x1f, RZ, 0xc0, !PT ;  /* 0x0000001f03037812 */ /* 0x001fca00078ec0ff */
[----:B------:R-:W-:-:S05]  /*2eb30*/  IMAD.SHL.U32 R3, R3, 0x2, RZ ;  /* 0x0000000203037824 */ /* 0x000fca00078e00ff */
[----:B--2---:R0:W-:Y:S04]  /*2eb40*/  STS.U16 [R3+UR5+0x8000], R6 ;  /* 0x0080000603007988 */ /* 0x0041e80008000405 */
[----:B----4-:R1:W-:Y:S04]  /*2eb50*/  STS.U16 [R3+UR5+0x8040], R7 ;  /* 0x0080400703007988 */ /* 0x0103e80008000405 */
[----:B0-----:R-:W2:Y:S04]  /*2eb60*/  LDL.LU R6, [R1+0x3914] ;  /* 0x0039140001067983 */ /* 0x001ea80000300800 */
[----:B-1----:R-:W4:Y:S04]  /*2eb70*/  LDL.LU R7, [R1+0x3910] ;  /* 0x0039100001077983 */ /* 0x002f280000300800 */
        /* <DEDUP_REMOVED lines=57> */
[----:B------:R-:W3:Y:S04]  /*2ef10*/  LDL.LU R2, [R1+0x389c] ;  /* 0x00389c0001027983 */ /* 0x000ee80000300800 */
[----:B------:R-:W-:Y:S04]  /*2ef20*/  STS.U16 [R3+UR5+0xbcc0], R5 ;  /* 0x00bcc00503007988 */ /* 0x000fe80008000405 */
[----:B------:R-:W-:Y:S04]  /*2ef30*/  STS.U16 [R3+UR5+0xbc80], R4 ;  /* 0x00bc800403007988 */ /* 0x000fe80008000405 */
[----:B--2---:R-:W-:Y:S04]  /*2ef40*/  STS.U16 [R3+UR5+0xa000], R0 ;  /* 0x00a0000003007988 */ /* 0x004fe80008000405 */
[----:B---3--:R0:W-:Y:S04]  /*2ef50*/  STS.U16 [R3+UR5+0x9c80], R2 ;  /* 0x009c800203007988 */ /* 0x0081e80008000405 */
[----:B0-----:R-:W2:Y:S04]  /*2ef60*/  LDL.LU R2, [R1+0x3898] ;  /* 0x0038980001027983 */ /* 0x001ea80000300800 */
[----:B------:R-:W3:Y:S04]  /*2ef70*/  LDL.LU R0, [R1+0x3894] ;  /* 0x0038940001007983 */ /* 0x000ee80000300800 */
[----:B------:R-:W-:Y:S04]  /*2ef80*/  STL [R1+0x36f8], R61 ;  /* 0x0036f83d01007387 */ /* 0x000fe80000100800 */
[----:B------:R-:W-:Y:S04]  /*2ef90*/  STL [R1+0x3700], R61 ;  /* 0x0037003d01007387 */ /* 0x000fe80000100800 */
[----:B------:R-:W2:Y:S04]  /*2efa0*/  LDL R5, [R1+0x10b8] ;  /* 0x0010b80001057983 */ /* 0x000ea80000100800 */
[----:B------:R-:W2:Y:S04]  /*2efb0*/  LDL R4, [R1+0x10b4] ;  /* 0x0010b40001047983 */ /* 0x000ea80000100800 */
        /* <DEDUP_REMOVED lines=13> */
[----:B------:R-:W-:Y:S01]  /*2f090*/  STS.U16 [R3+UR5+0xacc0], R21 ;  /* 0x00acc01503007988 */ /* 0x000fe20008000405 */
[----:B--2---:R-:W-:-:S02]  /*2f0a0*/  @!P0 LOP3.LUT R5, R5, R4, RZ, 0x3c, !PT ;  /* 0x0000000405058212 */ /* 0x004fc400078e3cff */
[----:B---3--:R-:W-:Y:S02]  /*2f0b0*/  PRMT R0, RZ, 0x7610, R0 ;  /* 0x00007610ff007816 */ /* 0x008fe40000000000 */
[----:B------:R-:W-:-:S04]  /*2f0c0*/  @!P0 LOP3.LUT R4, R5, R4, RZ, 0x3c, !PT ;  /* 0x0000000405048212 */ /* 0x000fc800078e3cff */
[----:B------:R-:W-:-:S05]  /*2f0d0*/  @!P0 LOP3.LUT R5, R5, R4, RZ, 0x3c, !PT ;  /* 0x0000000405058212 */ /* 0x000fca00078e3cff */
[----:B------:R-:W2:Y:S04]  /*2f0e0*/  @!P0 LDG.E.U16 R0, desc[UR32][R4.64] ;  /* 0x0000002004008981 */ /* 0x000ea8000c1e1500 */
        /* <DEDUP_REMOVED lines=14> */
[----:B------:R0:W-:Y:S04]  /*2f1d0*/  STS.U16 [R3+UR5+0xbc00], R6 ;  /* 0x00bc000603007988 */ /* 0x0001e80008000405 */
        /* <DEDUP_REMOVED lines=24> */
[----:B0-----:R-:W3:Y:S04]  /*2f360*/  LDL.LU R3, [R1+0x232c] ;  /* 0x00232c0001037983 */ /* 0x001ee80000300800 */
[----:B------:R0:W-:Y:S04]  /*2f370*/  STS.U16 [R2+UR5+0x9900], R53 ;  /* 0x0099003502007988 */ /* 0x0001e80008000405 */
[----:B0-----:R-:W4:Y:S04]  /*2f380*/  LDL.LU R2, [R1+0x3890] ;  /* 0x0038900001027983 */ /* 0x001f280000300800 */
[----:B--2---:R0:W-:Y:S04]  /*2f390*/  STL [R1+0x1b0], R0 ;  /* 0x0001b00001007387 */ /* 0x0041e80000100800 */
[----:B0-----:R-:W2:Y:S04]  /*2f3a0*/  LDL.LU R0, [R1+0x388c] ;  /* 0x00388c0001007983 */ /* 0x001ea80000300800 */
        /* <DEDUP_REMOVED lines=11> */
[----:B------:R-:W-:-:S02]  /*2f460*/  PRMT R0, RZ, 0x7610, R0 ;  /* 0x00007610ff007816 */ /* 0x000fc40000000000 */
[----:B----4-:R-:W-:-:S04]  /*2f470*/  @!P2 LOP3.LUT R5, R5, R4, RZ, 0x3c, !PT ;  /* 0x000000040505a212 */ /* 0x010fc800078e3cff */
[----:B------:R-:W-:-:S04]  /*2f480*/  @!P2 LOP3.LUT R4, R5, R4, RZ, 0x3c, !PT ;  /* 0x000000040504a212 */ /* 0x000fc800078e3cff */
[----:B------:R-:W-:-:S05]  /*2f490*/  @!P2 LOP3.LUT R5, R5, R4, RZ, 0x3c, !PT ;  /* 0x000000040505a212 */ /* 0x000fca00078e3cff */
[----:B------:R-:W4:Y:S04]  /*2f4a0*/  @!P2 LDG.E.U16 R0, desc[UR32][R4.64] ;  /* 0x000000200400a981 */ /* 0x000f28000c1e1500 */
[----:B----4-:R0:W-:Y:S04]  /*2f4b0*/  STL [R1+0x1a8], R0 ;  /* 0x0001a80001007387 */ /* 0x0101e80000100800 */
[----:B0-----:R-:W4:Y:S04]  /*2f4c0*/  LDL.LU R0, [R1+0x3884] ;  /* 0x0038840001007983 */ /* 0x001f280000300800 */
        /* <DEDUP_REMOVED lines=11> */
[----:B----4-:R-:W-:-:S02]  /*2f580*/  PRMT R0, RZ, 0x7610, R0 ;  /* 0x00007610ff007816 */ /* 0x010fc40000000000 */
[----:B---3--:R-:W-:-:S04]  /*2f590*/  @!P0 LOP3.LUT R5, R5, R4, RZ, 0x3c, !PT ;  /* 0x0000000405058212 */ /* 0x008fc800078e3cff */
[----:B------:R-:W-:-:S04]  /*2f5a0*/  @!P0 LOP3.LUT R4, R5, R4, RZ, 0x3c, !PT ;  /* 0x0000000405048212 */ /* 0x000fc800078e3cff */
[----:B------:R-:W-:-:S05]  /*2f5b0*/  @!P0 LOP3.LUT R5, R5, R4, RZ, 0x3c, !PT ;  /* 0x0000000405058212 */ /* 0x000fca00078e3cff */
[----:B------:R-:W3:Y:S04]  /*2f5c0*/  @!P0 LDG.E.U16 R0, desc[UR32][R4.64] ;  /* 0x0000002004008981 */ /* 0x000ee8000c1e1500 */
[----:B---3--:R0:W-:Y:S04]  /*2f5d0*/  STL [R1+0x1a0], R0 ;  /* 0x0001a00001007387 */ /* 0x0081e80000100800 */
[----:B0-----:R-:W3:Y:S04]  /*2f5e0*/  LDL.LU R0, [R1+0x387c] ;  /* 0x00387c0001007983 */ /* 0x001ee80000300800 */
[----:B------:R-:W4:Y:S04]  /*2f5f0*/  LDL R4, [R1+0x108c] ;  /* 0x00108c0001047983 */ /* 0x000f280000100800 */
[----:B------:R-:W4:Y:S01]  /*2f600*/  LDL R5, [R1+0x1090] ;  /* 0x0010900001057983 */ /* 0x000f220000100800 */
[----:B--2---:R-:W-:-:S02]  /*2f610*/  PRMT R2, RZ, 0x7610, R2 ;  /* 0x00007610ff027816 */ /* 0x004fc40000000002 */
[----:B----4-:R-:W-:-:S04]  /*2f620*/  @!P1 LOP3.LUT R5, R5, R4, RZ, 0x3c, !PT ;  /* 0x0000000405059212 */ /* 0x010fc800078e3cff */
        /* <DEDUP_REMOVED lines=808> */
[----:B------:R-:W-:-:S05]  /*328b0*/  @!P0 LOP3.LUT R5, R5, R4, RZ, 0x3c, !PT ;  /* 0x0000000405058212 */ /* 0x000fca00078e3cff */
[----:B------:R-:W3:Y:S04]  /*328c0*/  @!P0 LDG.E.U16 R30, desc[UR32][R4.64] ;  /* 0x00000020041e8981 */ /* 0x000ee8000c1e1500 */
[----:B--2---:R-:W-:Y:S04]  /*328d0*/  STL [R1+0x369c], R0 ;  /* 0x00369c0001007387 */ /* 0x004fe80000100800 */
[----:B---3--:R0:W-:Y:S04]  /*328e0*/  STL [R1+0x34], R30 ;  /* 0x0000341e01007387 */ /* 0x0081e80000100800 */
        /* <DEDUP_REMOVED lines=55> */
[----:B------:R-:W-:Y:S02]  /*32c60*/  PRMT R61, RZ, 0x7610, R61 ;  /* 0x00007610ff3d7816 */ /* 0x000fe4000000003d */
[----:B0-----:R-:W-:-:S04]  /*32c70*/  @!P0 LOP3.LUT R5, R5, R4, RZ, 0x3c, !PT ;  /* 0x0000000405058212 */ /* 0x001fc800078e3cff */
[----:B------:R-:W-:-:S04]  /*32c80*/  @!P0 LOP3.LUT R4, R5, R4, RZ, 0x3c, !PT ;  /* 0x0000000405048212 */ /* 0x000fc800078e3cff */
[----:B------:R-:W-:-:S05]  /*32c90*/  @!P0 LOP3.LUT R5, R5, R4, RZ, 0x3c, !PT ;  /* 0x0000000405058212 */ /* 0x000fca00078e3cff */
[----:B------:R-:W4:Y:S04]  /*32ca0*/  @!P0 LDG.E.U16 R61, desc[UR32][R4.64] ;  /* 0x00000020043d8981 */ /* 0x000f28000c1e1500 */
[----:B--2---:R0:W-:Y:S04]  /*32cb0*/  STL [R1+0x1c], R30 ;  /* 0x00001c1e01007387 */ /* 0x0041e80000100800 */
[----:B0-----:R-:W2:Y:S04]  /*32cc0*/  LDL R30, [R1+0x2188] ;  /* 0x00218800011e7983 */ /* 0x001ea80000100800 */
[----:B----4-:R0:W-:Y:S04]  /*32cd0*/  STL [R1+0x14], R61 ;  /* 0x0000143d01007387 */ /* 0x0101e80000100800 */
[----:B0-----:R-:W4:Y:S04]  /*32ce0*/  LDL.LU R61, [R1+0x3700] ;  /* 0x00370000013d7983 */ /* 0x001f280000300800 */
        /* <DEDUP_REMOVED lines=33> */
[----:B------:R0:W4:Y:S04]  /*32f00*/  @!P0 LDG.E.U16 R59, desc[UR32][R4.64] ;  /* 0x00000020043b8981 */ /* 0x000128000c1e1500 */
[----:B------:R-:W2:Y:S01]  /*32f10*/  LDL R5, [R1+0x217c] ;  /* 0x00217c0001057983 */ /* 0x000ea20000100800 */
[----:B------:R-:W-:Y:S01]  /*32f20*/  PRMT R58, RZ, 0x7610, R58 ;  /* 0x00007610ff3a7816 */ /* 0x000fe2000000003a */
[----:B0-----:R-:W-:Y:S02]  /*32f30*/  @!P1 IMAD.MOV.U32 R4, RZ, RZ, R30 ;  /* 0x000000ffff049224 */ /* 0x001fe400078e001e */
[----:B----4-:R0:W-:Y:S01]  /*32f40*/  STL [R1+0x36d0], R59 ;  /* 0x0036d03b01007387 */ /* 0x0101e20000100800 */
[----:B------:R-:W-:-:S03]  /*32f50*/  PRMT R54, RZ, 0x7610, R54 ;  /* 0x00007610ff367816 */ /* 0x000fc60000000036 */
[----:B------:R-:W4:Y:S04]  /*32f60*/  LDL R30, [R1+0x2208] ;  /* 0x00220800011e7983 */ /* 0x000f280000100800 */
[----:B--2---:R-:W2:Y:S04]  /*32f70*/  @!P1 LDG.E.U16 R58, desc[UR32][R4.64] ;  /* 0x00000020043a9981 */ /* 0x004ea8000c1e1500 */
[----:B0-----:R-:W3:Y:S04]  /*32f80*/  LDL R59, [R1+0x21fc] ;  /* 0x0021fc00013b7983 */ /* 0x001ee80000100800 */
[----:B------:R-:W3:Y:S04]  /*32f90*/  LDL R4, [R1+0x2184] ;  /* 0x0021840001047983 */ /* 0x000ee80000100800 */
[----:B------:R-:W3:Y:S04]  /*32fa0*/  LDL R5, [R1+0x2190] ;  /* 0x0021900001057983 */ /* 0x000ee80000100800 */
[----:B--2---:R0:W-:Y:S04]  /*32fb0*/  STL [R1+0x36d4], R58 ;  /* 0x0036d43a01007387 */ /* 0x0041e80000100800 */
[----:B0-----:R-:W2:Y:S01]  /*32fc0*/  LDL R58, [R1+0x2198] ;  /* 0x00219800013a7983 */ /* 0x001ea20000100800 */
[----:B---3--:R-:W-:-:S04]  /*32fd0*/  @!P2 LOP3.LUT R5, R5, R4, RZ, 0x3c, !PT ;  /* 0x000000040505a212 */ /* 0x008fc800078e3cff */
[----:B------:R-:W-:-:S04]  /*32fe0*/  @!P2 LOP3.LUT R4, R5, R4, RZ, 0x3c, !PT ;  /* 0x000000040504a212 */ /* 0x000fc800078e3cff */
[----:B------:R-:W-:-:S05]  /*32ff0*/  @!P2 LOP3.LUT R5, R5, R4, RZ, 0x3c, !PT ;  /* 0x000000040505a212 */ /* 0x000fca00078e3cff */
[----:B------:R2:W3:Y:S04]  /*33000*/  @!P2 LDG.E.U16 R54, desc[UR32][R4.64] ;  /* 0x000000200436a981 */ /* 0x0004e8000c1e1500 */
[----:B------:R-:W4:Y:S01]  /*33010*/  LDL R5, [R1+0x218c] ;  /* 0x00218c0001057983 */ /* 0x000f220000100800 */
[----:B------:R-:W-:Y:S01]  /*33020*/  PRMT R52, RZ, 0x7610, R52 ;  /* 0x00007610ff347816 */ /* 0x000fe20000000034 */
[----:B--2---:R-:W-:Y:S02]  /*33030*/  @!P3 IMAD.MOV.U32 R4, RZ, RZ, R58 ;  /* 0x000000ffff04b224 */ /* 0x004fe400078e003a */
[----:B---3--:R0:W-:Y:S04]  /*33040*/  STL [R1+0x36d8], R54 ;  /* 0x0036d83601007387 */ /* 0x0081e80000100800 */
[----:B------:R-:W2:Y:S04]  /*33050*/  LDL R58, [R1+0x2204] ;  /* 0x00220400013a7983 */ /* 0x000ea80000100800 */
[----:B----4-:R1:W3:Y:S04]  /*33060*/  @!P3 LDG.E.U16 R52, desc[UR32][R4.64] ;  /* 0x000000200434b981 */ /* 0x0102e8000c1e1500 */
[----:B0-----:R-:W4:Y:S04]  /*33070*/  LDL R54, [R1+0x2210] ;  /* 0x0022100001367983 */ /* 0x001f280000100800 */
[----:B------:R-:W1:Y:S04]  /*33080*/  LDL R4, [R1+0x21f4] ;  /* 0x0021f40001047983 */ /* 0x000e680000100800 */
[----:B------:R-:W1:Y:S01]  /*33090*/  LDL R5, [R1+0x2200] ;  /* 0x0022000001057983 */ /* 0x000e620000100800 */
[----:B------:R-:W-:-:S02]  /*330a0*/  PRMT R29, RZ, 0x7610, R29 ;  /* 0x00007610ff1d7816 */ /* 0x000fc4000000001d */
[----:B------:R-:W-:Y:S02]  /*330b0*/  PRMT R28, RZ, 0x7610, R28 ;  /* 0x00007610ff1c7816 */ /* 0x000fe4000000001c */
[----:B------:R-:W-:Y:S02]  /*330c0*/  PRMT R27, RZ, 0x7610, R27 ;  /* 0x00007610ff1b7816 */ /* 0x000fe4000000001b */
[----:B-1----:R-:W-:-:S04]  /*330d0*/  @!P0 LOP3.LUT R5, R5, R4, RZ, 0x3c, !PT ;  /* 0x0000000405058212 */ /* 0x002fc800078e3cff */
[----:B------:R-:W-:-:S04]  /*330e0*/  @!P0 LOP3.LUT R4, R5, R4, RZ, 0x3c, !PT ;  /* 0x0000000405048212 */ /* 0x000fc800078e3cff */
[----:B------:R-:W-:-:S05]  /*330f0*/  @!P0 LOP3.LUT R5, R5, R4, RZ, 0x3c, !PT ;  /* 0x0000000405058212 */ /* 0x000fca00078e3cff */
[----:B------:R0:W3:Y:S02]  /*33100*/  @!P0 LDG.E.U16 R29, desc[UR32][R4.64] ;  /* 0x00000020041d8981 */ /* 0x0000e4000c1e1500 */
[----:B0-----:R-:W-:Y:S02]  /*33110*/  @!P1 IMAD.MOV.U32 R4, RZ, RZ, R30 ;  /* 0x000000ffff049224 */ /* 0x001fe400078e001e */
[----:B------:R-:W-:-:S05]  /*33120*/  @!P1 IMAD.MOV.U32 R5, RZ, RZ, R59 ;  /* 0x000000ffff059224 */ /* 0x000fca00078e003b */
[----:B------:R4:W3:Y:S02]  /*33130*/  @!P1 LDG.E.U16 R28, desc[UR32][R4.64] ;  /* 0x00000020041c9981 */ /* 0x0008e4000c1e1500 */
[----:B----4-:R-:W-:Y:S02]  /*33140*/  @!P2 IMAD.MOV.U32 R4, RZ, RZ, R54 ;  /* 0x000000ffff04a224 */ /* 0x010fe400078e0036 */
[----:B--2---:R-:W-:-:S05]  /*33150*/  @!P2 IMAD.MOV.U32 R5, RZ, RZ, R58 ;  /* 0x000000ffff05a224 */ /* 0x004fca00078e003a */
[----:B------:R-:W2:Y:S04]  /*33160*/  @!P2 LDG.E.U16 R27, desc[UR32][R4.64] ;  /* 0x00000020041ba981 */ /* 0x000ea8000c1e1500 */
[----:B---3--:R0:W-:Y:S04]  /*33170*/  STL [R1+0x36dc], R52 ;  /* 0x0036dc3401007387 */ /* 0x0081e80000100800 */
[----:B0-----:R-:W3:Y:S04]  /*33180*/  LDL R52, [R1+0x2218] ;  /* 0x0022180001347983 */ /* 0x001ee80000100800 */
[----:B------:R0:W-:Y:S04]  /*33190*/  STL [R1+0x36e0], R29 ;  /* 0x0036e01d01007387 */ /* 0x0001e80000100800 */
[----:B------:R-:W4:Y:S04]  /*331a0*/  LDL R59, [R1+0x2280] ;  /* 0x00228000013b7983 */ /* 0x000f280000100800 */
[----:B------:R-:W4:Y:S04]  /*331b0*/  LDL R30, [R1+0x227c] ;  /* 0x00227c00011e7983 */ /* 0x000f280000100800 */
[----:B0-----:R-:W4:Y:S04]  /*331c0*/  LDL R29, [R1+0x2288] ;  /* 0x00228800011d7983 */ /* 0x001f280000100800 */
[----:B------:R0:W-:Y:S04]  /*331d0*/  STL [R1+0x36e4], R28 ;  /* 0x0036e41c01007387 */ /* 0x0001e80000100800 */
[----:B------:R-:W4:Y:S04]  /*331e0*/  LDL R58, [R1+0x2284] ;  /* 0x00228400013a7983 */ /* 0x000f280000100800 */
[----:B------:R-:W4:Y:S04]  /*331f0*/  LDL R54, [R1+0x2290] ;  /* 0x0022900001367983 */ /* 0x000f280000100800 */
[----:B0-----:R-:W4:Y:S04]  /*33200*/  LDL R28, [R1+0x220c] ;  /* 0x00220c00011c7983 */ /* 0x001f280000100800 */
[----:B--2---:R0:W-:Y:S04]  /*33210*/  STL [R1+0x36e8], R27 ;  /* 0x0036e81b01007387 */ /* 0x0041e80000100800 */
[----:B0-----:R-:W2:Y:S01]  /*33220*/  LDL R27, [R1+0x2274] ;  /* 0x00227400011b7983 */ /* 0x001ea20000100800 */
[----:B------:R-:W-:Y:S01]  /*33230*/  PRMT R26, RZ, 0x7610, R26 ;  /* 0x00007610ff1a7816 */ /* 0x000fe2000000001a */
[----:B---3--:R-:W-:Y:S01]  /*33240*/  @!P3 IMAD.MOV.U32 R4, RZ, RZ, R52 ;  /* 0x000000ffff04b224 */ /* 0x008fe200078e0034 */
[----:B------:R-:W-:Y:S01]  /*33250*/  PRMT R25, RZ, 0x7610, R25 ;  /* 0x00007610ff197816 */ /* 0x000fe20000000019 */
[----:B------:R-:W3:Y:S01]  /*33260*/  LDL R52, [R1+0x228c] ;  /* 0x00228c0001347983 */ /* 0x000ee20000100800 */
[----:B----4-:R-:W-:-:S03]  /*33270*/  @!P3 IMAD.MOV.U32 R5, RZ, RZ, R28 ;  /* 0x000000ffff05b224 */ /* 0x010fc600078e001c */
[----:B------:R-:W4:Y:S04]  /*33280*/  LDL R28, [R1+0x2298] ;  /* 0x00229800011c7983 */ /* 0x000f280000100800 */
[----:B------:R0:W3:Y:S02]  /*33290*/  @!P3 LDG.E.U16 R26, desc[UR32][R4.64] ;  /* 0x00000020041ab981 */ /* 0x0000e4000c1e1500 */
[----:B0-----:R-:W-:Y:S02]  /*332a0*/  @!P0 IMAD.MOV.U32 R4, RZ, RZ, R59 ;  /* 0x000000ffff048224 */ /* 0x001fe400078e003b */
[----:B--2---:R-:W-:-:S05]  /*332b0*/  @!P0 IMAD.MOV.U32 R5, RZ, RZ, R27 ;  /* 0x000000ffff058224 */ /* 0x004fca00078e001b */
[----:B------:R0:W2:Y:S01]  /*332c0*/  @!P0 LDG.E.U16 R25, desc[UR32][R4.64] ;  /* 0x0000002004198981 */ /* 0x0000a2000c1e1500 */
[----:B------:R-:W-:Y:S01]  /*332d0*/  PRMT R24, RZ, 0x7610, R24 ;  /* 0x00007610ff187816 */ /* 0x000fe20000000018 */
[----:B0-----:R-:W-:Y:S02]  /*332e0*/  @!P1 IMAD.MOV.U32 R4, RZ, RZ, R29 ;  /* 0x000000ffff049224 */ /* 0x001fe400078e001d */
[----:B------:R-:W-:-:S05]  /*332f0*/  @!P1 IMAD.MOV.U32 R5, RZ, RZ, R30 ;  /* 0x000000ffff059224 */ /* 0x000fca00078e001e */
[----:B------:R0:W4:Y:S02]  /*33300*/  @!P1 LDG.E.U16 R24, desc[UR32][R4.64] ;  /* 0x0000002004189981 */ /* 0x000124000c1e1500 */
[----:B0-----:R-:W-:Y:S02]  /*33310*/  @!P2 IMAD.MOV.U32 R5, RZ, RZ, R58 ;  /* 0x000000ffff05a224 */ /* 0x001fe400078e003a */
[----:B---3--:R0:W-:Y:S04]  /*33320*/  STL [R1+0x36ec], R26 ;  /* 0x0036ec1a01007387 */ /* 0x0081e80000100800 */
[----:B--2---:R1:W-:Y:S04]  /*33330*/  STL [R1+0x36f0], R25 ;  /* 0x0036f01901007387 */ /* 0x0043e80000100800 */
[----:B------:R-:W2:Y:S04]  /*33340*/  LDL R30, [R1+0x22f4] ;  /* 0x0022f400011e7983 */ /* 0x000ea80000100800 */
[----:B------:R-:W3:Y:S04]  /*33350*/  LDL R29, [R1+0x2300] ;  /* 0x00230000011d7983 */ /* 0x000ee80000100800 */
[----:B------:R-:W3:Y:S04]  /*33360*/  LDL R59, [R1+0x22fc] ;  /* 0x0022fc00013b7983 */ /* 0x000ee80000100800 */
[----:B------:R-:W3:Y:S04]  /*33370*/  LDL R58, [R1+0x2308] ;  /* 0x00230800013a7983 */ /* 0x000ee80000100800 */
[----:B------:R-:W3:Y:S04]  /*33380*/  LDL R27, [R1+0x2304] ;  /* 0x00230400011b7983 */ /* 0x000ee80000100800 */
[----:B0-----:R-:W3:Y:S01]  /*33390*/  LDL R26, [R1+0x2310] ;  /* 0x00231000011a7983 */ /* 0x001ee20000100800 */
[----:B------:R-:W-:Y:S01]  /*333a0*/  PRMT R23, RZ, 0x7610, R23 ;  /* 0x00007610ff177816 */ /* 0x000fe20000000017 */
[----:B------:R-:W-:-:S02]  /*333b0*/  @!P2 IMAD.MOV.U32 R4, RZ, RZ, R54 ;  /* 0x000000ffff04a224 */ /* 0x000fc400078e0036 */
[----:B------:R-:W3:Y:S04]  /*333c0*/  LDL R54, [R1+0x230c] ;  /* 0x00230c0001367983 */ /* 0x000ee80000100800 */
[----:B------:R0:W3:Y:S01]  /*333d0*/  @!P2 LDG.E.U16 R23, desc[UR32][R4.64] ;  /* 0x000000200417a981 */ /* 0x0000e2000c1e1500 */
[----:B------:R-:W-:-:S03]  /*333e0*/  PRMT R22, RZ, 0x7610, R22 ;  /* 0x00007610ff167816 */ /* 0x000fc60000000016 */
[----:B-1----:R-:W3:Y:S01]  /*333f0*/  LDL R25, [R1+0xba0] ;  /* 0x000ba00001197983 */ /* 0x002ee20000100800 */
[----:B0-----:R-:W-:-:S03]  /*33400*/  @!P3 IMAD.MOV.U32 R5, RZ, RZ, R52 ;  /* 0x000000ffff05b224 */ /* 0x001fc600078e0034 */
[----:B------:R-:W3:Y:S01]  /*33410*/  LDL R52, [R1+0x2318] ;  /* 0x0023180001347983 */ /* 0x000ee20000100800 */
[----:B----4-:R-:W-:-:S03]  /*33420*/  @!P3 IMAD.MOV.U32 R4, RZ, RZ, R28 ;  /* 0x000000ffff04b224 */ /* 0x010fc600078e001c */
[----:B------:R-:W4:Y:S04]  /*33430*/  LDL R28, [R1+0xb9c] ;  /* 0x000b9c00011c7983 */ /* 0x000f280000100800 */
[----:B------:R2:W4:Y:S01]  /*33440*/  @!P3 LDG.E.U16 R22, desc[UR32][R4.64] ;  /* 0x000000200416b981 */ /* 0x000522000c1e1500 */
[----:B------:R-:W-:Y:S02]  /*33450*/  PRMT R21, RZ, 0x7610, R21 ;  /* 0x00007610ff157816 */ /* 0x000fe40000000015 */
[----:B------:R-:W-:Y:S01]  /*33460*/  PRMT R20, RZ, 0x7610, R20 ;  /* 0x00007610ff147816 */ /* 0x000fe20000000014 */
[----:B--2---:R-:W-:Y:S02]  /*33470*/  @!P0 IMAD.MOV.U32 R5, RZ, RZ, R30 ;  /* 0x000000ffff058224 */ /* 0x004fe400078e001e */
[----:B---3--:R-:W-:Y:S01]  /*33480*/  @!P0 IMAD.MOV.U32 R4, RZ, RZ, R29 ;  /* 0x000000ffff048224 */ /* 0x008fe200078e001d */
[----:B------:R-:W2:Y:S04]  /*33490*/  LDL R30, [R1+0x20fc] ;  /* 0x0020fc00011e7983 */ /* 0x000ea80000100800 */
[----:B------:R-:W3:Y:S04]  /*334a0*/  LDL R29, [R1+0x2130] ;  /* 0x00213000011d7983 */ /* 0x000ee80000100800 */
[----:B------:R0:W3:Y:S02]  /*334b0*/  @!P0 LDG.E.U16 R21, desc[UR32][R4.64] ;  /* 0x0000002004158981 */ /* 0x0000e4000c1e1500 */
[----:B0-----:R-:W-:-:S02]  /*334c0*/  @!P1 IMAD.MOV.U32 R4, RZ, RZ, R58 ;  /* 0x000000ffff049224 */ /* 0x001fc400078e003a */
[----:B------:R-:W-:-:S05]  /*334d0*/  @!P1 IMAD.MOV.U32 R5, RZ, RZ, R59 ;  /* 0x000000ffff059224 */ /* 0x000fca00078e003b */
[----:B------:R0:W3:Y:S02]  /*334e0*/  @!P1 LDG.E.U16 R20, desc[UR32][R4.64] ;  /* 0x0000002004149981 */ /* 0x0000e4000c1e1500 */
[----:B0-----:R-:W-:Y:S02]  /*334f0*/  @!P2 IMAD.MOV.U32 R4, RZ, RZ, R26 ;  /* 0x000000ffff04a224 */ /* 0x001fe400078e001a */
[----:B------:R-:W-:Y:S01]  /*33500*/  @!P2 IMAD.MOV.U32 R5, RZ, RZ, R27 ;  /* 0x000000ffff05a224 */ /* 0x000fe200078e001b */
[----:B------:R-:W3:Y:S04]  /*33510*/  LDL R26, [R1+0x212c] ;  /* 0x00212c00011a7983 */ /* 0x000ee80000100800 */
[----:B------:R-:W3:Y:S01]  /*33520*/  LDL R27, [R1+0x2128] ;  /* 0x00212800011b7983 */ /* 0x000ee20000100800 */
[----:B------:R-:W-:-:S02]  /*33530*/  PRMT R19, RZ, 0x7610, R19 ;  /* 0x00007610ff137816 */ /* 0x000fc40000000013 */
[----:B------:R-:W-:-:S04]  /*33540*/  PRMT R18, RZ, 0x7610, R18 ;  /* 0x00007610ff127816 */ /* 0x000fc80000000012 */
[----:B------:R0:W3:Y:S01]  /*33550*/  @!P2 LDG.E.U16 R19, desc[UR32][R4.64] ;  /* 0x000000200413a981 */ /* 0x0000e2000c1e1500 */
[----:B------:R-:W-:Y:S01]  /*33560*/  PRMT R31, RZ, 0x7610, R31 ;  /* 0x00007610ff1f7816 */ /* 0x000fe2000000001f */
[----:B0-----:R-:W-:Y:S02]  /*33570*/  @!P3 IMAD.MOV.U32 R4, RZ, RZ, R52 ;  /* 0x000000ffff04b224 */ /* 0x001fe400078e0034 */
[----:B------:R-:W-:Y:S01]  /*33580*/  @!P3 IMAD.MOV.U32 R5, RZ, RZ, R54 ;  /* 0x000000ffff05b224 */ /* 0x000fe200078e0036 */
[----:B------:R-:W-:Y:S02]  /*33590*/  PRMT R0, RZ, 0x7610, R0 ;  /* 0x00007610ff007816 */ /* 0x000fe40000000000 */
[----:B------:R-:W-:Y:S01]  /*335a0*/  PRMT R2, RZ, 0x7610, R2 ;  /* 0x00007610ff027816 */ /* 0x000fe20000000002 */
[----:B------:R-:W3:Y:S04]  /*335b0*/  LDL R52, [R1+0x211c] ;  /* 0x00211c0001347983 */ /* 0x000ee80000100800 */
[----:B------:R0:W3:Y:S02]  /*335c0*/  @!P3 LDG.E.U16 R18, desc[UR32][R4.64] ;  /* 0x000000200412b981 */ /* 0x0000e4000c1e1500 */
[----:B0-----:R-:W-:-:S02]  /*335d0*/  @!P3 IMAD.MOV.U32 R4, RZ, RZ, R25 ;  /* 0x000000ffff04b224 */ /* 0x001fc400078e0019 */
[----:B----4-:R-:W-:Y:S01]  /*335e0*/  @!P3 IMAD.MOV.U32 R5, RZ, RZ, R28 ;  /* 0x000000ffff05b224 */ /* 0x010fe200078e001c */
[----:B------:R-:W4:Y:S04]  /*335f0*/  LDL R25, [R1+0x2124] ;  /* 0x0021240001197983 */ /* 0x000f280000100800 */
[----:B------:R-:W4:Y:S04]  /*33600*/  LDL R28, [R1+0x2120] ;  /* 0x00212000011c7983 */ /* 0x000f280000100800 */
[----:B------:R2:W4:Y:S02]  /*33610*/  @!P3 LDG.E.U16 R31, desc[UR32][R4.64] ;  /* 0x00000020041fb981 */ /* 0x000524000c1e1500 */
[----:B--2---:R-:W-:-:S02]  /*33620*/  @!P0 IMAD.MOV.U32 R5, RZ, RZ, R30 ;  /* 0x000000ffff058224 */ /* 0x004fc400078e001e */
[----:B---3--:R-:W-:-:S05]  /*33630*/  @!P0 IMAD.MOV.U32 R4, RZ, RZ, R29 ;  /* 0x000000ffff048224 */ /* 0x008fca00078e001d */
[----:B------:R0:W2:Y:S02]  /*33640*/  @!P0 LDG.E.U16 R0, desc[UR32][R4.64] ;  /* 0x0000002004008981 */ /* 0x0000a4000c1e1500 */
[----:B0-----:R-:W-:Y:S02]  /*33650*/  @!P1 IMAD.MOV.U32 R4, RZ, RZ, R26 ;  /* 0x000000ffff049224 */ /* 0x001fe400078e001a */
[----:B------:R-:W-:-:S05]  /*33660*/  @!P1 IMAD.MOV.U32 R5, RZ, RZ, R27 ;  /* 0x000000ffff059224 */ /* 0x000fca00078e001b */
[----:B------:R0:W3:Y:S01]  /*33670*/  @!P1 LDG.E.U16 R2, desc[UR32][R4.64] ;  /* 0x0000002004029981 */ /* 0x0000e2000c1e1500 */
[----:B------:R-:W-:-:S03]  /*33680*/  PRMT R61, RZ, 0x7610, R61 ;  /* 0x00007610ff3d7816 */ /* 0x000fc6000000003d */
[----:B----4-:R1:W-:Y:S04]  /*33690*/  STL [R1+0x18], R31 ;  /* 0x0000181f01007387 */ /* 0x0103e80000100800 */
[----:B-1----:R-:W4:Y:S01]  /*336a0*/  LDL R31, [R1+0x2138] ;  /* 0x00213800011f7983 */ /* 0x002f220000100800 */
[----:B0-----:R-:W-:Y:S02]  /*336b0*/  @!P2 IMAD.MOV.U32 R4, RZ, RZ, R25 ;  /* 0x000000ffff04a224 */ /* 0x001fe400078e0019 */
[----:B------:R-:W-:-:S05]  /*336c0*/  @!P2 IMAD.MOV.U32 R5, RZ, RZ, R28 ;  /* 0x000000ffff05a224 */ /* 0x000fca00078e001c */
[----:B------:R0:W4:Y:S04]  /*336d0*/  @!P2 LDG.E.U16 R61, desc[UR32][R4.64] ;  /* 0x00000020043da981 */ /* 0x000128000c1e1500 */
[----:B--2---:R-:W-:Y:S04]  /*336e0*/  STL [R1+0x36a0], R0 ;  /* 0x0036a00001007387 */ /* 0x004fe80000100800 */
[----:B------:R-:W2:Y:S04]  /*336f0*/  LDL R30, [R1+0x2194] ;  /* 0x00219400011e7983 */ /* 0x000ea80000100800 */
[----:B------:R-:W2:Y:S04]  /*33700*/  LDL R29, [R1+0x21a0] ;  /* 0x0021a000011d7983 */ /* 0x000ea80000100800 */
[----:B------:R-:W2:Y:S04]  /*33710*/  LDL R27, [R1+0x219c] ;  /* 0x00219c00011b7983 */ /* 0x000ea80000100800 */
[----:B------:R-:W2:Y:S04]  /*33720*/  LDL R26, [R1+0x21a8] ;  /* 0x0021a800011a7983 */ /* 0x000ea80000100800 */
[----:B---3--:R1:W-:Y:S04]  /*33730*/  STL [R1+0x36a4], R2 ;  /* 0x0036a40201007387 */ /* 0x0083e80000100800 */
[----:B------:R-:W3:Y:S04]  /*33740*/  LDL R28, [R1+0x21a4] ;  /* 0x0021a400011c7983 */ /* 0x000ee80000100800 */
[----:B------:R-:W3:Y:S01]  /*33750*/  LDL R25, [R1+0x21b0] ;  /* 0x0021b00001197983 */ /* 0x000ee20000100800 */
[----:B------:R-:W-:Y:S01]  /*33760*/  PRMT R60, RZ, 0x7610, R60 ;  /* 0x00007610ff3c7816 */ /* 0x000fe2000000003c */
[----:B0-----:R-:W-:Y:S01]  /*33770*/  @!P3 IMAD.MOV.U32 R5, RZ, RZ, R52 ;  /* 0x000000ffff05b224 */ /* 0x001fe200078e0034 */
[----:B------:R-:W-:-:S02]  /*33780*/  PRMT R50, RZ, 0x7610, R50 ;  /* 0x00007610ff327816 */ /* 0x000fc40000000032 */
[----:B------:R-:W-:Y:S02]  /*33790*/  PRMT R48, RZ, 0x7610, R48 ;  /* 0x00007610ff307816 */ /* 0x000fe40000000030 */
[----:B------:R-:W-:Y:S01]  /*337a0*/  PRMT R17, RZ, 0x7610, R17 ;  /* 0x00007610ff117816 */ /* 0x000fe20000000011 */
[----:B----4-:R-:W-:-:S05]  /*337b0*/  @!P3 IMAD.MOV.U32 R4, RZ, RZ, R31 ;  /* 0x000000ffff04b224 */ /* 0x010fca00078e001f */
[----:B------:R2:W4:Y:S04]  /*337c0*/  @!P3 LDG.E.U16 R60, desc[UR32][R4.64] ;  /* 0x00000020043cb981 */ /* 0x000528000c1e1500 */
[----:B------:R-:W-:Y:S04]  /*337d0*/  STL [R1+0x36a8], R61 ;  /* 0x0036a83d01007387 */ /* 0x000fe80000100800 */
[----:B-1----:R-:W4:Y:S04]  /*337e0*/  LDL R2, [R1+0x21ac] ;  /* 0x0021ac0001027983 */ /* 0x002f280000100800 */
[----:B------:R-:W4:Y:S01]  /*337f0*/  LDL R0, [R1+0x21b8] ;  /* 0x0021b80001007983 */ /* 0x000f220000100800 */
[----:B--2---:R-:W-:-:S02]  /*33800*/  @!P0 IMAD.MOV.U32 R5, RZ, RZ, R30 ;  /* 0x000000ffff058224 */ /* 0x004fc400078e001e */
[----:B------:R-:W-:-:S05]  /*33810*/  @!P0 IMAD.MOV.U32 R4, RZ, RZ, R29 ;  /* 0x000000ffff048224 */ /* 0x000fca00078e001d */
[----:B------:R0:W2:Y:S02]  /*33820*/  @!P0 LDG.E.U16 R50, desc[UR32][R4.64] ;  /* 0x0000002004328981 */ /* 0x0000a4000c1e1500 */
[----:B0-----:R-:W-:Y:S02]  /*33830*/  @!P1 IMAD.MOV.U32 R4, RZ, RZ, R26 ;  /* 0x000000ffff049224 */ /* 0x001fe400078e001a */
[----:B------:R-:W-:-:S05]  /*33840*/  @!P1 IMAD.MOV.U32 R5, RZ, RZ, R27 ;  /* 0x000000ffff059224 */ /* 0x000fca00078e001b */
[----:B------:R3:W2:Y:S02]  /*33850*/  @!P1 LDG.E.U16 R48, desc[UR32][R4.64] ;  /* 0x0000002004309981 */ /* 0x0006a4000c1e1500 */
[----:B---3--:R-:W-:Y:S02]  /*33860*/  @!P2 IMAD.MOV.U32 R4, RZ, RZ, R25 ;  /* 0x000000ffff04a224 */ /* 0x008fe400078e0019 */
[----:B------:R-:W-:-:S05]  /*33870*/  @!P2 IMAD.MOV.U32 R5, RZ, RZ, R28 ;  /* 0x000000ffff05a224 */ /* 0x000fca00078e001c */
[----:B------:R0:W3:Y:S04]  /*33880*/  @!P2 LDG.E.U16 R17, desc[UR32][R4.64] ;  /* 0x000000200411a981 */ /* 0x0000e8000c1e1500 */
[----:B----4-:R-:W-:Y:S01]  /*33890*/  STL [R1+0x36ac], R60 ;  /* 0x0036ac3c01007387 */ /* 0x010fe20000100800 */
[----:B0-----:R-:W-:Y:S02]  /*338a0*/  @!P3 IMAD.MOV.U32 R5, RZ, RZ, R2 ;  /* 0x000000ffff05b224 */ /* 0x001fe400078e0002 */
[----:B------:R-:W-:Y:S01]  /*338b0*/  @!P3 IMAD.MOV.U32 R4, RZ, RZ, R0 ;  /* 0x000000ffff04b224 */ /* 0x000fe200078e0000 */
[----:B--2---:R-:W-:Y:S04]  /*338c0*/  STL [R1+0x36b0], R50 ;  /* 0x0036b03201007387 */ /* 0x004fe80000100800 */
[----:B------:R-:W2:Y:S04]  /*338d0*/  LDL R27, [R1+0x2214] ;  /* 0x00221400011b7983 */ /* 0x000ea80000100800 */
[----:B------:R-:W4:Y:S04]  /*338e0*/  LDL R26, [R1+0x2220] ;  /* 0x00222000011a7983 */ /* 0x000f280000100800 */
[----:B------:R-:W-:Y:S04]  /*338f0*/  STL [R1+0x36b4], R48 ;  /* 0x0036b43001007387 */ /* 0x000fe80000100800 */
[----:B------:R-:W4:Y:S04]  /*33900*/  LDL R30, [R1+0x221c] ;  /* 0x00221c00011e7983 */ /* 0x000f280000100800 */
[----:B------:R-:W4:Y:S04]  /*33910*/  LDL R25, [R1+0x2228] ;  /* 0x0022280001197983 */ /* 0x000f280000100800 */
[----:B---3--:R0:W-:Y:S04]  /*33920*/  STL [R1+0x36b8], R17 ;  /* 0x0036b81101007387 */ /* 0x0081e80000100800 */
[----:B------:R-:W3:Y:S04]  /*33930*/  LDL R29, [R1+0x2224] ;  /* 0x00222400011d7983 */ /* 0x000ee80000100800 */
[----:B------:R-:W3:Y:S04]  /*33940*/  LDL R2, [R1+0x2230] ;  /* 0x0022300001027983 */ /* 0x000ee80000100800 */
[----:B------:R-:W3:Y:S04]  /*33950*/  LDL R28, [R1+0x222c] ;  /* 0x00222c00011c7983 */ /* 0x000ee80000100800 */
[----:B------:R-:W3:Y:S01]  /*33960*/  LDL R0, [R1+0x2238] ;  /* 0x0022380001007983 */ /* 0x000ee20000100800 */
[----:B------:R-:W-:-:S02]  /*33970*/  PRMT R16, RZ, 0x7610, R16 ;  /* 0x00007610ff107816 */ /* 0x000fc40000000010 */
[----:B------:R-:W-:-:S04]  /*33980*/  PRMT R15, RZ, 0x7610, R15 ;  /* 0x00007610ff0f7816 */ /* 0x000fc8000000000f */
[----:B------:R2:W3:Y:S01]  /*33990*/  @!P3 LDG.E.U16 R16, desc[UR32][R4.64] ;  /* 0x000000200410b981 */ /* 0x0004e2000c1e1500 */
[----:B------:R-:W-:Y:S02]  /*339a0*/  PRMT R14, RZ, 0x7610, R14 ;  /* 0x00007610ff0e7816 */ /* 0x000fe4000000000e */
[----:B------:R-:W-:Y:S02]  /*339b0*/  PRMT R13, RZ, 0x7610, R13 ;  /* 0x00007610ff0d7816 */ /* 0x000fe4000000000d */
[----:B------:R-:W-:Y:S01]  /*339c0*/  PRMT R12, RZ, 0x7610, R12 ;  /* 0x00007610ff0c7816 */ /* 0x000fe2000000000c */
[----:B--2---:R-:W-:Y:S02]  /*339d0*/  @!P0 IMAD.MOV.U32 R5, RZ, RZ, R27 ;  /* 0x000000ffff058224 */ /* 0x004fe400078e001b */
[----:B----4-:R-:W-:-:S05]  /*339e0*/  @!P0 IMAD.MOV.U32 R4, RZ, RZ, R26 ;  /* 0x000000ffff048224 */ /* 0x010fca00078e001a */
[----:B------:R1:W2:Y:S02]  /*339f0*/  @!P0 LDG.E.U16 R15, desc[UR32][R4.64] ;  /* 0x00000020040f8981 */ /* 0x0002a4000c1e1500 */
[----:B-1----:R-:W-:Y:S02]  /*33a00*/  @!P1 IMAD.MOV.U32 R5, RZ, RZ, R30 ;  /* 0x000000ffff059224 */ /* 0x002fe400078e001e */
[----:B------:R-:W-:-:S05]  /*33a10*/  @!P1 IMAD.MOV.U32 R4, RZ, RZ, R25 ;  /* 0x000000ffff049224 */ /* 0x000fca00078e0019 */
[----:B------:R3:W4:Y:S02]  /*33a20*/  @!P1 LDG.E.U16 R14, desc[UR32][R4.64] ;  /* 0x00000020040e9981 */ /* 0x000724000c1e1500 */
[----:B---3--:R-:W-:Y:S02]  /*33a30*/  @!P2 IMAD.MOV.U32 R5, RZ, RZ, R29 ;  /* 0x000000ffff05a224 */ /* 0x008fe400078e001d */
[----:B------:R-:W-:-:S05]  /*33a40*/  @!P2 IMAD.MOV.U32 R4, RZ, RZ, R2 ;  /* 0x000000ffff04a224 */ /* 0x000fca00078e0002 */
[----:B------:R1:W3:Y:S02]  /*33a50*/  @!P2 LDG.E.U16 R13, desc[UR32][R4.64] ;  /* 0x00000020040da981 */ /* 0x0002e4000c1e1500 */
[----:B-1----:R-:W-:Y:S02]  /*33a60*/  @!P3 IMAD.MOV.U32 R4, RZ, RZ, R0 ;  /* 0x000000ffff04b224 */ /* 0x002fe400078e0000 */
[----:B------:R-:W-:-:S05]  /*33a70*/  @!P3 IMAD.MOV.U32 R5, RZ, RZ, R28 ;  /* 0x000000ffff05b224 */ /* 0x000fca00078e001c */
[----:B------:R-:W3:Y:S04]  /*33a80*/  @!P3 LDG.E.U16 R12, desc[UR32][R4.64] ;  /* 0x00000020040cb981 */ /* 0x000ee8000c1e1500 */
[----:B------:R-:W-:Y:S04]  /*33a90*/  STL [R1+0x36bc], R16 ;  /* 0x0036bc1001007387 */ /* 0x000fe80000100800 */
[----:B------:R-:W3:Y:S04]  /*33aa0*/  LDL R27, [R1+0x2294] ;  /* 0x00229400011b7983 */ /* 0x000ee80000100800 */
[----:B------:R-:W3:Y:S04]  /*33ab0*/  LDL R26, [R1+0x22a0] ;  /* 0x0022a000011a7983 */ /* 0x000ee80000100800 */
[----:B--2---:R1:W-:Y:S04]  /*33ac0*/  STL [R1+0x36c0], R15 ;  /* 0x0036c00f01007387 */ /* 0x0043e80000100800 */
[----:B------:R-:W2:Y:S04]  /*33ad0*/  LDL R25, [R1+0x229c] ;  /* 0x00229c0001197983 */ /* 0x000ea80000100800 */
[----:B0-----:R-:W2:Y:S04]  /*33ae0*/  LDL R17, [R1+0x22b0] ;  /* 0x0022b00001117983 */ /* 0x001ea80000100800 */
[----:B-1----:R-:W2:Y:S04]  /*33af0*/  LDL R15, [R1+0x22a8] ;  /* 0x0022a800010f7983 */ /* 0x002ea80000100800 */
[----:B----4-:R0:W-:Y:S04]  /*33b00*/  STL [R1+0x36c4], R14 ;  /* 0x0036c40e01007387 */ /* 0x0101e80000100800 */
[----:B------:R-:W4:Y:S04]  /*33b10*/  LDL R2, [R1+0x22b8] ;  /* 0x0022b80001027983 */ /* 0x000f280000100800 */
[----:B0-----:R-:W4:Y:S04]  /*33b20*/  LDL R14, [R1+0x22a4] ;  /* 0x0022a400010e7983 */ /* 0x001f280000100800 */
[----:B---3--:R0:W-:Y:S04]  /*33b30*/  STL [R1+0x36c8], R13 ;  /* 0x0036c80d01007387 */ /* 0x0081e80000100800 */
[----:B------:R-:W3:Y:S04]  /*33b40*/  LDL R16, [R1+0x22ac] ;  /* 0x0022ac0001107983 */ /* 0x000ee80000100800 */
[----:B------:R-:W3:Y:S04]  /*33b50*/  LDL R0, [R1+0x2320] ;  /* 0x0023200001007983 */ /* 0x000ee80000100800 */
[----:B------:R1:W-:Y:S01]  /*33b60*/  STL [R1+0x36cc], R12 ;  /* 0x0036cc0c01007387 */ /* 0x0003e20000100800 */
[----:B------:R-:W-:Y:S01]  /*33b70*/  PRMT R11, RZ, 0x7610, R11 ;  /* 0x00007610ff0b7816 */ /* 0x000fe2000000000b */
[----:B------:R-:W-:-:S02]  /*33b80*/  @!P0 IMAD.MOV.U32 R5, RZ, RZ, R27 ;  /* 0x000000ffff058224 */ /* 0x000fc400078e001b */
[----:B------:R-:W-:Y:S01]  /*33b90*/  @!P0 IMAD.MOV.U32 R4, RZ, RZ, R26 ;  /* 0x000000ffff048224 */ /* 0x000fe200078e001a */
[----:B0-----:R-:W3:Y:S04]  /*33ba0*/  LDL R13, [R1+0x2328] ;  /* 0x00232800010d7983 */ /* 0x001ee80000100800 */
[----:B------:R2:W3:Y:S04]  /*33bb0*/  @!P0 LDG.E.U16 R11, desc[UR32][R4.64] ;  /* 0x00000020040b8981 */ /* 0x0004e8000c1e1500 */
[----:B-1----:R-:W3:Y:S01]  /*33bc0*/  LDL R12, [R1+0x2314] ;  /* 0x00231400010c7983 */ /* 0x002ee20000100800 */
[----:B------:R-:W-:-:S02]  /*33bd0*/  PRMT R10, RZ, 0x7610, R10 ;  /* 0x00007610ff0a7816 */ /* 0x000fc4000000000a */
[----:B------:R-:W-:Y:S02]  /*33be0*/  PRMT R9, RZ, 0x7610, R9 ;  /* 0x00007610ff097816 */ /* 0x000fe40000000009 */
[----:B------:R-:W-:Y:S01]  /*33bf0*/  PRMT R8, RZ, 0x7610, R8 ;  /* 0x00007610ff087816 */ /* 0x000fe20000000008 */
[----:B--2---:R-:W-:Y:S02]  /*33c00*/  @!P1 IMAD.MOV.U32 R5, RZ, RZ, R25 ;  /* 0x000000ffff059224 */ /* 0x004fe400078e0019 */
[----:B------:R-:W2:Y:S01]  /*33c10*/  LDL R25, [R1+0x2338] ;  /* 0x0023380001197983 */ /* 0x000ea20000100800 */
[----:B------:R-:W-:-:S03]  /*33c20*/  @!P1 IMAD.MOV.U32 R4, RZ, RZ, R15 ;  /* 0x000000ffff049224 */ /* 0x000fc600078e000f */
[----:B------:R-:W2:Y:S04]  /*33c30*/  LDL R15, [R1+0x231c] ;  /* 0x00231c00010f7983 */ /* 0x000ea80000100800 */
[----:B------:R0:W2:Y:S02]  /*33c40*/  @!P1 LDG.E.U16 R10, desc[UR32][R4.64] ;  /* 0x00000020040a9981 */ /* 0x0000a4000c1e1500 */
[----:B0-----:R-:W-:Y:S01]  /*33c50*/  @!P2 IMAD.MOV.U32 R4, RZ, RZ, R17 ;  /* 0x000000ffff04a224 */ /* 0x001fe200078e0011 */
[----:B------:R-:W-:Y:S02]  /*33c60*/  PRMT R7, RZ, 0x7610, R7 ;  /* 0x00007610ff077816 */ /* 0x000fe40000000007 */
[----:B------:R-:W-:Y:S01]  /*33c70*/  PRMT R6, RZ, 0x7610, R6 ;  /* 0x00007610ff067816 */ /* 0x000fe20000000006 */
[----:B----4-:R-:W-:Y:S01]  /*33c80*/  @!P2 IMAD.MOV.U32 R5, RZ, RZ, R14 ;  /* 0x000000ffff05a224 */ /* 0x010fe200078e000e */
[----:B------:R-:W4:Y:S04]  /*33c90*/  LDL R17, [R1+0xb84] ;  /* 0x000b840001117983 */ /* 0x000f280000100800 */
[----:B------:R-:W4:Y:S04]  /*33ca0*/  LDL R14, [R1+0x2330] ;  /* 0x00233000010e7983 */ /* 0x000f280000100800 */
[----:B------:R0:W4:Y:S02]  /*33cb0*/  @!P2 LDG.E.U16 R9, desc[UR32][R4.64] ;  /* 0x000000200409a981 */ /* 0x000124000c1e1500 */
[----:B0-----:R-:W-:-:S02]  /*33cc0*/  @!P3 IMAD.MOV.U32 R4, RZ, RZ, R2 ;  /* 0x000000ffff04b224 */ /* 0x001fc400078e0002 */
[----:B---3--:R-:W-:Y:S01]  /*33cd0*/  @!P3 IMAD.MOV.U32 R5, RZ, RZ, R16 ;  /* 0x000000ffff05b224 */ /* 0x008fe200078e0010 */
[----:B------:R-:W3:Y:S04]  /*33ce0*/  LDL R2, [R1+0xb98] ;  /* 0x000b980001027983 */ /* 0x000ee80000100800 */
[----:B------:R-:W3:Y:S04]  /*33cf0*/  LDL R16, [R1+0x2324] ;  /* 0x0023240001107983 */ /* 0x000ee80000100800 */
[----:B------:R0:W3:Y:S02]  /*33d00*/  @!P3 LDG.E.U16 R8, desc[UR32][R4.64] ;  /* 0x000000200408b981 */ /* 0x0000e4000c1e1500 */
[----:B0-----:R-:W-:-:S02]  /*33d10*/  @!P0 IMAD.MOV.U32 R5, RZ, RZ, R12 ;  /* 0x000000ffff058224 */ /* 0x001fc400078e000c */
[----:B------:R-:W3:Y:S01]  /*33d20*/  LDL R12, [R1+0xb94] ;  /* 0x000b9400010c7983 */ /* 0x000ee20000100800 */
[----:B------:R-:W-:-:S03]  /*33d30*/  @!P0 IMAD.MOV.U32 R4, RZ, RZ, R0 ;  /* 0x000000ffff048224 */ /* 0x000fc600078e0000 */
[----:B------:R-:W3:Y:S01]  /*33d40*/  LDL R0, [R1+0xb90] ;  /* 0x000b900001007983 */ /* 0x000ee20000100800 */
[----:B------:R-:W-:-:S03]  /*33d50*/  @!P1 IMAD.MOV.U32 R30, RZ, RZ, R13 ;  /* 0x000000ffff1e9224 */ /* 0x000fc600078e000d */
[----:B------:R-:W3:Y:S04]  /*33d60*/  LDL R13, [R1+0xb88] ;  /* 0x000b8800010d7983 */ /* 0x000ee80000100800 */
[----:B------:R0:W3:Y:S02]  /*33d70*/  @!P0 LDG.E.U16 R7, desc[UR32][R4.64] ;  /* 0x0000002004078981 */ /* 0x0000e4000c1e1500 */
[----:B0-----:R-:W-:Y:S02]  /*33d80*/  PRMT R4, RZ, 0x7610, R4 ;  /* 0x00007610ff047816 */ /* 0x001fe40000000004 */
[----:B------:R-:W-:Y:S02]  /*33d90*/  PRMT R5, RZ, 0x7610, R5 ;  /* 0x00007610ff057816 */ /* 0x000fe40000000005 */
[----:B------:R-:W-:Y:S01]  /*33da0*/  PRMT R46, RZ, 0x7610, R46 ;  /* 0x00007610ff2e7816 */ /* 0x000fe2000000002e */
[----:B--2---:R-:W-:-:S02]  /*33db0*/  @!P1 IMAD.MOV.U32 R31, RZ, RZ, R15 ;  /* 0x000000ffff1f9224 */ /* 0x004fc400078e000f */
[----:B------:R-:W2:Y:S04]  /*33dc0*/  LDL R15, [R1+0xb8c] ;  /* 0x000b8c00010f7983 */ /* 0x000ea80000100800 */
[----:B------:R0:W2:Y:S04]  /*33dd0*/  @!P1 LDG.E.U16 R6, desc[UR32][R30.64] ;  /* 0x000000201e069981 */ /* 0x0000a8000c1e1500 */
[----:B------:R1:W-:Y:S01]  /*33de0*/  STL [R1+0x2368], R3 ;  /* 0x0023680301007387 */ /* 0x0003e20000100800 */
[----:B0-----:R-:W-:Y:S02]  /*33df0*/  @!P3 IMAD.MOV.U32 R30, RZ, RZ, R25 ;  /* 0x000000ffff1eb224 */ /* 0x001fe400078e0019 */
[----:B------:R-:W-:-:S05]  /*33e00*/  @!P3 IMAD.MOV.U32 R31, RZ, RZ, R3 ;  /* 0x000000ffff1fb224 */ /* 0x000fca00078e0003 */
[----:B------:R4:W2:Y:S02]  /*33e10*/  @!P3 LDG.E.U16 R4, desc[UR32][R30.64] ;  /* 0x000000201e04b981 */ /* 0x0008a4000c1e1500 */
[----:B----4-:R-:W-:Y:S02]  /*33e20*/  @!P2 IMAD.MOV.U32 R30, RZ, RZ, R14 ;  /* 0x000000ffff1ea224 */ /* 0x010fe400078e000e */
[----:B------:R-:W4:Y:S01]  /*33e30*/  LDL R14, [R1+0xb80] ;  /* 0x000b8000010e7983 */ /* 0x000f220000100800 */
[----:B---3--:R-:W-:-:S03]  /*33e40*/  @!P2 IMAD.MOV.U32 R31, RZ, RZ, R16 ;  /* 0x000000ffff1fa224 */ /* 0x008fc600078e0010 */
[----:B------:R-:W3:Y:S04]  /*33e50*/  LDL R16, [R1+0xb7c] ;  /* 0x000b7c0001107983 */ /* 0x000ee80000100800 */
[----:B-1----:R-:W3:Y:S01]  /*33e60*/  LDL.LU R3, [R1+0x22cc] ;  /* 0x0022cc0001037983 */ /* 0x002ee20000300800 */
[----:B------:R-:W-:Y:S02]  /*33e70*/  PRMT R44, RZ, 0x7610, R44 ;  /* 0x00007610ff2c7816 */ /* 0x000fe4000000002c */
[----:B------:R-:W-:Y:S01]  /*33e80*/  PRMT R42, RZ, 0x7610, R42 ;  /* 0x00007610ff2a7816 */ /* 0x000fe2000000002a */
[----:B------:R0:W3:Y:S01]  /*33e90*/  @!P2 LDG.E.U16 R5, desc[UR32][R30.64] ;  /* 0x000000201e05a981 */ /* 0x0000e2000c1e1500 */
[----:B------:R-:W-:-:S03]  /*33ea0*/  PRMT R40, RZ, 0x7610, R40 ;  /* 0x00007610ff287816 */ /* 0x000fc60000000028 */
[----:B------:R-:W3:Y:S04]  /*33eb0*/  LDL R25, [R1+0x2158] ;  /* 0x0021580001197983 */ /* 0x000ee80000100800 */
[----:B------:R-:W3:Y:S01]  /*33ec0*/  LDL R26, [R1+0x214c] ;  /* 0x00214c00011a7983 */ /* 0x000ee20000100800 */
[----:B------:R-:W-:Y:S02]  /*33ed0*/  PRMT R38, RZ, 0x7610, R38 ;  /* 0x00007610ff267816 */ /* 0x000fe40000000026 */
[----:B------:R-:W-:Y:S02]  /*33ee0*/  PRMT R36, RZ, 0x7610, R36 ;  /* 0x00007610ff247816 */ /* 0x000fe40000000024 */
[----:B------:R-:W-:Y:S02]  /*33ef0*/  PRMT R34, RZ, 0x7610, R34 ;  /* 0x00007610ff227816 */ /* 0x000fe40000000022 */
[----:B------:R-:W-:-:S02]  /*33f00*/  PRMT R32, RZ, 0x7610, R32 ;  /* 0x00007610ff207816 */ /* 0x000fc40000000020 */
[----:B------:R-:W-:Y:S02]  /*33f10*/  PRMT R33, RZ, 0x7610, R33 ;  /* 0x00007610ff217816 */ /* 0x000fe40000000021 */
[----:B------:R-:W-:Y:S01]  /*33f20*/  PRMT R35, RZ, 0x7610, R35 ;  /* 0x00007610ff237816 */ /* 0x000fe20000000023 */
[----:B0-----:R-:W-:Y:S02]  /*33f30*/  @!P0 IMAD.MOV.U32 R30, RZ, RZ, R2 ;  /* 0x000000ffff1e8224 */ /* 0x001fe400078e0002 */
[----:B------:R-:W-:Y:S01]  /*33f40*/  @!P0 IMAD.MOV.U32 R31, RZ, RZ, R12 ;  /* 0x000000ffff1f8224 */ /* 0x000fe200078e000c */
[----:B------:R-:W3:Y:S04]  /*33f50*/  LDL R2, [R1+0x2140] ;  /* 0x0021400001027983 */ /* 0x000ee80000100800 */
[----:B------:R-:W3:Y:S04]  /*33f60*/  LDL R12, [R1+0x2134] ;  /* 0x00213400010c7983 */ /* 0x000ee80000100800 */
[----:B------:R0:W3:Y:S04]  /*33f70*/  @!P0 LDG.E.U16 R46, desc[UR32][R30.64] ;  /* 0x000000201e2e8981 */ /* 0x0000e8000c1e1500 */
[----:B------:R-:W3:Y:S04]  /*33f80*/  LDL R28, [R1+0x223c] ;  /* 0x00223c00011c7983 */ /* 0x000ee80000100800 */
[----:B------:R-:W3:Y:S01]  /*33f90*/  LDL R27, [R1+0x2244] ;  /* 0x00224400011b7983 */ /* 0x000ee20000100800 */
[----:B0-----:R-:W-:-:S03]  /*33fa0*/  @!P1 IMAD.MOV.U32 R30, RZ, RZ, R0 ;  /* 0x000000ffff1e9224 */ /* 0x001fc600078e0000 */
[----:B------:R-:W3:Y:S01]  /*33fb0*/  LDL R0, [R1+0x2148] ;  /* 0x0021480001007983 */ /* 0x000ee20000100800 */
[----:B--2---:R-:W-:-:S03]  /*33fc0*/  @!P1 IMAD.MOV.U32 R31, RZ, RZ, R15 ;  /* 0x000000ffff1f9224 */ /* 0x004fc600078e000f */
[----:B------:R-:W2:Y:S04]  /*33fd0*/  LDL R15, [R1+0x213c] ;  /* 0x00213c00010f7983 */ /* 0x000ea80000100800 */
[----:B------:R0:W2:Y:S02]  /*33fe0*/  @!P1 LDG.E.U16 R44, desc[UR32][R30.64] ;  /* 0x000000201e2c9981 */ /* 0x0000a4000c1e1500 */
[----:B0-----:R-:W-:Y:S02]  /*33ff0*/  @!P2 IMAD.MOV.U32 R30, RZ, RZ, R13 ;  /* 0x000000ffff1ea224 */ /* 0x001fe400078e000d */
[----:B------:R-:W-:Y:S01]  /*34000*/  @!P2 IMAD.MOV.U32 R31, RZ, RZ, R17 ;  /* 0x000000ffff1fa224 */ /* 0x000fe200078e0011 */
[----:B------:R-:W2:Y:S04]  /*34010*/  LDL R13, [R1+0x2150] ;  /* 0x00215000010d7983 */ /* 0x000ea80000100800 */
[----:B------:R-:W2:Y:S04]  /*34020*/  LDL R17, [R1+0x21bc] ;  /* 0x0021bc0001117983 */ /* 0x000ea80000100800 */
[----:B------:R4:W2:Y:S02]  /*34030*/  @!P2 LDG.E.U16 R42, desc[UR32][R30.64] ;  /* 0x000000201e2aa981 */ /* 0x0008a4000c1e1500 */
[----:B----4-:R-:W-:-:S02]  /*34040*/  @!P3 IMAD.MOV.U32 R30, RZ, RZ, R14 ;  /* 0x000000ffff1eb224 */ /* 0x010fc400078e000e */
[----:B------:R-:W4:Y:S01]  /*34050*/  LDL R14, [R1+0x2144] ;  /* 0x00214400010e7983 */ /* 0x000f220000100800 */
[----:B---3--:R-:W-:-:S03]  /*34060*/  @!P3 IMAD.MOV.U32 R31, RZ, RZ, R16 ;  /* 0x000000ffff1fb224 */ /* 0x008fc600078e0010 */
        /* <DEDUP_REMOVED lines=13> */
[----:B------:R-:W2:Y:S01]  /*34140*/  LDL R13, [R1+0x21d8] ;  /* 0x0021d800010d7983 */ /* 0x000ea20000100800 */
[----:B----4-:R-:W-:-:S03]  /*34150*/  @!P2 IMAD.MOV.U32 R31, RZ, RZ, R14 ;  /* 0x000000ffff1fa224 */ /* 0x010fc600078e000e */
[----:B------:R-:W4:Y:S04]  /*34160*/  LDL R14, [R1+0x21cc] ;  /* 0x0021cc00010e7983 */ /* 0x000f280000100800 */
[----:B------:R0:W4:Y:S02]  /*34170*/  @!P2 LDG.E.U16 R34, desc[UR32][R30.64] ;  /* 0x000000201e22a981 */ /* 0x000124000c1e1500 */
[----:B0-----:R-:W-:Y:S02]  /*34180*/  @!P3 IMAD.MOV.U32 R30, RZ, RZ, R25 ;  /* 0x000000ffff1eb224 */ /* 0x001fe400078e0019 */
[----:B------:R-:W-:Y:S01]  /*34190*/  @!P3 IMAD.MOV.U32 R31, RZ, RZ, R26 ;  /* 0x000000ffff1fb224 */ /* 0x000fe200078e001a */
[----:B------:R-:W4:Y:S04]  /*341a0*/  LDL R25, [R1+0x224c] ;  /* 0x00224c0001197983 */ /* 0x000f280000100800 */
[----:B------:R-:W4:Y:S04]  /*341b0*/  LDL R26, [R1+0x2250] ;  /* 0x00225000011a7983 */ /* 0x000f280000100800 */
[----:B------:R3:W4:Y:S02]  /*341c0*/  @!P3 LDG.E.U16 R32, desc[UR32][R30.64] ;  /* 0x000000201e20b981 */ /* 0x000724000c1e1500 */
[----:B---3--:R-:W-:-:S02]  /*341d0*/  @!P0 IMAD.MOV.U32 R30, RZ, RZ, R2 ;  /* 0x000000ffff1e8224 */ /* 0x008fc400078e0002 */
[----:B------:R-:W-:Y:S01]  /*341e0*/  @!P0 IMAD.MOV.U32 R31, RZ, RZ, R12 ;  /* 0x000000ffff1f8224 */ /* 0x000fe200078e000c */
[----:B------:R-:W3:Y:S04]  /*341f0*/  LDL R2, [R1+0x2240] ;  /* 0x0022400001027983 */ /* 0x000ee80000100800 */
[----:B------:R-:W3:Y:S04]  /*34200*/  LDL R12, [R1+0x2234] ;  /* 0x00223400010c7983 */ /* 0x000ee80000100800 */
[----:B------:R0:W3:Y:S02]  /*34210*/  @!P0 LDG.E.U16 R33, desc[UR32][R30.64] ;  /* 0x000000201e218981 */ /* 0x0000e4000c1e1500 */
[----:B0-----:R-:W-:-:S02]  /*34220*/  @!P1 IMAD.MOV.U32 R30, RZ, RZ, R16 ;  /* 0x000000ffff1e9224 */ /* 0x001fc400078e0010 */
[----:B------:R-:W-:Y:S01]  /*34230*/  @!P1 IMAD.MOV.U32 R31, RZ, RZ, R17 ;  /* 0x000000ffff1f9224 */ /* 0x000fe200078e0011 */
[----:B------:R-:W-:Y:S01]  /*34240*/  PRMT R37, RZ, 0x7610, R37 ;  /* 0x00007610ff257816 */ /* 0x000fe20000000025 */
[----:B------:R-:W3:Y:S04]  /*34250*/  LDL R17, [R1+0x2258] ;  /* 0x0022580001117983 */ /* 0x000ee80000100800 */
[----:B------:R0:W3:Y:S04]  /*34260*/  @!P1 LDG.E.U16 R35, desc[UR32][R30.64] ;  /* 0x000000201e239981 */ /* 0x0000e8000c1e1500 */
[----:B------:R-:W3:Y:S01]  /*34270*/  LDL R16, [R1+0x22b4] ;  /* 0x0022b40001107983 */ /* 0x000ee20000100800 */
[----:B0-----:R-:W-:-:S03]  /*34280*/  @!P2 IMAD.MOV.U32 R30, RZ, RZ, R0 ;  /* 0x000000ffff1ea224 */ /* 0x001fc600078e0000 */
[----:B------:R-:W3:Y:S01]  /*34290*/  LDL R0, [R1+0x2248] ;  /* 0x0022480001007983 */ /* 0x000ee20000100800 */
[----:B------:R-:W-:Y:S02]  /*342a0*/  PRMT R39, RZ, 0x7610, R39 ;  /* 0x00007610ff277816 */ /* 0x000fe40000000027 */
[----:B------:R-:W-:Y:S01]  /*342b0*/  PRMT R41, RZ, 0x7610, R41 ;  /* 0x00007610ff297816 */ /* 0x000fe20000000029 */
[----:B--2---:R-:W-:Y:S02]  /*342c0*/  @!P2 IMAD.MOV.U32 R31, RZ, RZ, R15 ;  /* 0x000000ffff1fa224 */ /* 0x004fe400078e000f */
[----:B------:R-:W2:Y:S04]  /*342d0*/  LDL R15, [R1+0x22c0] ;  /* 0x0022c000010f7983 */ /* 0x000ea80000100800 */
[----:B------:R0:W2:Y:S02]  /*342e0*/  @!P2 LDG.E.U16 R37, desc[UR32][R30.64] ;  /* 0x000000201e25a981 */ /* 0x0000a4000c1e1500 */
[----:B0-----:R-:W-:-:S02]  /*342f0*/  @!P3 IMAD.MOV.U32 R30, RZ, RZ, R13 ;  /* 0x000000ffff1eb224 */ /* 0x001fc400078e000d */
[----:B------:R-:W2:Y:S01]  /*34300*/  LDL R13, [R1+0x22c8] ;  /* 0x0022c800010d7983 */ /* 0x000ea20000100800 */
[----:B----4-:R-:W-:-:S03]  /*34310*/  @!P3 IMAD.MOV.U32 R31, RZ, RZ, R14 ;  /* 0x000000ffff1fb224 */ /* 0x010fc600078e000e */
[----:B------:R-:W4:Y:S04]  /*34320*/  LDL R14, [R1+0x22bc] ;  /* 0x0022bc00010e7983 */ /* 0x000f280000100800 */
[----:B------:R3:W4:Y:S02]  /*34330*/  @!P3 LDG.E.U16 R39, desc[UR32][R30.64] ;  /* 0x000000201e27b981 */ /* 0x000724000c1e1500 */
[----:B---3--:R-:W-:Y:S02]  /*34340*/  @!P0 IMAD.MOV.U32 R31, RZ, RZ, R12 ;  /* 0x000000ffff1f8224 */ /* 0x008fe400078e000c */
[----:B------:R-:W3:Y:S01]  /*34350*/  LDL R12, [R1+0x22c4] ;  /* 0x0022c400010c7983 */ /* 0x000ee20000100800 */
[----:B------:R-:W-:-:S03]  /*34360*/  @!P0 IMAD.MOV.U32 R30, RZ, RZ, R2 ;  /* 0x000000ffff1e8224 */ /* 0x000fc600078e0002 */
[----:B------:R-:W3:Y:S04]  /*34370*/  LDL R2, [R1+0x22d0] ;  /* 0x0022d00001027983 */ /* 0x000ee80000100800 */
[----:B------:R0:W3:Y:S02]  /*34380*/  @!P0 LDG.E.U16 R41, desc[UR32][R30.64] ;  /* 0x000000201e298981 */ /* 0x0000e4000c1e1500 */
[----:B0-----:R-:W-:Y:S02]  /*34390*/  @!P1 IMAD.MOV.U32 R30, RZ, RZ, R0 ;  /* 0x000000ffff1e9224 */ /* 0x001fe400078e0000 */
[----:B------:R-:W3:Y:S01]  /*343a0*/  LDL R0, [R1+0x22d8] ;  /* 0x0022d80001007983 */ /* 0x000ee20000100800 */
[----:B------:R-:W-:Y:S01]  /*343b0*/  PRMT R43, RZ, 0x7610, R43 ;  /* 0x00007610ff2b7816 */ /* 0x000fe2000000002b */
[----:B------:R-:W-:Y:S01]  /*343c0*/  @!P1 IMAD.MOV.U32 R31, RZ, RZ, R28 ;  /* 0x000000ffff1f9224 */ /* 0x000fe200078e001c */
[----:B------:R-:W-:-:S04]  /*343d0*/  PRMT R45, RZ, 0x7610, R45 ;  /* 0x00007610ff2d7816 */ /* 0x000fc8000000002d */
[----:B------:R0:W3:Y:S01]  /*343e0*/  @!P1 LDG.E.U16 R43, desc[UR32][R30.64] ;  /* 0x000000201e2b9981 */ /* 0x0000e2000c1e1500 */
[----:B------:R-:W-:Y:S01]  /*343f0*/  PRMT R47, RZ, 0x7610, R47 ;  /* 0x00007610ff2f7816 */ /* 0x000fe2000000002f */
[----:B0-----:R-:W-:Y:S02]  /*34400*/  @!P2 IMAD.MOV.U32 R30, RZ, RZ, R26 ;  /* 0x000000ffff1ea224 */ /* 0x001fe400078e001a */
[----:B------:R-:W-:-:S05]  /*34410*/  @!P2 IMAD.MOV.U32 R31, RZ, RZ, R27 ;  /* 0x000000ffff1fa224 */ /* 0x000fca00078e001b */
[----:B------:R0:W3:Y:S01]  /*34420*/  @!P2 LDG.E.U16 R45, desc[UR32][R30.64] ;  /* 0x000000201e2da981 */ /* 0x0000e2000c1e1500 */
[----:B------:R-:W-:Y:S01]  /*34430*/  PRMT R49, RZ, 0x7610, R49 ;  /* 0x00007610ff317816 */ /* 0x000fe20000000031 */
[----:B0-----:R-:W-:Y:S02]  /*34440*/  @!P3 IMAD.MOV.U32 R30, RZ, RZ, R17 ;  /* 0x000000ffff1eb224 */ /* 0x001fe400078e0011 */
[----:B------:R-:W-:Y:S01]  /*34450*/  @!P3 IMAD.MOV.U32 R31, RZ, RZ, R25 ;  /* 0x000000ffff1fb224 */ /* 0x000fe200078e0019 */
[----:B------:R-:W-:Y:S01]  /*34460*/  PRMT R51, RZ, 0x7610, R51 ;  /* 0x00007610ff337816 */ /* 0x000fe20000000033 */
[----:B------:R-:W3:Y:S04]  /*34470*/  LDL.LU R25, [R1+0xf0] ;  /* 0x0000f00001197983 */ /* 0x000ee80000300800 */
[----:B------:R0:W3:Y:S04]  /*34480*/  @!P3 LDG.E.U16 R47, desc[UR32][R30.64] ;  /* 0x000000201e2fb981 */ /* 0x0000e8000c1e1500 */
[----:B------:R-:W3:Y:S04]  /*34490*/  LDL.LU R26, [R1+0xec] ;  /* 0x0000ec00011a7983 */ /* 0x000ee80000300800 */
[----:B------:R-:W3:Y:S04]  /*344a0*/  LDL.LU R27, [R1+0xe8] ;  /* 0x0000e800011b7983 */ /* 0x000ee80000300800 */
[----:B------:R-:W3:Y:S04]  /*344b0*/  LDL.LU R28, [R1+0xc4] ;  /* 0x0000c400011c7983 */ /* 0x000ee80000300800 */
[----:B------:R-:W3:Y:S04]  /*344c0*/  LDL.LU R29, [R1+0xc0] ;  /* 0x0000c000011d7983 */ /* 0x000ee80000300800 */
[----:B------:R-:W3:Y:S04]  /*344d0*/  LDL.LU R52, [R1+0xbc] ;  /* 0x0000bc0001347983 */ /* 0x000ee80000300800 */
[----:B------:R-:W3:Y:S04]  /*344e0*/  LDL.LU R54, [R1+0xb8] ;  /* 0x0000b80001367983 */ /* 0x000ee80000300800 */
[----:B------:R-:W3:Y:S01]  /*344f0*/  LDL.LU R58, [R1+0x94] ;  /* 0x00009400013a7983 */ /* 0x000ee20000300800 */
[----:B0-----:R-:W-:-:S03]  /*34500*/  @!P0 IMAD.MOV.U32 R31, RZ, RZ, R16 ;  /* 0x000000ffff1f8224 */ /* 0x001fc600078e0010 */
[----:B------:R-:W3:Y:S01]  /*34510*/  LDL.LU R59, [R1+0x90] ;  /* 0x00009000013b7983 */ /* 0x000ee20000300800 */
[----:B------:R-:W-:Y:S02]  /*34520*/  PRMT R53, RZ, 0x7610, R53 ;  /* 0x00007610ff357816 */ /* 0x000fe40000000035 */
[----:B------:R-:W-:Y:S01]  /*34530*/  PRMT R55, RZ, 0x7610, R55 ;  /* 0x00007610ff377816 */ /* 0x000fe20000000037 */
[----:B--2---:R-:W-:-:S05]  /*34540*/  @!P0 IMAD.MOV.U32 R30, RZ, RZ, R15 ;  /* 0x000000ffff1e8224 */ /* 0x004fca00078e000f */
[----:B------:R0:W2:Y:S02]  /*34550*/  @!P0 LDG.E.U16 R49, desc[UR32][R30.64] ;  /* 0x000000201e318981 */ /* 0x0000a4000c1e1500 */
[----:B0-----:R-:W-:Y:S02]  /*34560*/  @!P1 IMAD.MOV.U32 R30, RZ, RZ, R13 ;  /* 0x000000ffff1e9224 */ /* 0x001fe400078e000d */
[----:B----4-:R-:W-:-:S05]  /*34570*/  @!P1 IMAD.MOV.U32 R31, RZ, RZ, R14 ;  /* 0x000000ffff1f9224 */ /* 0x010fca00078e000e */
[----:B------:R3:W4:Y:S02]  /*34580*/  @!P1 LDG.E.U16 R51, desc[UR32][R30.64] ;  /* 0x000000201e339981 */ /* 0x000724000c1e1500 */
[----:B---3--:R-:W-:Y:S02]  /*34590*/  @!P2 IMAD.MOV.U32 R31, RZ, RZ, R12 ;  /* 0x000000ffff1fa224 */ /* 0x008fe400078e000c */
[----:B------:R-:W3:Y:S04]  /*345a0*/  LDL.LU R12, [R1+0x64] ;  /* 0x00006400010c7983 */ /* 0x000ee80000300800 */
[----:B------:R-:W2:Y:S01]  /*345b0*/  LDL.LU R13, [R1+0x60] ;  /* 0x00006000010d7983 */ /* 0x000ea20000300800 */
[----:B------:R-:W-:-:S03]  /*345c0*/  @!P2 IMAD.MOV.U32 R30, RZ, RZ, R2 ;  /* 0x000000ffff1ea224 */ /* 0x000fc600078e0002 */
[----:B------:R-:W2:Y:S04]  /*345d0*/  LDL.LU R14, [R1+0x5c] ;  /* 0x00005c00010e7983 */ /* 0x000ea80000300800 */
[----:B------:R-:W2:Y:S04]  /*345e0*/  LDL.LU R15, [R1+0x58] ;  /* 0x00005800010f7983 */ /* 0x000ea80000300800 */
[----:B------:R-:W2:Y:S04]  /*345f0*/  LDL.LU R16, [R1+0x34] ;  /* 0x0000340001107983 */ /* 0x000ea80000300800 */
[----:B------:R-:W2:Y:S04]  /*34600*/  LDL.LU R17, [R1+0x30] ;  /* 0x0000300001117983 */ /* 0x000ea80000300800 */
[----:B------:R-:W2:Y:S04]  /*34610*/  LDL.LU R48, [R1+0x2c] ;  /* 0x00002c0001307983 */ /* 0x000ea80000300800 */
[----:B------:R0:W2:Y:S04]  /*34620*/  @!P2 LDG.E.U16 R53, desc[UR32][R30.64] ;  /* 0x000000201e35a981 */ /* 0x0000a8000c1e1500 */
[----:B------:R-:W2:Y:S04]  /*34630*/  LDL.LU R50, [R1+0x28] ;  /* 0x0000280001327983 */ /* 0x000ea80000300800 */
[----:B------:R-:W2:Y:S04]  /*34640*/  LDL.LU R60, [R1+0x14] ;  /* 0x00001400013c7983 */ /* 0x000ea80000300800 */
[----:B------:R-:W2:Y:S04]  /*34650*/  LDL.LU R61, [R1+0x10] ;  /* 0x00001000013d7983 */ /* 0x000ea80000300800 */
[----:B------:R-:W2:Y:S01]  /*34660*/  LDL.LU R2, [R1+0xc] ;  /* 0x00000c0001027983 */ /* 0x000ea20000300800 */
[----:B0-----:R-:W-:-:S02]  /*34670*/  @!P3 IMAD.MOV.U32 R31, RZ, RZ, R3 ;  /* 0x000000ffff1fb224 */ /* 0x001fc400078e0003 */
[----:B------:R-:W-:Y:S02]  /*34680*/  @!P3 IMAD.MOV.U32 R30, RZ, RZ, R0 ;  /* 0x000000ffff1eb224 */ /* 0x000fe400078e0000 */
[----:B------:R-:W2:Y:S04]  /*34690*/  LDL.LU R0, [R1+0x8] ;  /* 0x0000080001007983 */ /* 0x000ea80000300800 */
[----:B------:R0:W-:Y:S04]  /*346a0*/  STL [R1+0x236c], R3 ;  /* 0x00236c0301007387 */ /* 0x0001e80000100800 */
[----:B------:R1:W2:Y:S04]  /*346b0*/  @!P3 LDG.E.U16 R55, desc[UR32][R30.64] ;  /* 0x000000201e37b981 */ /* 0x0002a8000c1e1500 */
[----:B0-----:R-:W2:Y:S04]  /*346c0*/  LDL.LU R3, [R1+0x88] ;  /* 0x0000880001037983 */ /* 0x001ea80000300800 */
[----:B------:R-:W1:Y:S04]  /*346d0*/  LDL R30, [R1+0x2344] ;  /* 0x00234400011e7983 */ /* 0x000e680000100800 */
[----:B------:R-:W1:Y:S01]  /*346e0*/  LDL R31, [R1+0x2350] ;  /* 0x00235000011f7983 */ /* 0x000e620000100800 */
[----:B------:R-:W-:-:S02]  /*346f0*/  PRMT R56, RZ, 0x7610, R56 ;  /* 0x00007610ff387816 */ /* 0x000fc40000000038 */
[----:B-1----:R-:W-:-:S04]  /*34700*/  @!P2 LOP3.LUT R31, R31, R30, RZ, 0x3c, !PT ;  /* 0x0000001e1f1fa212 */ /* 0x002fc800078e3cff */
        /* <DEDUP_REMOVED lines=9> */
[----:B------:R0:W2:Y:S02]  /*347a0*/  @!P3 LDG.E.U16 R57, desc[UR32][R30.64] ;  /* 0x000000201e39b981 */ /* 0x0000a4000c1e1500 */
[----:B0-----:R-:W0:Y:S02]  /*347b0*/  S2R R31, SR_TID.X ;  /* 0x00000000001f7919 */ /* 0x001e240000002100 */
[----:B0-----:R-:W-:Y:S02]  /*347c0*/  LOP3.LUT R30, R31, 0x1f, RZ, 0xc0, !PT ;  /* 0x0000001f1f1e7812 */ /* 0x001fe400078ec0ff */
[----:B------:R-:W2:Y:S03]  /*347d0*/  LDL.LU R31, [R1+0x8c] ;  /* 0x00008c00011f7983 */ /* 0x000ea60000300800 */
[----:B------:R-:W-:-:S05]  /*347e0*/  IMAD.SHL.U32 R30, R30, 0x2, RZ ;  /* 0x000000021e1e7824 */ /* 0x000fca00078e00ff */
[----:B------:R-:W-:-:S05]  /*347f0*/  LOP3.LUT R30, R30, 0x10, RZ, 0x3c, !PT ;  /* 0x000000101e1e7812 */ /* 0x000fca00078e3cff */
        /* <DEDUP_REMOVED lines=11> */
[----:B---3--:R-:W3:Y:S04]  /*348b0*/  LDL.LU R52, [R1+0x36dc] ;  /* 0x0036dc0001347983 */ /* 0x008ee80000300800 */
[----:B------:R0:W-:Y:S04]  /*348c0*/  STS.U16 [R30+UR5+0x9d80], R54 ;  /* 0x009d80361e007988 */ /* 0x0001e80008000405 */
[----:B------:R1:W-:Y:S04]  /*348d0*/  STS.U16 [R30+UR5+0xa100], R58 ;  /* 0x00a1003a1e007988 */ /* 0x0003e80008000405 */
[----:B------:R1:W-:Y:S04]  /*348e0*/  STS.U16 [R30+UR5+0xa140], R59 ;  /* 0x00a1403b1e007988 */ /* 0x0003e80008000405 */
[----:B0-----:R-:W3:Y:S04]  /*348f0*/  LDL.LU R54, [R1+0x36d8] ;  /* 0x0036d80001367983 */ /* 0x001ee80000300800 */
[----:B-1----:R-:W3:Y:S04]  /*34900*/  LDL.LU R58, [R1+0x36d4] ;  /* 0x0036d400013a7983 */ /* 0x002ee80000300800 */
[----:B------:R-:W3:Y:S04]  /*34910*/  LDL.LU R59, [R1+0x36d0] ;  /* 0x0036d000013b7983 */ /* 0x000ee80000300800 */
[----:B--2---:R-:W-:Y:S04]  /*34920*/  STS.U16 [R30+UR5+0xa180], R31 ;  /* 0x00a1801f1e007988 */ /* 0x004fe80008000405 */
        /* <DEDUP_REMOVED lines=8> */
[----:B--2---:R-:W2:Y:S04]  /*349b0*/  LDL.LU R13, [R1+0x1a8] ;  /* 0x0001a800010d7983 */ /* 0x004ea80000300800 */
        /* <DEDUP_REMOVED lines=16> */
[----:B0-----:R-:W3:Y:S01]  /*34ac0*/  LDL.LU R0, [R1+0x150] ;  /* 0x0001500001007983 */ /* 0x001ee20000300800 */
[----:B------:R-:W0:Y:S03]  /*34ad0*/  S2R R31, SR_TID.X ;  /* 0x00000000001f7919 */ /* 0x000e260000002100 */
        /* <DEDUP_REMOVED lines=16> */
[----:B0-----:R-:W-:-:S05]  /*34be0*/  LOP3.LUT R31, R31, 0x1f, RZ, 0xc0, !PT ;  /* 0x0000001f1f1f7812 */ /* 0x001fca00078ec0ff */
[----:B-1----:R-:W-:-:S05]  /*34bf0*/  IMAD.SHL.U32 R28, R31, 0x2, RZ ;  /* 0x000000021f1c7824 */ /* 0x002fca00078e00ff */
[----:B------:R-:W-:-:S05]  /*34c00*/  LOP3.LUT R28, R28, 0x20, RZ, 0x3c, !PT ;  /* 0x000000201c1c7812 */ /* 0x000fca00078e3cff */
[----:B------:R-:W-:Y:S04]  /*34c10*/  STS.U16 [R28+UR5+0x8200], R3 ;  /* 0x008200031c007988 */ /* 0x000fe80008000405 */
[----:B------:R0:W-:Y:S04]  /*34c20*/  STS.U16 [R28+UR5+0x8240], R12 ;  /* 0x0082400c1c007988 */ /* 0x0001e80008000405 */
[----:B--2---:R1:W-:Y:S04]  /*34c30*/  STS.U16 [R28+UR5+0x8280], R13 ;  /* 0x0082800d1c007988 */ /* 0x0043e80008000405 */
[----:B------:R2:W-:Y:S04]  /*34c40*/  STS.U16 [R28+UR5+0x82c0], R14 ;  /* 0x0082c00e1c007988 */ /* 0x0005e80008000405 */
[----:B------:R4:W-:Y:S04]  /*34c50*/  STS.U16 [R28+UR5+0x8640], R15 ;  /* 0x0086400f1c007988 */ /* 0x0009e80008000405 */
[----:B------:R2:W-:Y:S04]  /*34c60*/  STS.U16 [R28+UR5+0x8600], R16 ;  /* 0x008600101c007988 */ /* 0x0005e80008000405 */
[----:B0-----:R-:W3:Y:S04]  /*34c70*/  LDL.LU R12, [R1+0x14c] ;  /* 0x00014c00010c7983 */ /* 0x001ee80000300800 */
[----:B-1----:R-:W3:Y:S04]  /*34c80*/  LDL.LU R13, [R1+0x148] ;  /* 0x00014800010d7983 */ /* 0x002ee80000300800 */
[----:B--2---:R-:W2:Y:S04]  /*34c90*/  LDL.LU R14, [R1+0x144] ;  /* 0x00014400010e7983 */ /* 0x004ea80000300800 */
        /* <DEDUP_REMOVED lines=9> */
[----:B---3--:R3:W-:Y:S04]  /*34d30*/  STS.U16 [R28+UR5+0x8ac0], R2 ;  /* 0x008ac0021c007988 */ /* 0x0087e80008000405 */
[----:B0-----:R-:W4:Y:S04]  /*34d40*/  LDL.LU R17, [R1+0x110] ;  /* 0x0001100001117983 */ /* 0x001f280000300800 */
[----:B-1----:R-:W4:Y:S04]  /*34d50*/  LDL.LU R48, [R1+0x10c] ;  /* 0x00010c0001307983 */ /* 0x002f280000300800 */
[----:B------:R-:W4:Y:S04]  /*34d60*/  LDL.LU R50, [R1+0x108] ;  /* 0x0001080001327983 */ /* 0x000f280000300800 */
[----:B------:R-:W4:Y:S04]  /*34d70*/  LDL.LU R60, [R1+0x104] ;  /* 0x00010400013c7983 */ /* 0x000f280000300800 */
[----:B------:R-:W4:Y:S04]  /*34d80*/  LDL.LU R61, [R1+0xe4] ;  /* 0x0000e400013d7983 */ /* 0x000f280000300800 */
[----:B------:R0:W-:Y:S04]  /*34d90*/  STS.U16 [R28+UR5+0x8e40], R0 ;  /* 0x008e40001c007988 */ /* 0x0001e80008000405 */
[----:B---3--:R-:W3:Y:S04]  /*34da0*/  LDL.LU R2, [R1+0xe0] ;  /* 0x0000e00001027983 */ /* 0x008ee80000300800 */
[----:B0-----:R-:W3:Y:S04]  /*34db0*/  LDL.LU R0, [R1+0xdc] ;  /* 0x0000dc0001007983 */ /* 0x001ee80000300800 */
        /* <DEDUP_REMOVED lines=15> */
[----:B------:R0:W-:Y:S04]  /*34eb0*/  STS.U16 [R28+UR5+0x8e00], R12 ;  /* 0x008e000c1c007988 */ /* 0x0001e80008000405 */
[----:B------:R1:W-:Y:S04]  /*34ec0*/  STS.U16 [R28+UR5+0x8ec0], R13 ;  /* 0x008ec00d1c007988 */ /* 0x0003e80008000405 */
[----:B--2---:R2:W-:Y:S04]  /*34ed0*/  STS.U16 [R28+UR5+0x8e80], R14 ;  /* 0x008e800e1c007988 */ /* 0x0045e80008000405 */
[----:B----4-:R4:W-:Y:S04]  /*34ee0*/  STS.U16 [R28+UR5+0x9200], R15 ;  /* 0x0092000f1c007988 */ /* 0x0109e80008000405 */
[----:B------:R1:W-:Y:S04]  /*34ef0*/  STS.U16 [R28+UR5+0x9240], R16 ;  /* 0x009240101c007988 */ /* 0x0003e80008000405 */
[----:B------:R2:W-:Y:S04]  /*34f00*/  STS.U16 [R28+UR5+0x9280], R26 ;  /* 0x0092801a1c007988 */ /* 0x0005e80008000405 */
[----:B0-----:R-:W3:Y:S04]  /*34f10*/  LDL.LU R12, [R1+0x36cc] ;  /* 0x0036cc00010c7983 */ /* 0x001ee80000300800 */
[----:B-1----:R-:W3:Y:S04]  /*34f20*/  LDL.LU R13, [R1+0x36c8] ;  /* 0x0036c800010d7983 */ /* 0x002ee80000300800 */
[----:B--2---:R-:W2:Y:S04]  /*34f30*/  LDL.LU R14, [R1+0x36c4] ;  /* 0x0036c400010e7983 */ /* 0x004ea80000300800 */
[----:B----4-:R-:W4:Y:S04]  /*34f40*/  LDL.LU R15, [R1+0x36c0] ;  /* 0x0036c000010f7983 */ /* 0x010f280000300800 */
        /* <DEDUP_REMOVED lines=13> */
[----:B------:R-:W4:Y:S04]  /*35020*/  LDL.LU R61, [R1+0x36a8] ;  /* 0x0036a800013d7983 */ /* 0x000f280000300800 */
[----:B---3--:R0:W-:Y:S04]  /*35030*/  STS.U16 [R28+UR5+0x9a40], R2 ;  /* 0x009a40021c007988 */ /* 0x0081e80008000405 */
[----:B------:R1:W-:Y:S04]  /*35040*/  STS.U16 [R28+UR5+0x9a80], R0 ;  /* 0x009a80001c007988 */ /* 0x0003e80008000405 */
[----:B0-----:R-:W3:Y:S04]  /*35050*/  LDL.LU R2, [R1+0x36a4] ;  /* 0x0036a40001027983 */ /* 0x001ee80000300800 */
[----:B-1----:R-:W3:Y:S04]  /*35060*/  LDL.LU R0, [R1+0x36a0] ;  /* 0x0036a00001007983 */ /* 0x002ee80000300800 */
        /* <DEDUP_REMOVED lines=21> */
[----:B0-----:R-:W3:Y:S01]  /*351c0*/  LDL.LU R3, [R1+0x178] ;  /* 0x0001780001037983 */ /* 0x001ee20000300800 */
[----:B------:R-:W-:-:S05]  /*351d0*/  IMAD.SHL.U32 R31, R31, 0x2, RZ ;  /* 0x000000021f1f7824 */ /* 0x000fca00078e00ff */
[----:B------:R-:W-:Y:S01]  /*351e0*/  LOP3.LUT R31, R31, 0x30, RZ, 0x3c, !PT ;  /* 0x000000301f1f7812 */ /* 0x000fe200078e3cff */
[----:B--2---:R-:W-:Y:S04]  /*351f0*/  STS.U16 [R28+UR5+0xaa80], R26 ;  /* 0x00aa801a1c007988 */ /* 0x004fe80008000405 */
[----:B----4-:R-:W-:Y:S04]  /*35200*/  STS.U16 [R28+UR5+0xaac0], R27 ;  /* 0x00aac01b1c007988 */ /* 0x010fe80008000405 */
[----:B---3--:R0:W-:Y:S04]  /*35210*/  STS.U16 [R28+UR5+0xae40], R0 ;  /* 0x00ae40001c007988 */ /* 0x0081e80008000405 */
        /* <DEDUP_REMOVED lines=12> */
[----:B0-----:R-:W2:Y:S04]  /*352e0*/  LDL.LU R0, [R1+0x369c] ;  /* 0x00369c0001007983 */ /* 0x001ea80000300800 */
[----:B------:R-:W-:Y:S04]  /*352f0*/  STS.U16 [R28+UR5+0xba40], R10 ;  /* 0x00ba400a1c007988 */ /* 0x000fe80008000405 */
[----:B-1----:R-:W3:Y:S04]  /*35300*/  LDL.LU R2, [R1+0x3698] ;  /* 0x0036980001027983 */ /* 0x002ee80000300800 */
[----:B------:R0:W-:Y:S04]  /*35310*/  STS.U16 [R28+UR5+0xba80], R9 ;  /* 0x00ba80091c007988 */ /* 0x0001e80008000405 */
[----:B0-----:R-:W4:Y:S04]  /*35320*/  LDL.LU R9, [R1+0x174] ;  /* 0x0001740001097983 */ /* 0x001f280000300800 */
[----:B------:R-:W2:Y:S04]  /*35330*/  LDL.LU R10, [R1+0x160] ;  /* 0x00016000010a7983 */ /* 0x000ea80000300800 */
        /* <DEDUP_REMOVED lines=16> */
[----:B------:R-:W-:Y:S04]  /*35440*/  STS.U16 [R28+UR5+0xbac0], R8 ;  /* 0x00bac0081c007988 */ /* 0x000fe80008000405 */
[----:B------:R-:W3:Y:S04]  /*35450*/  LDL.LU R23, [R1+0xd0] ;  /* 0x0000d00001177983 */ /* 0x000ee80000300800 */
[----:B------:R-:W-:Y:S04]  /*35460*/  STS.U16 [R28+UR5+0xbe40], R7 ;  /* 0x00be40071c007988 */ /* 0x000fe80008000405 */
[----:B------:R-:W3:Y:S04]  /*35470*/  LDL.LU R24, [R1+0xcc] ;  /* 0x0000cc0001187983 */ /* 0x000ee80000300800 */
[----:B------:R-:W-:Y:S04]  /*35480*/  STS.U16 [R28+UR5+0xbe00], R6 ;  /* 0x00be00061c007988 */ /* 0x000fe80008000405 */
[----:B------:R-:W3:Y:S04]  /*35490*/  LDL.LU R25, [R1+0xc8] ;  /* 0x0000c80001197983 */ /* 0x000ee80000300800 */
[----:B------:R-:W-:Y:S04]  /*354a0*/  STS.U16 [R28+UR5+0xbec0], R5 ;  /* 0x00bec0051c007988 */ /* 0x000fe80008000405 */
        /* <DEDUP_REMOVED lines=16> */
[----:B0-----:R-:W3:Y:S04]  /*355b0*/  LDL.LU R30, [R1+0x44] ;  /* 0x00004400011e7983 */ /* 0x001ee80000300800 */
[----:B-1----:R-:W3:Y:S04]  /*355c0*/  LDL.LU R3, [R1+0x40] ;  /* 0x0000400001037983 */ /* 0x002ee80000300800 */
[----:B----4-:R-:W-:Y:S04]  /*355d0*/  STS.U16 [R31+UR5+0x8780], R9 ;  /* 0x008780091f007988 */ /* 0x010fe80008000405 */
[----:B--2---:R-:W-:Y:S04]  /*355e0*/  STS.U16 [R31+UR5+0x8b00], R10 ;  /* 0x008b000a1f007988 */ /* 0x004fe80008000405 */
        /* <DEDUP_REMOVED lines=29> */
[----:B0-----:R-:W2:Y:S04]  /*357c0*/  LDL.LU R30, [R1+0x1b8] ;  /* 0x0001b800011e7983 */ /* 0x001ea80000300800 */
[----:B-1----:R-:W3:Y:S04]  /*357d0*/  LDL.LU R3, [R1+0x1b4] ;  /* 0x0001b40001037983 */ /* 0x002ee80000300800 */
[----:B------:R-:W4:Y:S04]  /*357e0*/  LDL.LU.64 R16, [R1+0x700] ;  /* 0x0007000001107983 */ /* 0x000f280000300a00 */
[----:B------:R-:W4:Y:S04]  /*357f0*/  LDL.LU.64 R18, [R1+0x708] ;  /* 0x0007080001127983 */ /* 0x000f280000300a00 */
        /* <DEDUP_REMOVED lines=15> */
[----:B0-----:R-:W4:Y:S04]  /*358f0*/  LDL.LU.64 R40, [R1+0x650] ;  /* 0x0006500001287983 */ /* 0x001f280000300a00 */
[----:B------:R-:W4:Y:S04]  /*35900*/  LDL.LU.64 R36, [R1+0x6c0] ;  /* 0x0006c00001247983 */ /* 0x000f280000300a00 */
[----:B------:R-:W4:Y:S04]  /*35910*/  LDL.LU.64 R38, [R1+0x6c8] ;  /* 0x0006c80001267983 */ /* 0x000f280000300a00 */
[----:B------:R0:W-:Y:S04]  /*35920*/  STS.U16 [R31+UR5+0xb700], R43 ;  /* 0x00b7002b1f007988 */ /* 0x0001e80008000405 */
[----:B0-----:R-:W4:Y:S01]  /*35930*/  LDL.LU.64 R42, [R1+0x658] ;  /* 0x00065800012a7983 */ /* 0x001f220000300a00 */
[----:B------:R-:W0:Y:S01]  /*35940*/  S2R R2, SR_TID.X ;  /* 0x0000000000027919 */ /* 0x000e220000002100 */
[----:B------:R-:W1:Y:S02]  /*35950*/  S2R R0, SR_TID.X ;  /* 0x0000000000007919 */ /* 0x000e640000002100 */
[----:B------:R-:W-:Y:S04]  /*35960*/  STS.U16 [R31+UR5+0xb7c0], R45 ;  /* 0x00b7c02d1f007988 */ /* 0x000fe80008000405 */
[----:B------:R-:W-:Y:S04]  /*35970*/  STS.U16 [R31+UR5+0xb780], R47 ;  /* 0x00b7802f1f007988 */ /* 0x000fe80008000405 */
[----:B------:R1:W-:Y:S04]  /*35980*/  STS.U16 [R31+UR5+0xbb00], R49 ;  /* 0x00bb00311f007988 */ /* 0x0003e80008000405 */
[----:B------:R-:W-:Y:S04]  /*35990*/  STS.U16 [R31+UR5+0xbb40], R51 ;  /* 0x00bb40331f007988 */ /* 0x000fe80008000405 */
[----:B------:R-:W-:Y:S04]  /*359a0*/  STS.U16 [R31+UR5+0xbb80], R53 ;  /* 0x00bb80351f007988 */ /* 0x000fe80008000405 */
[----:B------:R-:W-:Y:S01]  /*359b0*/  STS.U16 [R31+UR5+0xbbc0], R55 ;  /* 0x00bbc0371f007988 */ /* 0x000fe20008000405 */
[----:B0-----:R-:W-:Y:S01]  /*359c0*/  LOP3.LUT R2, R2, 0x7, RZ, 0xc0, !PT ;  /* 0x0000000702027812 */ /* 0x001fe200078ec0ff */
[----:B-1----:R-:W-:-:S02]  /*359d0*/  IMAD.SHL.U32 R49, R0, 0x2, RZ ;  /* 0x0000000200317824 */ /* 0x002fc400078e00ff */
[----:B------:R-:W-:Y:S02]  /*359e0*/  IMAD.SHL.U32 R50, R0, 0x80, RZ ;  /* 0x0000008000327824 */ /* 0x000fe400078e00ff */
[C---:B------:R-:W-:Y:S02]  /*359f0*/  IMAD R48, R2.reuse, 0x110, RZ ;  /* 0x0000011002307824 */ /* 0x040fe400078e02ff */
[----:B------:R-:W-:Y:S02]  /*35a00*/  IMAD R2, R2, 0x110, RZ ;  /* 0x0000011002027824 */ /* 0x000fe400078e02ff */
[----:B------:R-:W-:-:S05]  /*35a10*/  IMAD.SHL.U32 R0, R0, 0x2, RZ ;  /* 0x0000000200007824 */ /* 0x000fca00078e00ff */
[----:B------:R-:W-:Y:S01]  /*35a20*/  LOP3.LUT R0, R2, 0x30, R0, 0x78, !PT ;  /* 0x0000003002007812 */ /* 0x000fe200078e7800 */
[----:B--2---:R-:W-:Y:S04]  /*35a30*/  STS.U16 [R31+UR5+0xbf40], R30 ;  /* 0x00bf401e1f007988 */ /* 0x004fe80008000405 */
[----:B---3--:R0:W-:Y:S04]  /*35a40*/  STS.U16 [R31+UR5+0xbf00], R3 ;  /* 0x00bf00031f007988 */ /* 0x0081e80008000405 */
[----:B------:R-:W-:Y:S04]  /*35a50*/  STS.U16 [R31+UR5+0xbfc0], R56 ;  /* 0x00bfc0381f007988 */ /* 0x000fe80008000405 */
[----:B------:R-:W-:Y:S01]  /*35a60*/  STS.U16 [R31+UR5+0xbf80], R57 ;  /* 0x00bf80391f007988 */ /* 0x000fe20008000405 */
[----:B------:R-:W-:Y:S01]  /*35a70*/  BAR.SYNC.DEFER_BLOCKING 0x0 ;  /* 0x0000000000007b1d */ /* 0x000fe20000010000 */
[----:B0-----:R-:W-:-:S04]  /*35a80*/  LOP3.LUT R3, R48, 0x10, R49, 0x78, !PT ;  /* 0x0000001030037812 */ /* 0x001fc800078e7831 */
[----:B------:R-:W-:-:S05]  /*35a90*/  LOP3.LUT R3, R3, 0x800, R50, 0xf8, !PT ;  /* 0x0000080003037812 */ /* 0x000fca00078ef832 */
[----:B------:R-:W-:Y:S04]  /*35aa0*/  LDSM.16.MT88.4 R12, [R3+UR5] ;  /* 0x00000005030c783b */ /* 0x000fe80008004200 */
[----:B------:R-:W4:Y:S04]  /*35ab0*/  LDSM.16.M88.4 R32, [R0+UR5+0x8000] ;  /* 0x008000050020783b */ /* 0x000f280008000200 */
[----:B------:R-:W0:Y:S04]  /*35ac0*/  LDSM.16.M88.4 R28, [R0+UR5+0x8800] ;  /* 0x00880005001c783b */ /* 0x000e280008000200 */
[----:B------:R-:W1:Y:S04]  /*35ad0*/  LDSM.16.M88.4 R8, [R0+UR5+0x9800] ;  /* 0x009800050008783b */ /* 0x000e680008000200 */
[----:B------:R-:W2:Y:S04]  /*35ae0*/  LDSM.16.M88.4 R20, [R0+UR5+0xa000] ;  /* 0x00a000050014783b */ /* 0x000ea80008000200 */
[----:B------:R-:W3:Y:S04]  /*35af0*/  LDSM.16.M88.4 R24, [R0+UR5+0x9000] ;  /* 0x009000050018783b */ /* 0x000ee80008000200 */
[----:B------:R-:W-:Y:S01]  /*35b00*/  LDSM.16.M88.4 R4, [R0+UR5+0xa800] ;  /* 0x00a800050004783b */ /* 0x000fe20008000200 */
[C---:B----4-:R-:W-:Y:S03]  /*35b10*/  HMMA.16816.F32 R52, R12.reuse, R32, R16 ;  /* 0x000000200c34723c */ /* 0x050fe60000001810 */
[----:B------:R-:W-:Y:S04]  /*35b20*/  STL [R1+0x351c], R34 ;  /* 0x00351c2201007387 */ /* 0x000fe80000100800 */
[----:B------:R-:W-:Y:S04]  /*35b30*/  STL [R1+0x3518], R35 ;  /* 0x0035182301007387 */ /* 0x000fe80000100800 */
[----:B0-----:R0:W-:Y:S04]  /*35b40*/  STL [R1+0x34d4], R30 ;  /* 0x0034d41e01007387 */ /* 0x0011e80000100800 */
[----:B------:R4:W-:Y:S04]  /*35b50*/  STL [R1+0x34d0], R31 ;  /* 0x0034d01f01007387 */ /* 0x0009e80000100800 */
[----:B-1----:R1:W-:Y:S04]  /*35b60*/  STL [R1+0x34cc], R10 ;  /* 0x0034cc0a01007387 */ /* 0x0023e80000100800 */
[----:B------:R0:W-:Y:S04]  /*35b70*/  STL [R1+0x34c8], R11 ;  /* 0x0034c80b01007387 */ /* 0x0001e80000100800 */
[----:B--2---:R-:W-:Y:S04]  /*35b80*/  STL [R1+0x3524], R22 ;  /* 0x0035241601007387 */ /* 0x004fe80000100800 */
[----:B------:R-:W-:Y:S01]  /*35b90*/  STL [R1+0x3520], R23 ;  /* 0x0035201701007387 */ /* 0x000fe20000100800 */
[C---:B------:R-:W-:Y:S08]  /*35ba0*/  HMMA.16816.F32 R44, R12.reuse, R28, R36 ;  /* 0x0000001c0c2c723c */ /* 0x040ff00000001824 */
[----:B---3--:R-:W-:Y:S01]  /*35bb0*/  HMMA.16816.F32 R40, R12, R24, R40 ;  /* 0x000000180c28723c */ /* 0x008fe20000001828 */
[----:B------:R-:W-:Y:S04]  /*35bc0*/  LDSM.16.M88.4 R16, [R0+UR5+0xb000] ;  /* 0x00b000050010783b */ /* 0x000fe80008000200 */
[----:B------:R-:W-:Y:S04]  /*35bd0*/  STL.64 [R1+0x2a0], R52 ;  /* 0x0002a03401007387 */ /* 0x000fe80000100a00 */
[----:B------:R-:W-:Y:S04]  /*35be0*/  STL.64 [R1+0x2a8], R54 ;  /* 0x0002a83601007387 */ /* 0x000fe80000100a00 */
[----:B------:R-:W2:Y:S04]  /*35bf0*/  LDL.LU.64 R36, [R1+0x5d0] ;  /* 0x0005d00001247983 */ /* 0x000ea80000300a00 */
[----:B------:R-:W2:Y:S04]  /*35c00*/  LDL.LU.64 R38, [R1+0x5d8] ;  /* 0x0005d80001267983 */ /* 0x000ea80000300a00 */
[----:B------:R-:W3:Y:S04]  /*35c10*/  LDSM.16.M88.4 R52, [R0+UR5+0xb800] ;  /* 0x00b800050034783b */ /* 0x000ee80008000200 */
[----:B------:R3:W-:Y:S04]  /*35c20*/  STL.64 [R1+0x290], R44 ;  /* 0x0002902c01007387 */ /* 0x0007e80000100a00 */
[----:B------:R3:W-:Y:S01]  /*35c30*/  STL.64 [R1+0x298], R46 ;  /* 0x0002982e01007387 */ /* 0x0007e20000100a00 */
[----:B0-----:R-:W-:-:S02]  /*35c40*/  IMAD.MOV.U32 R30, RZ, RZ, R40 ;  /* 0x000000ffff1e7224 */ /* 0x001fc400078e0028 */
[----:B----4-:R-:W-:Y:S02]  /*35c50*/  IMAD.MOV.U32 R31, RZ, RZ, R41 ;  /* 0x000000ffff1f7224 */ /* 0x010fe400078e0029 */
[----:B-1----:R-:W-:Y:S02]  /*35c60*/  IMAD.MOV.U32 R10, RZ, RZ, R42 ;  /* 0x000000ffff0a7224 */ /* 0x002fe400078e002a */
[----:B------:R-:W-:Y:S01]  /*35c70*/  IMAD.MOV.U32 R11, RZ, RZ, R43 ;  /* 0x000000ffff0b7224 */ /* 0x000fe200078e002b */
[----:B---3--:R-:W-:Y:S04]  /*35c80*/  STL [R1+0x349c], R54 ;  /* 0x00349c3601007387 */ /* 0x008fe80000100800 */
[----:B------:R-:W-:Y:S04]  /*35c90*/  STL [R1+0x3498], R55 ;  /* 0x0034983701007387 */ /* 0x000fe80000100800 */
[----:B------:R-:W3:Y:S04]  /*35ca0*/  LDL.LU.64 R40, [R1+0x570] ;  /* 0x0005700001287983 */ /* 0x000ee80000300a00 */
[----:B------:R-:W3:Y:S04]  /*35cb0*/  LDL.LU.64 R42, [R1+0x578] ;  /* 0x00057800012a7983 */ /* 0x000ee80000300a00 */
[----:B------:R-:W-:Y:S04]  /*35cc0*/  STL.64 [R1+0x3680], R26 ;  /* 0x0036801a01007387 */ /* 0x000fe80000100a00 */
[----:B------:R0:W-:Y:S04]  /*35cd0*/  STL.64 [R1+0x3678], R24 ;  /* 0x0036781801007387 */ /* 0x0001e80000100a00 */
[----:B------:R-:W-:Y:S04]  /*35ce0*/  STL [R1+0x3534], R11 ;  /* 0x0035340b01007387 */ /* 0x000fe80000100800 */
[----:B------:R-:W-:Y:S04]  /*35cf0*/  STL [R1+0x3530], R10 ;  /* 0x0035300a01007387 */ /* 0x000fe80000100800 */
[----:B------:R-:W-:Y:S04]  /*35d00*/  STL [R1+0x352c], R31 ;  /* 0x00352c1f01007387 */ /* 0x000fe80000100800 */
[----:B------:R-:W-:Y:S04]  /*35d10*/  STL [R1+0x3528], R30 ;  /* 0x0035281e01007387 */ /* 0x000fe80000100800 */
[----:B------:R-:W4:Y:S04]  /*35d20*/  LDL.LU.64 R44, [R1+0x4d0] ;  /* 0x0004d000012c7983 */ /* 0x000f280000300a00 */
[----:B------:R-:W4:Y:S01]  /*35d30*/  LDL.LU.64 R46, [R1+0x4d8] ;  /* 0x0004d800012e7983 */ /* 0x000f220000300a00 */
[----:B------:R-:W-:-:S04]  /*35d40*/  LOP3.LUT R2, R48, 0x10, R49, 0x78, !PT ;  /* 0x0000001030027812 */ /* 0x000fc800078e7831 */
[----:B------:R-:W-:Y:S01]  /*35d50*/  LOP3.LUT R2, R2, 0x800, R50, 0xf8, !PT ;  /* 0x0000080002027812 */ /* 0x000fe200078ef832 */
[----:B0-----:R-:W4:Y:S04]  /*35d60*/  LDL.LU.64 R24, [R1+0x480] ;  /* 0x0004800001187983 */ /* 0x001f280000300a00 */
[----:B------:R-:W4:Y:S01]  /*35d70*/  LDL.LU.64 R26, [R1+0x488] ;  /* 0x00048800011a7983 */ /* 0x000f220000300a00 */
[----:B------:R-:W-:Y:S01]  /*35d80*/  LOP3.LUT R2, R2, 0x20, RZ, 0x3c, !PT ;  /* 0x0000002002027812 */ /* 0x000fe200078e3cff */
[----:B--2---:R-:W-:-:S15]  /*35d90*/  HMMA.16816.F32 R36, R12, R8, R36 ;  /* 0x000000080c24723c */ /* 0x004fde0000001824 */
[----:B------:R-:W-:-:S04]  /*35da0*/  NOP ;  /* 0x0000000000007918 */ /* 0x000fc80000000000 */
[----:B------:R-:W-:Y:S02]  /*35db0*/  IMAD.MOV.U32 R35, RZ, RZ, R36 ;  /* 0x000000ffff237224 */ /* 0x000fe400078e0024 */
[----:B------:R-:W-:Y:S02]  /*35dc0*/  IMAD.MOV.U32 R61, RZ, RZ, R37 ;  /* 0x000000ffff3d7224 */ /* 0x000fe400078e0025 */
[----:B------:R-:W-:Y:S02]  /*35dd0*/  IMAD.MOV.U32 R60, RZ, RZ, R38 ;  /* 0x000000ffff3c7224 */ /* 0x000fe400078e0026 */
[----:B------:R-:W-:Y:S02]  /*35de0*/  IMAD.MOV.U32 R0, RZ, RZ, R39 ;  /* 0x000000ffff007224 */ /* 0x000fe400078e0027 */
[----:B------:R-:W0:Y:S04]  /*35df0*/  LDSM.16.MT88.4 R36, [R3+UR5+0x80] ;  /* 0x000080050324783b */ /* 0x000e280008004200 */
[----:B------:R-:W-:Y:S04]  /*35e00*/  STL [R1+0x3544], R0 ;  /* 0x0035440001007387 */ /* 0x000fe80000100800 */
[----:B------:R-:W-:Y:S04]  /*35e10*/  STL [R1+0x3540], R60 ;  /* 0x0035403c01007387 */ /* 0x000fe80000100800 */
[----:B------:R-:W-:Y:S04]  /*35e20*/  STL [R1+0x353c], R61 ;  /* 0x00353c3d01007387 */ /* 0x000fe80000100800 */
[----:B------:R-:W-:Y:S01]  /*35e30*/  STL [R1+0x3538], R35 ;  /* 0x0035382301007387 */ /* 0x000fe20000100800 */
[----:B---3--:R-:W-:Y:S03]  /*35e40*/  HMMA.16816.F32 R40, R12, R20, R40 ;  /* 0x000000140c28723c */ /* 0x008fe60000001828 */
[----:B0-----:R-:W-:Y:S04]  /*35e50*/  STL.64 [R1+0x3690], R38 ;  /* 0x0036902601007387 */ /* 0x001fe80000100a00 */
[----:B------:R4:W-:-:S12]  /*35e60*/  STL.64 [R1+0x3688], R36 ;  /* 0x0036882401007387 */ /* 0x0009d80000100a00 */
[----:B------:R-:W-:Y:S02]  /*35e70*/  IMAD.MOV.U32 R11, RZ, RZ, R41 ;  /* 0x000000ffff0b7224 */ /* 0x000fe400078e0029 */
[----:B------:R-:W-:Y:S01]  /*35e80*/  IMAD.MOV.U32 R10, RZ, RZ, R42 ;  /* 0x000000ffff0a7224 */ /* 0x000fe200078e002a */
[----:B------:R-:W-:Y:S01]  /*35e90*/  STL [R1+0x260], R40 ;  /* 0x0002602801007387 */ /* 0x000fe20000100800 */
[----:B------:R-:W-:-:S03]  /*35ea0*/  IMAD.MOV.U32 R31, RZ, RZ, R43 ;  /* 0x000000ffff1f7224 */ /* 0x000fc600078e002b */
[----:B------:R-:W0:Y:S01]  /*35eb0*/  LDSM.16.MT88.4 R40, [R2+UR5] ;  /* 0x000000050228783b */ /* 0x000e220008004200 */
[----:B----4-:R-:W-:Y:S03]  /*35ec0*/  HMMA.16816.F32 R36, R12, R4, R44 ;  /* 0x000000040c24723c */ /* 0x010fe6000000182c */
[----:B------:R-:W1:-:S15]  /*35ed0*/  LDSM.16.MT88.4 R44, [R2+UR5+0x80] ;  /* 0x00008005022c783b */ /* 0x000e5e0008004200 */
[----:B------:R-:W-:Y:S01]  /*35ee0*/  NOP ;  /* 0x0000000000007918 */ /* 0x000fe20000000000 */
[----:B------:R-:W-:Y:S02]  /*35ef0*/  IMAD.MOV.U32 R30, RZ, RZ, R36 ;  /* 0x000000ffff1e7224 */ /* 0x000fe400078e0024 */
[----:B------:R-:W-:Y:S02]  /*35f00*/  IMAD.MOV.U32 R22, RZ, RZ, R37 ;  /* 0x000000ffff167224 */ /* 0x000fe400078e0025 */
[----:B------:R-:W-:Y:S02]  /*35f10*/  IMAD.MOV.U32 R23, RZ, RZ, R38 ;  /* 0x000000ffff177224 */ /* 0x000fe400078e0026 */
[----:B------:R-:W-:Y:S01]  /*35f20*/  IMAD.MOV.U32 R34, RZ, RZ, R39 ;  /* 0x000000ffff227224 */ /* 0x000fe200078e0027 */
[----:B0-----:R-:W-:Y:S04]  /*35f30*/  STL.64 [R1+0x3670], R42 ;  /* 0x0036702a01007387 */ /* 0x001fe80000100a00 */
[----:B------:R-:W-:Y:S04]  /*35f40*/  STL.64 [R1+0x3668], R40 ;  /* 0x0036682801007387 */ /* 0x000fe80000100a00 */
[----:B-1----:R-:W-:Y:S04]  /*35f50*/  STL.64 [R1+0x3640], R46 ;  /* 0x0036402e01007387 */ /* 0x002fe80000100a00 */
[----:B------:R0:W-:Y:S04]  /*35f60*/  STL.64 [R1+0x3638], R44 ;  /* 0x0036382c01007387 */ /* 0x0001e80000100a00 */
[----:B------:R-:W2:Y:S04]  /*35f70*/  LDL.LU.64 R36, [R1+0x430] ;  /* 0x0004300001247983 */ /* 0x000ea80000300a00 */
[----:B------:R-:W2:Y:S01]  /*35f80*/  LDL.LU.64 R38, [R1+0x438] ;  /* 0x0004380001267983 */ /* 0x000ea20000300a00 */
[----:B------:R-:W-:-:S04]  /*35f90*/  LOP3.LUT R54, R48, 0x10, R49, 0x78, !PT ;  /* 0x0000001030367812 */ /* 0x000fc800078e7831 */
[----:B------:R-:W-:-:S04]  /*35fa0*/  LOP3.LUT R54, R54, 0x800, R50, 0xf8, !PT ;  /* 0x0000080036367812 */ /* 0x000fc800078ef832 */
[----:B------:R-:W-:-:S05]  /*35fb0*/  LOP3.LUT R54, R54, 0x40, RZ, 0x3c, !PT ;  /* 0x0000004036367812 */ /* 0x000fca00078e3cff */
[----:B------:R-:W1:Y:S01]  /*35fc0*/  LDSM.16.MT88.4 R48, [R54+UR5] ;  /* 0x000000053630783b */ /* 0x000e620008004200 */
[----:B------:R-:W-:-:S15]  /*35fd0*/  HMMA.16816.F32 R24, R12, R16, R24 ;  /* 0x000000100c18723c */ /* 0x000fde0000001818 */
[----:B------:R-:W-:-:S04]  /*35fe0*/  NOP ;  /* 0x0000000000007918 */ /* 0x000fc80000000000 */
[----:B------:R-:W-:Y:S02]  /*35ff0*/  IMAD.MOV.U32 R0, RZ, RZ, R24 ;  /* 0x000000ffff007224 */ /* 0x000fe400078e0018 */
[----:B------:R-:W-:Y:S02]  /*36000*/  IMAD.MOV.U32 R60, RZ, RZ, R25 ;  /* 0x000000ffff3c7224 */ /* 0x000fe400078e0019 */
[----:B------:R-:W-:Y:S02]  /*36010*/  IMAD.MOV.U32 R61, RZ, RZ, R26 ;  /* 0x000000ffff3d7224 */ /* 0x000fe400078e001a */
[----:B------:R-:W-:Y:S01]  /*36020*/  IMAD.MOV.U32 R35, RZ, RZ, R27 ;  /* 0x000000ffff237224 */ /* 0x000fe200078e001b */
[----:B------:R-:W3:Y:S04]  /*36030*/  LDL.LU.64 R24, [R1+0x780] ;  /* 0x0007800001187983 */ /* 0x000ee80000300a00 */
[----:B------:R-:W3:Y:S04]  /*36040*/  LDL.LU.64 R26, [R1+0x788] ;  /* 0x00078800011a7983 */ /* 0x000ee80000300a00 */
[----:B------:R-:W4:Y:S04]  /*36050*/  LDL.LU.64 R56, [R1+0x620] ;  /* 0x0006200001387983 */ /* 0x000f280000300a00 */
[----:B------:R-:W4:Y:S04]  /*36060*/  LDL.LU.64 R58, [R1+0x628] ;  /* 0x00062800013a7983 */ /* 0x000f280000300a00 */
[----:B0-----:R-:W3:Y:S04]  /*36070*/  LDL.LU.64 R44, [R1+0x5a0] ;  /* 0x0005a000012c7983 */ /* 0x001ee80000300a00 */
[----:B------:R-:W3:Y:S04]  /*36080*/  LDL.LU.64 R46, [R1+0x5a8] ;  /* 0x0005a800012e7983 */ /* 0x000ee80000300a00 */
[----:B------:R-:W3:Y:S04]  /*36090*/  LDL.LU.64 R40, [R1+0x4e0] ;  /* 0x0004e00001287983 */ /* 0x000ee80000300a00 */
[----:B------:R-:W3:Y:S04]  /*360a0*/  LDL.LU.64 R42, [R1+0x4e8] ;  /* 0x0004e800012a7983 */ /* 0x000ee80000300a00 */
[----:B-1----:R-:W-:Y:S04]  /*360b0*/  STL.64 [R1+0x35f0], R50 ;  /* 0x0035f03201007387 */ /* 0x002fe80000100a00 */
[----:B------:R0:W-:Y:S04]  /*360c0*/  STL.64 [R1+0x35e8], R48 ;  /* 0x0035e83001007387 */ /* 0x0001e80000100a00 */
[----:B0-----:R-:W3:Y:S04]  /*360d0*/  LDL.LU.64 R48, [R1+0x6a0] ;  /* 0x0006a00001307983 */ /* 0x001ee80000300a00 */
[----:B------:R-:W3:Y:S01]  /*360e0*/  LDL.LU.64 R50, [R1+0x6a8] ;  /* 0x0006a80001327983 */ /* 0x000ee20000300a00 */
[----:B--2---:R-:W-:Y:S03]  /*360f0*/  HMMA.16816.F32 R12, R12, R52, R36 ;  /* 0x000000340c0c723c */ /* 0x004fe60000001824 */
[----:B------:R-:W3:Y:S04]  /*36100*/  LDL.LU.64 R38, [R1+0x3690] ;  /* 0x0036900001267983 */ /* 0x000ee80000300a00 */
[----:B------:R-:W3:-:S12]  /*36110*/  LDL.LU.64 R36, [R1+0x3688] ;  /* 0x0036880001247983 */ /* 0x000ed80000300a00 */
[----:B------:R-:W-:Y:S04]  /*36120*/  STL.64 [R1+0x190], R12 ;  /* 0x0001900c01007387 */ /* 0x000fe80000100a00 */
[----:B------:R-:W-:Y:S04]  /*36130*/  STL.64 [R1+0x198], R14 ;  /* 0x0001980e01007387 */ /* 0x000fe80000100a00 */
[----:B------:R-:W0:Y:S04]  /*36140*/  LDSM.16.MT88.4 R12, [R54+UR5+0x80] ;  /* 0x00008005360c783b */ /* 0x000e280008004200 */
[----:B0-----:R-:W-:Y:S04]  /*36150*/  STL.64 [R1+0x35c0], R14 ;  /* 0x0035c00e01007387 */ /* 0x001fe80000100a00 */
[----:B------:R0:W-:Y:S04]  /*36160*/  STL.64 [R1+0x35b8], R12 ;  /* 0x0035b80c01007387 */ /* 0x0001e80000100a00 */
[----:B0-----:R-:W2:Y:S04]  /*36170*/  LDL.LU.64 R12, [R1+0x720] ;  /* 0x00072000010c7983 */ /* 0x001ea80000300a00 */
[----:B------:R-:W2:Y:S01]  /*36180*/  LDL.LU.64 R14, [R1+0x728] ;  /* 0x00072800010e7983 */ /* 0x000ea20000300a00 */
[----:B---3--:R-:W-:-:S15]  /*36190*/  HMMA.16816.F32 R24, R36, R32, R24 ;  /* 0x000000202418723c */ /* 0x008fde0000001818 */
[----:B------:R-:W-:-:S04]  /*361a0*/  NOP ;  /* 0x0000000000007918 */ /* 0x000fc80000000000 */
[----:B------:R-:W-:Y:S04]  /*361b0*/  STL.64 [R1+0x100], R24 ;  /* 0x0001001801007387 */ /* 0x000fe80000100a00 */
[----:B------:R0:W-:Y:S04]  /*361c0*/  STL.64 [R1+0x108], R26 ;  /* 0x0001081a01007387 */ /* 0x0001e80000100a00 */
[----:B0-----:R-:W3:Y:S04]  /*361d0*/  LDL.LU.64 R26, [R1+0x3680] ;  /* 0x00368000011a7983 */ /* 0x001ee80000300a00 */
[----:B------:R-:W3:Y:S01]  /*361e0*/  LDL.LU.64 R24, [R1+0x3678] ;  /* 0x0036780001187983 */ /* 0x000ee20000300a00 */
[----:B--2---:R-:W-:-:S15]  /*361f0*/  HMMA.16816.F32 R12, R36, R28, R12 ;  /* 0x0000001c240c723c */ /* 0x004fde000000180c */
[----:B------:R-:W-:-:S04]  /*36200*/  NOP ;  /* 0x0000000000007918 */ /* 0x000fc80000000000 */
[----:B------:R-:W-:Y:S04]  /*36210*/  STL.64 [R1+0xf0], R12 ;  /* 0x0000f00c01007387 */ /* 0x000fe80000100a00 */
[----:B------:R4:W-:Y:S02]  /*36220*/  STL.64 [R1+0xf8], R14 ;  /* 0x0000f80e01007387 */ /* 0x0009e40000100a00 */
[C---:B----4-:R-:W-:Y:S08]  /*36230*/  HMMA.16816.F32 R12, R36.reuse, R8, R56 ;  /* 0x00000008240c723c */ /* 0x050ff00000001838 */
[C---:B------:R-:W-:Y:S08]  /*36240*/  HMMA.16816.F32 R44, R36.reuse, R20, R44 ;  /* 0x00000014242c723c */ /* 0x040ff0000000182c */
[----:B------:R-:W-:Y:S03]  /*36250*/  HMMA.16816.F32 R40, R36, R4, R40 ;  /* 0x000000042428723c */ /* 0x000fe60000001828 */
[----:B------:R-:W-:-:S02]  /*36260*/  IMAD.MOV.U32 R54, RZ, RZ, R14 ;  /* 0x000000ffff367224 */ /* 0x000fc400078e000e */
[----:B------:R-:W-:-:S03]  /*36270*/  IMAD.MOV.U32 R55, RZ, RZ, R15 ;  /* 0x000000ffff377224 */ /* 0x000fc600078e000f */
[----:B---3--:R-:W-:-:S15]  /*36280*/  HMMA.16816.F32 R48, R36, R24, R48 ;  /* 0x000000182430723c */ /* 0x008fde0000001830 */
[----:B------:R-:W-:-:S04]  /*36290*/  NOP ;  /* 0x0000000000007918 */ /* 0x000fc80000000000 */
[----:B------:R-:W-:Y:S04]  /*362a0*/  STL.64 [R1+0xe0], R48 ;  /* 0x0000e03001007387 */ /* 0x000fe80000100a00 */
[----:B------:R-:W-:Y:S04]  /*362b0*/  STL.64 [R1+0xe8], R50 ;  /* 0x0000e83201007387 */ /* 0x000fe80000100a00 */
[----:B------:R0:W-:Y:S04]  /*362c0*/  STL.64 [R1+0xd0], R12 ;  /* 0x0000d00c01007387 */ /* 0x0001e80000100a00 */
[----:B0-----:R-:W2:Y:S04]  /*362d0*/  LDL.LU.64 R12, [R1+0x460] ;  /* 0x00046000010c7983 */ /* 0x001ea80000300a00 */
[----:B------:R-:W2:Y:S04]  /*362e0*/  LDL.LU.64 R14, [R1+0x468] ;  /* 0x00046800010e7983 */ /* 0x000ea80000300a00 */
[----:B------:R0:W-:Y:S04]  /*362f0*/  STL [R1+0x34a4], R55 ;  /* 0x0034a43701007387 */ /* 0x0001e80000100800 */
[----:B------:R1:W-:Y:S04]  /*36300*/  STL [R1+0x34a0], R54 ;  /* 0x0034a03601007387 */ /* 0x0003e80000100800 */
[----:B------:R-:W-:Y:S04]  /*36310*/  STL.64 [R1+0xc0], R44 ;  /* 0x0000c02c01007387 */ /* 0x000fe80000100a00 */
[----:B------:R-:W-:Y:S04]  /*36320*/  STL.64 [R1+0xc8], R46 ;  /* 0x0000c82e01007387 */ /* 0x000fe80000100a00 */
[----:B------:R3:W-:Y:S01]  /*36330*/  STL.64 [R1+0xb0], R40 ;  /* 0x0000b02801007387 */ /* 0x0007e20000100a00 */
[----:B0-----:R-:W-:-:S02]  /*36340*/  IMAD.MOV.U32 R55, RZ, RZ, R42 ;  /* 0x000000ffff377224 */ /* 0x001fc400078e002a */
[----:B-1----:R-:W-:Y:S01]  /*36350*/  IMAD.MOV.U32 R54, RZ, RZ, R43 ;  /* 0x000000ffff367224 */ /* 0x002fe200078e002b */
[----:B---3--:R-:W3:Y:S04]  /*36360*/  LDL.LU.64 R40, [R1+0x2d0] ;  /* 0x0002d00001287983 */ /* 0x008ee80000300a00 */
[----:B------:R-:W3:Y:S04]  /*36370*/  LDL.LU.64 R42, [R1+0x2d8] ;  /* 0x0002d800012a7983 */ /* 0x000ee80000300a00 */
[----:B------:R-:W4:Y:S04]  /*36380*/  LDL.LU.64 R56, [R1+0x6f0] ;  /* 0x0006f00001387983 */ /* 0x000f280000300a00 */
[----:B------:R-:W4:Y:S04]  /*36390*/  LDL.LU.64 R58, [R1+0x6f8] ;  /* 0x0006f800013a7983 */ /* 0x000f280000300a00 */
[----:B------:R-:W4:Y:S04]  /*363a0*/  LDL.LU.64 R48, [R1+0x670] ;  /* 0x0006700001307983 */ /* 0x000f280000300a00 */
[----:B------:R-:W4:Y:S04]  /*363b0*/  LDL.LU.64 R50, [R1+0x678] ;  /* 0x0006780001327983 */ /* 0x000f280000300a00 */
[----:B------:R-:W-:Y:S04]  /*363c0*/  STL [R1+0x34ac], R55 ;  /* 0x0034ac3701007387 */ /* 0x000fe80000100800 */
[----:B------:R-:W-:Y:S04]  /*363d0*/  STL [R1+0x34a8], R54 ;  /* 0x0034a83601007387 */ /* 0x000fe80000100800 */
[----:B------:R-:W4:Y:S04]  /*363e0*/  LDL.LU.64 R44, [R1+0x600] ;  /* 0x00060000012c7983 */ /* 0x000f280000300a00 */
[----:B------:R-:W4:Y:S01]  /*363f0*/  LDL.LU.64 R46, [R1+0x608] ;  /* 0x00060800012e7983 */ /* 0x000f220000300a00 */
[----:B--2---:R-:W-:-:S15]  /*36400*/  HMMA.16816.F32 R12, R36, R16, R12 ;  /* 0x00000010240c723c */ /* 0x004fde000000180c */
[----:B------:R-:W-:-:S04]  /*36410*/  NOP ;  /* 0x0000000000007918 */ /* 0x000fc80000000000 */
[----:B------:R0:W-:Y:S04]  /*36420*/  STL.64 [R1+0xa0], R12 ;  /* 0x0000a00c01007387 */ /* 0x0001e80000100a00 */
[----:B------:R1:W-:Y:S01]  /*36430*/  STL.64 [R1+0xa8], R14 ;  /* 0x0000a80e01007387 */ /* 0x0003e20000100a00 */
[----:B---3--:R-:W-:Y:S03]  /*36440*/  HMMA.16816.F32 R36, R36, R52, R40 ;  /* 0x000000342424723c */ /* 0x008fe60000001828 */
[----:B0-----:R-:W2:Y:S04]  /*36450*/  LDL.LU.64 R12, [R1+0x580] ;  /* 0x00058000010c7983 */ /* 0x001ea80000300a00 */
[----:B-1----:R-:W2:Y:S04]  /*36460*/  LDL.LU.64 R14, [R1+0x588] ;  /* 0x00058800010e7983 */ /* 0x002ea80000300a00 */
[----:B------:R-:W-:Y:S04]  /*36470*/  STL.64 [R1+0x3660], R18 ;  /* 0x0036601201007387 */ /* 0x000fe80000100a00 */
[----:B------:R0:W-:Y:S04]  /*36480*/  STL.64 [R1+0x3658], R16 ;  /* 0x0036581001007387 */ /* 0x0001e80000100a00 */
[----:B0-----:R-:W3:Y:S04]  /*36490*/  LDL.LU.64 R16, [R1+0x770] ;  /* 0x0007700001107983 */ /* 0x001ee80000300a00 */
[----:B------:R-:W3:Y:S04]  /*364a0*/  LDL.LU.64 R18, [R1+0x778] ;  /* 0x0007780001127983 */ /* 0x000ee80000300a00 */
[----:B------:R-:W3:Y:S04]  /*364b0*/  LDL.LU.64 R42, [R1+0x3670] ;  /* 0x00367000012a7983 */ /* 0x000ee80000300a00 */
[----:B------:R-:W3:Y:S01]  /*364c0*/  LDL.LU.64 R40, [R1+0x3668] ;  /* 0x0036680001287983 */ /* 0x000ee20000300a00 */
[----:B------:R-:W-:-:S03]  /*364d0*/  IMAD.MOV.U32 R55, RZ, RZ, R36 ;  /* 0x000000ffff377224 */ /* 0x000fc600078e0024 */
[----:B------:R3:W-:Y:S01]  /*364e0*/  STL.64 [R1+0x38], R38 ;  /* 0x0000382601007387 */ /* 0x0007e20000100a00 */
[----:B------:R-:W-:-:S05]  /*364f0*/  IMAD.MOV.U32 R54, RZ, RZ, R37 ;  /* 0x000000ffff367224 */ /* 0x000fca00078e0025 */
[----:B------:R-:W-:Y:S04]  /*36500*/  STL.64 [R1+0x3650], R54 ;  /* 0x0036503601007387 */ /* 0x000fe80000100a00 */
[----:B------:R-:W-:Y:S04]  /*36510*/  STL.64 [R1+0x3648], R52 ;  /* 0x0036483401007387 */ /* 0x000fe80000100a00 */
[----:B------:R-:W-:Y:S01]  /*36520*/  STL.64 [R1+0x3630], R30 ;  /* 0x0036301e01007387 */ /* 0x000fe20000100a00 */
[C---:B---3--:R-:W-:Y:S08]  /*36530*/  HMMA.16816.F32 R36, R40.reuse, R32, R16 ;  /* 0x000000202824723c */ /* 0x048ff00000001810 */
[C---:B----4-:R-:W-:Y:S11]  /*36540*/  HMMA.16816.F32 R16, R40.reuse, R28, R56 ;  /* 0x0000001c2810723c */ /* 0x050ff60000001838 */
[----:B------:R-:W-:Y:S04]  /*36550*/  STL.64 [R1+0x80], R36 ;  /* 0x0000802401007387 */ /* 0x000fe80000100a00 */
[----:B------:R-:W-:Y:S04]  /*36560*/  STL.64 [R1+0x88], R38 ;  /* 0x0000882601007387 */ /* 0x000fe80000100a00 */
[----:B------:R-:W-:Y:S04]  /*36570*/  STL.64 [R1+0x3628], R28 ;  /* 0x0036281c01007387 */ /* 0x000fe80000100a00 */
[----:B------:R-:W-:Y:S04]  /*36580*/  STL.64 [R1+0x70], R16 ;  /* 0x0000701001007387 */ /* 0x000fe80000100a00 */
[----:B------:R0:W-:Y:S02]  /*36590*/  STL.64 [R1+0x78], R18 ;  /* 0x0000781201007387 */ /* 0x0001e40000100a00 */
[----:B0-----:R-:W-:Y:S02]  /*365a0*/  HMMA.16816.F32 R16, R40, R24, R48 ;  /* 0x000000182810723c */ /* 0x001fe40000001830 */
[----:B------:R-:W-:Y:S04]  /*365b0*/  STL.64 [R1+0x3620], R26 ;  /* 0x0036201a01007387 */ /* 0x000fe80000100a00 */
[----:B------:R-:W-:-:S13]  /*365c0*/  STL.64 [R1+0x3618], R24 ;  /* 0x0036181801007387 */ /* 0x000fda0000100a00 */
[----:B------:R-:W-:Y:S04]  /*365d0*/  STL.64 [R1+0x60], R16 ;  /* 0x0000601001007387 */ /* 0x000fe80000100a00 */
[----:B------:R0:W-:Y:S02]  /*365e0*/  STL.64 [R1+0x68], R18 ;  /* 0x0000681201007387 */ /* 0x0001e40000100a00 */
[----:B0-----:R-:W-:Y:S02]  /*365f0*/  HMMA.16816.F32 R16, R40, R8, R44 ;  /* 0x000000082810723c */ /* 0x001fe4000000182c */
[----:B------:R-:W-:Y:S04]  /*36600*/  STL.64 [R1+0x3610], R10 ;  /* 0x0036100a01007387 */ /* 0x000fe80000100a00 */
[----:B------:R-:W-:-:S13]  /*36610*/  STL.64 [R1+0x3608], R8 ;  /* 0x0036080801007387 */ /* 0x000fda0000100a00 */
[----:B------:R0:W-:Y:S04]  /*36620*/  STL.64 [R1+0x50], R16 ;  /* 0x0000501001007387 */ /* 0x0001e80000100a00 */
[----:B------:R1:W-:Y:S04]  /*36630*/  STL.64 [R1+0x58], R18 ;  /* 0x0000581201007387 */ /* 0x0003e80000100a00 */
[----:B0-----:R-:W3:Y:S04]  /*36640*/  LDL.LU.64 R16, [R1+0x4c0] ;  /* 0x0004c00001107983 */ /* 0x001ee80000300a00 */
[----:B-1----:R-:W3:Y:S01]  /*36650*/  LDL.LU.64 R18, [R1+0x4c8] ;  /* 0x0004c80001127983 */ /* 0x002ee20000300a00 */
[----:B--2---:R-:W-:-:S15]  /*36660*/  HMMA.16816.F32 R8, R40, R20, R12 ;  /* 0x000000142808723c */ /* 0x004fde000000180c */
[----:B------:R-:W-:-:S04]  /*36670*/  NOP ;  /* 0x0000000000007918 */ /* 0x000fc80000000000 */
[----:B------:R0:W-:Y:S04]  /*36680*/  STL.64 [R1+0x180], R8 ;  /* 0x0001800801007387 */ /* 0x0001e80000100a00 */
[----:B------:R1:W-:Y:S04]  /*36690*/  STL.64 [R1+0x188], R10 ;  /* 0x0001880a01007387 */ /* 0x0003e80000100a00 */
[----:B------:R-:W2:Y:S04]  /*366a0*/  LDL.LU.64 R52, [R1+0x370] ;  /* 0x0003700001347983 */ /* 0x000ea80000300a00 */
[----:B------:R-:W2:Y:S04]  /*366b0*/  LDL.LU.64 R54, [R1+0x378] ;  /* 0x0003780001367983 */ /* 0x000ea80000300a00 */
[----:B------:R-:W4:Y:S04]  /*366c0*/  LDL.LU.64 R44, [R1+0x2c0] ;  /* 0x0002c000012c7983 */ /* 0x000f280000300a00 */
[----:B------:R-:W4:Y:S04]  /*366d0*/  LDL.LU.64 R46, [R1+0x2c8] ;  /* 0x0002c800012e7983 */ /* 0x000f280000300a00 */
[----:B------:R-:W2:Y:S04]  /*366e0*/  LDL.LU.64 R28, [R1+0x750] ;  /* 0x00075000011c7983 */ /* 0x000ea80000300a00 */
[----:B------:R-:W2:Y:S04]  /*366f0*/  LDL.LU.64 R30, [R1+0x758] ;  /* 0x00075800011e7983 */ /* 0x000ea80000300a00 */
[----:B------:R-:W2:Y:S04]  /*36700*/  LDL.LU.64 R24, [R1+0x6d0] ;  /* 0x0006d00001187983 */ /* 0x000ea80000300a00 */
[----:B------:R-:W2:Y:S04]  /*36710*/  LDL.LU.64 R26, [R1+0x6d8] ;  /* 0x0006d800011a7983 */ /* 0x000ea80000300a00 */
[----:B0-----:R-:W2:Y:S04]  /*36720*/  LDL.LU.64 R8, [R1+0x640] ;  /* 0x0006400001087983 */ /* 0x001ea80000300a00 */
[----:B-1----:R-:W2:Y:S04]  /*36730*/  LDL.LU.64 R10, [R1+0x648] ;  /* 0x00064800010a7983 */ /* 0x002ea80000300a00 */
[----:B------:R-:W-:Y:S04]  /*36740*/  STL.64 [R1+0x3600], R22 ;  /* 0x0036001601007387 */ /* 0x000fe80000100a00 */
[----:B------:R0:W-:Y:S04]  /*36750*/  STL.64 [R1+0x35f8], R20 ;  /* 0x0035f81401007387 */ /* 0x0001e80000100a00 */
[----:B0-----:R-:W2:Y:S04]  /*36760*/  LDL.LU.64 R20, [R1+0x5c0] ;  /* 0x0005c00001147983 */ /* 0x001ea80000300a00 */
[----:B------:R-:W2:Y:S04]  /*36770*/  LDL.LU.64 R22, [R1+0x5c8] ;  /* 0x0005c80001167983 */ /* 0x000ea80000300a00 */
[----:B------:R-:W2:Y:S04]  /*36780*/  LDL.LU.64 R48, [R1+0x510] ;  /* 0x0005100001307983 */ /* 0x000ea80000300a00 */
[----:B------:R-:W2:Y:S04]  /*36790*/  LDL.LU.64 R50, [R1+0x518] ;  /* 0x0005180001327983 */ /* 0x000ea80000300a00 */
[----:B------:R-:W2:Y:S04]  /*367a0*/  LDL.LU.64 R56, [R1+0x2b0] ;  /* 0x0002b00001387983 */ /* 0x000ea80000300a00 */
[----:B------:R-:W2:Y:S04]  /*367b0*/  LDL.LU.64 R58, [R1+0x2b8] ;  /* 0x0002b800013a7983 */ /* 0x000ea80000300a00 */
[----:B------:R-:W2:Y:S04]  /*367c0*/  LDL.LU.64 R36, [R1+0x760] ;  /* 0x0007600001247983 */ /* 0x000ea80000300a00 */
[----:B------:R-:W2:Y:S04]  /*367d0*/  LDL.LU.64 R38, [R1+0x768] ;  /* 0x0007680001267983 */ /* 0x000ea80000300a00 */
[----:B------:R-:W2:Y:S04]  /*367e0*/  LDL.LU.64 R12, [R1+0x6e0] ;  /* 0x0006e000010c7983 */ /* 0x000ea80000300a00 */
[----:B------:R-:W2:Y:S01]  /*367f0*/  LDL.LU.64 R14, [R1+0x6e8] ;  /* 0x0006e800010e7983 */ /* 0x000ea20000300a00 */
[----:B---3--:R-:W-:-:S15]  /*36800*/  HMMA.16816.F32 R16, R40, R4, R16 ;  /* 0x000000042810723c */ /* 0x008fde0000001810 */
[----:B------:R-:W-:-:S04]  /*36810*/  NOP ;  /* 0x0000000000007918 */ /* 0x000fc80000000000 */
[----:B------:R-:W-:Y:S04]  /*36820*/  STL.64 [R1+0x230], R16 ;  /* 0x0002301001007387 */ /* 0x000fe80000100a00 */
[----:B------:R0:W-:Y:S04]  /*36830*/  STL.64 [R1+0x238], R18 ;  /* 0x0002381201007387 */ /* 0x0001e80000100a00 */
[----:B0-----:R-:W3:Y:S04]  /*36840*/  LDL.LU.64 R18, [R1+0x3660] ;  /* 0x0036600001127983 */ /* 0x001ee80000300a00 */
[----:B------:R-:W2:Y:S02]  /*36850*/  LDL.LU.64 R16, [R1+0x3658] ;  /* 0x0036580001107983 */ /* 0x000ea40000300a00 */
[----:B--2---:R-:W-:-:S15]  /*36860*/  HMMA.16816.F32 R52, R40, R16, R52 ;  /* 0x000000102834723c */ /* 0x004fde0000001834 */
[----:B------:R-:W-:-:S04]  /*36870*/  NOP ;  /* 0x0000000000007918 */ /* 0x000fc80000000000 */
[----:B------:R-:W-:Y:S04]  /*36880*/  STL.64 [R1+0x350], R52 ;  /* 0x0003503401007387 */ /* 0x000fe80000100a00 */
[----:B------:R0:W-:Y:S04]  /*36890*/  STL.64 [R1+0x358], R54 ;  /* 0x0003583601007387 */ /* 0x0001e80000100a00 */
[----:B0-----:R-:W2:Y:S04]  /*368a0*/  LDL.LU.64 R54, [R1+0x3650] ;  /* 0x0036500001367983 */ /* 0x001ea80000300a00 */
[----:B------:R-:W4:Y:S02]  /*368b0*/  LDL.LU.64 R52, [R1+0x3648] ;  /* 0x0036480001347983 */ /* 0x000f240000300a00 */
[----:B----4-:R-:W-:Y:S02]  /*368c0*/  HMMA.16816.F32 R40, R40, R52, R44 ;  /* 0x000000342828723c */ /* 0x010fe4000000182c */
[----:B------:R-:W4:Y:S04]  /*368d0*/  LDL.LU.64 R46, [R1+0x3640] ;  /* 0x00364000012e7983 */ /* 0x000f280000300a00 */
[----:B------:R-:W4:-:S13]  /*368e0*/  LDL.LU.64 R44, [R1+0x3638] ;  /* 0x00363800012c7983 */ /* 0x000f1a0000300a00 */
[----:B------:R0:W-:Y:S04]  /*368f0*/  STL.64 [R1+0x340], R40 ;  /* 0x0003402801007387 */ /* 0x0001e80000100a00 */
[----:B------:R1:W-:Y:S04]  /*36900*/  STL.64 [R1+0x348], R42 ;  /* 0x0003482a01007387 */ /* 0x0003e80000100a00 */
[----:B0-----:R-:W2:Y:S04]  /*36910*/  LDL.LU.64 R40, [R1+0x360] ;  /* 0x0003600001287983 */ /* 0x001ea80000300a00 */
[----:B-1----:R-:W2:Y:S01]  /*36920*/  LDL.LU.64 R42, [R1+0x368] ;  /* 0x00036800012a7983 */ /* 0x002ea20000300a00 */
[----:B----4-:R-:W-:-:S15]  /*36930*/  HMMA.16816.F32 R28, R44, R32, R28 ;  /* 0x000000202c1c723c */ /* 0x010fde000000181c */
[----:B------:R-:W-:-:S04]  /*36940*/  NOP ;  /* 0x0000000000007918 */ /* 0x000fc80000000000 */
[----:B------:R-:W-:Y:S04]  /*36950*/  STL.64 [R1+0x3c0], R28 ;  /* 0x0003c01c01007387 */ /* 0x000fe80000100a00 */
[----:B------:R0:W-:Y:S04]  /*36960*/  STL.64 [R1+0x3c8], R30 ;  /* 0x0003c81e01007387 */ /* 0x0001e80000100a00 */
[----:B0-----:R-:W4:Y:S04]  /*36970*/  LDL.LU.64 R30, [R1+0x3630] ;  /* 0x00363000011e7983 */ /* 0x001f280000300a00 */
[----:B------:R-:W2:Y:S02]  /*36980*/  LDL.LU.64 R28, [R1+0x3628] ;  /* 0x00362800011c7983 */ /* 0x000ea40000300a00 */
[----:B--2---:R-:W-:-:S15]  /*36990*/  HMMA.16816.F32 R24, R44, R28, R24 ;  /* 0x0000001c2c18723c */ /* 0x004fde0000001818 */
[----:B------:R-:W-:-:S04]  /*369a0*/  NOP ;  /* 0x0000000000007918 */ /* 0x000fc80000000000 */
[----:B------:R-:W-:Y:S04]  /*369b0*/  STL.64 [R1+0x3b0], R24 ;  /* 0x0003b01801007387 */ /* 0x000fe80000100a00 */
[----:B------:R0:W-:Y:S04]  /*369c0*/  STL.64 [R1+0x3b8], R26 ;  /* 0x0003b81a01007387 */ /* 0x0001e80000100a00 */
[----:B0-----:R-:W2:Y:S04]  /*369d0*/  LDL.LU.64 R26, [R1+0x3620] ;  /* 0x00362000011a7983 */ /* 0x001ea80000300a00 */
        /* <DEDUP_REMOVED lines=12> */
[----:B------:R-:W2:Y:S04]  /*36aa0*/  LDL.LU.64 R20, [R1+0x35f8] ;  /* 0x0035f80001147983 */ /* 0x000ea80000300a00 */
[----:B------:R-:W-:Y:S04]  /*36ab0*/  STL.64 [R1+0x35e0], R10 ;  /* 0x0035e00a01007387 */ /* 0x000fe80000100a00 */
[----:B------:R0:W-:Y:S04]  /*36ac0*/  STL.64 [R1+0x35d8], R8 ;  /* 0x0035d80801007387 */ /* 0x0001e80000100a00 */
[----:B0-----:R-:W3:Y:S04]  /*36ad0*/  LDL.LU.64 R8, [R1+0x4a0] ;  /* 0x0004a00001087983 */ /* 0x001ee80000300a00 */
[----:B------:R-:W3:Y:S01]  /*36ae0*/  LDL.LU.64 R10, [R1+0x4a8] ;  /* 0x0004a800010a7983 */ /* 0x000ee20000300a00 */
[----:B--2---:R-:W-:-:S15]  /*36af0*/  HMMA.16816.F32 R48, R44, R20, R48 ;  /* 0x000000142c30723c */ /* 0x004fde0000001830 */
[----:B------:R-:W-:-:S04]  /*36b00*/  NOP ;  /* 0x0000000000007918 */ /* 0x000fc80000000000 */
[----:B------:R-:W-:Y:S04]  /*36b10*/  STL.64 [R1+0x380], R48 ;  /* 0x0003803001007387 */ /* 0x000fe80000100a00 */
[----:B------:R0:W-:Y:S04]  /*36b20*/  STL.64 [R1+0x388], R50 ;  /* 0x0003883201007387 */ /* 0x0001e80000100a00 */
[----:B0-----:R-:W2:Y:S04]  /*36b30*/  LDL.LU.64 R50, [R1+0x35f0] ;  /* 0x0035f00001327983 */ /* 0x001ea80000300a00 */
[----:B------:R-:W2:Y:S04]  /*36b40*/  LDL.LU.64 R48, [R1+0x35e8] ;  /* 0x0035e80001307983 */ /* 0x000ea80000300a00 */
[----:B------:R-:W-:Y:S04]  /*36b50*/  STL.64 [R1+0x35d0], R22 ;  /* 0x0035d01601007387 */ /* 0x000fe80000100a00 */
[----:B------:R3:W-:Y:S02]  /*36b60*/  STL.64 [R1+0x35c8], R20 ;  /* 0x0035c81401007387 */ /* 0x0007e40000100a00 */
[C---:B---3--:R-:W-:Y:S08]  /*36b70*/  HMMA.16816.F32 R20, R44.reuse, R4, R8 ;  /* 0x000000042c14723c */ /* 0x048ff00000001808 */
[C---:B------:R-:W-:Y:S08]  /*36b80*/  HMMA.16816.F32 R40, R44.reuse, R16, R40 ;  /* 0x000000102c28723c */ /* 0x040ff00000001828 */
[----:B------:R-:W-:Y:S03]  /*36b90*/  HMMA.16816.F32 R8, R44, R52, R56 ;  /* 0x000000342c08723c */ /* 0x000fe60000001838 */
[----:B------:R-:W-:Y:S04]  /*36ba0*/  STL.64 [R1+0x370], R20 ;  /* 0x0003701401007387 */ /* 0x000fe80000100a00 */
[----:B------:R-:W-:Y:S04]  /*36bb0*/  STL.64 [R1+0x378], R22 ;  /* 0x0003781601007387 */ /* 0x000fe80000100a00 */
[----:B------:R-:W-:Y:S04]  /*36bc0*/  STL.64 [R1+0x360], R40 ;  /* 0x0003602801007387 */ /* 0x000fe80000100a00 */
[----:B------:R-:W-:Y:S04]  /*36bd0*/  STL.64 [R1+0x368], R42 ;  /* 0x0003682a01007387 */ /* 0x000fe80000100a00 */
[----:B------:R0:W-:Y:S04]  /*36be0*/  STL.64 [R1+0x2c0], R8 ;  /* 0x0002c00801007387 */ /* 0x0001e80000100a00 */
[----:B------:R1:W-:Y:S04]  /*36bf0*/  STL.64 [R1+0x2c8], R10 ;  /* 0x0002c80a01007387 */ /* 0x0003e80000100a00 */
[----:B0-----:R-:W3:Y:S01]  /*36c00*/  LDL.LU.64 R8, [R1+0x660] ;  /* 0x0006600001087983 */ /* 0x001ee20000300a00 */
[C---:B--2---:R-:W-:Y:S08]  /*36c10*/  HMMA.16816.F32 R20, R48.reuse, R32, R36 ;  /* 0x000000203014723c */ /* 0x044ff00000001824 */
[C---:B------:R-:W-:Y:S11]  /*36c20*/  HMMA.16816.F32 R12, R48.reuse, R28, R12 ;  /* 0x0000001c300c723c */ /* 0x040ff6000000180c */
[----:B------:R0:W-:Y:S04]  /*36c30*/  STL.64 [R1+0x330], R20 ;  /* 0x0003301401007387 */ /* 0x0001e80000100a00 */
[----:B------:R2:W-:Y:S04]  /*36c40*/  STL.64 [R1+0x338], R22 ;  /* 0x0003381601007387 */ /* 0x0005e80000100a00 */
[----:B-1----:R-:W3:Y:S04]  /*36c50*/  LDL.LU.64 R10, [R1+0x668] ;  /* 0x00066800010a7983 */ /* 0x002ee80000300a00 */
[----:B------:R1:W-:Y:S04]  /*36c60*/  STL.64 [R1+0x320], R12 ;  /* 0x0003200c01007387 */ /* 0x0003e80000100a00 */
[----:B------:R1:W-:Y:S04]  /*36c70*/  STL.64 [R1+0x328], R14 ;  /* 0x0003280e01007387 */ /* 0x0003e80000100a00 */
[----:B0-----:R-:W3:Y:S04]  /*36c80*/  LDL.LU.64 R20, [R1+0x5e0] ;  /* 0x0005e00001147983 */ /* 0x001ee80000300a00 */
[----:B--2---:R-:W2:Y:S04]  /*36c90*/  LDL.LU.64 R22, [R1+0x5e8] ;  /* 0x0005e80001167983 */ /* 0x004ea80000300a00 */
[----:B-1----:R-:W2:Y:S04]  /*36ca0*/  LDL.LU.64 R12, [R1+0x560] ;  /* 0x00056000010c7983 */ /* 0x002ea80000300a00 */
[----:B------:R-:W2:Y:S04]  /*36cb0*/  LDL.LU.64 R14, [R1+0x568] ;  /* 0x00056800010e7983 */ /* 0x000ea80000300a00 */
[----:B------:R-:W2:Y:S04]  /*36cc0*/  LDL.LU.64 R56, [R1+0x2e0] ;  /* 0x0002e00001387983 */ /* 0x000ea80000300a00 */
[----:B------:R-:W2:Y:S04]  /*36cd0*/  LDL.LU.64 R58, [R1+0x2e8] ;  /* 0x0002e800013a7983 */ /* 0x000ea80000300a00 */
[----:B------:R-:W2:Y:S04]  /*36ce0*/  LDL.LU.64 R44, [R1+0x440] ;  /* 0x00044000012c7983 */ /* 0x000ea80000300a00 */
[----:B------:R-:W2:Y:S04]  /*36cf0*/  LDL.LU.64 R46, [R1+0x448] ;  /* 0x00044800012e7983 */ /* 0x000ea80000300a00 */
[----:B------:R-:W2:Y:S04]  /*36d00*/  LDL.LU.64 R36, [R1+0x3f0] ;  /* 0x0003f00001247983 */ /* 0x000ea80000300a00 */
[----:B------:R-:W2:Y:S04]  /*36d10*/  LDL.LU.64 R38, [R1+0x3f8] ;  /* 0x0003f80001267983 */ /* 0x000ea80000300a00 */
[----:B----4-:R-:W-:Y:S04]  /*36d20*/  STL.64 [R1+0x35b0], R30 ;  /* 0x0035b01e01007387 */ /* 0x010fe80000100a00 */
[----:B------:R0:W-:Y:S04]  /*36d30*/  STL.64 [R1+0x35a8], R28 ;  /* 0x0035a81c01007387 */ /* 0x0001e80000100a00 */
[----:B0-----:R-:W4:Y:S04]  /*36d40*/  LDL.LU.64 R28, [R1+0x710] ;  /* 0x00071000011c7983 */ /* 0x001f280000300a00 */
[----:B------:R-:W4:Y:S04]  /*36d50*/  LDL.LU.64 R30, [R1+0x718] ;  /* 0x00071800011e7983 */ /* 0x000f280000300a00 */
[----:B------:R-:W2:Y:S04]  /*36d60*/  LDL.LU.64 R40, [R1+0x590] ;  /* 0x0005900001287983 */ /* 0x000ea80000300a00 */
[----:B------:R-:W2:Y:S01]  /*36d70*/  LDL.LU.64 R42, [R1+0x598] ;  /* 0x00059800012a7983 */ /* 0x000ea20000300a00 */
[C---:B---3--:R-:W-:Y:S03]  /*36d80*/  HMMA.16816.F32 R8, R48.reuse, R24, R8 ;  /* 0x000000183008723c */ /* 0x048fe60000001808 */
[----:B--2---:R-:W-:Y:S04]  /*36d90*/  STL.64 [R1+0x35a0], R42 ;  /* 0x0035a02a01007387 */ /* 0x004fe80000100a00 */
[----:B------:R0:W-:Y:S04]  /*36da0*/  STL.64 [R1+0x3598], R40 ;  /* 0x0035982801007387 */ /* 0x0001e80000100a00 */
[----:B0-----:R-:W2:Y:S04]  /*36db0*/  LDL.LU.64 R40, [R1+0x690] ;  /* 0x0006900001287983 */ /* 0x001ea80000300a00 */
[----:B------:R-:W2:Y:S04]  /*36dc0*/  LDL.LU.64 R42, [R1+0x698] ;  /* 0x00069800012a7983 */ /* 0x000ea80000300a00 */
        /* <DEDUP_REMOVED lines=14> */
[----:B0-----:R-:W4:Y:S04]  /*36eb0*/  LDL.LU.64 R14, [R1+0x35c0] ;  /* 0x0035c000010e7983 */ /* 0x001f280000300a00 */
[----:B------:R-:W4:Y:S01]  /*36ec0*/  LDL.LU.64 R12, [R1+0x35b8] ;  /* 0x0035b800010c7983 */ /* 0x000f220000300a00 */
[C---:B------:R-:W-:Y:S08]  /*36ed0*/  HMMA.16816.F32 R56, R48.reuse, R4, R56 ;  /* 0x000000043038723c */ /* 0x040ff00000001838 */
[C---:B------:R-:W-:Y:S08]  /*36ee0*/  HMMA.16816.F32 R44, R48.reuse, R16, R44 ;  /* 0x00000010302c723c */ /* 0x040ff0000000182c */
[----:B------:R-:W-:Y:S03]  /*36ef0*/  HMMA.16816.F32 R48, R48, R52, R36 ;  /* 0x000000343030723c */ /* 0x000fe60000001824 */
[----:B------:R0:W-:Y:S04]  /*36f00*/  STL.64 [R1+0x2e0], R56 ;  /* 0x0002e03801007387 */ /* 0x0001e80000100a00 */
[----:B------:R1:W-:Y:S04]  /*36f10*/  STL.64 [R1+0x2e8], R58 ;  /* 0x0002e83a01007387 */ /* 0x0003e80000100a00 */
[----:B0-----:R-:W2:Y:S04]  /*36f20*/  LDL.LU.64 R56, [R1+0x500] ;  /* 0x0005000001387983 */ /* 0x001ea80000300a00 */
[----:B-1----:R-:W2:Y:S04]  /*36f30*/  LDL.LU.64 R58, [R1+0x508] ;  /* 0x00050800013a7983 */ /* 0x002ea80000300a00 */
[----:B------:R0:W-:Y:S04]  /*36f40*/  STL.64 [R1+0x2d0], R44 ;  /* 0x0002d02c01007387 */ /* 0x0001e80000100a00 */
[----:B------:R1:W-:Y:S04]  /*36f50*/  STL.64 [R1+0x2d8], R46 ;  /* 0x0002d82e01007387 */ /* 0x0003e80000100a00 */
[----:B0-----:R-:W2:Y:S04]  /*36f60*/  LDL.LU.64 R44, [R1+0x4b0] ;  /* 0x0004b000012c7983 */ /* 0x001ea80000300a00 */
[----:B-1----:R-:W2:Y:S04]  /*36f70*/  LDL.LU.64 R46, [R1+0x4b8] ;  /* 0x0004b800012e7983 */ /* 0x002ea80000300a00 */
        /* <DEDUP_REMOVED lines=15> */
[----:B------:R-:W2:Y:S01]  /*37070*/  LDL.LU.64 R40, [R1+0x3598] ;  /* 0x0035980001287983 */ /* 0x000ea20000300a00 */
[----:B------:R-:W0:Y:S01]  /*37080*/  S2R R39, SR_TID.X ;  /* 0x0000000000277919 */ /* 0x000e220000002100 */
[----:B------:R-:W-:-:S15]  /*37090*/  HMMA.16816.F32 R48, R12, R24, R48 ;  /* 0x000000180c30723c */ /* 0x000fde0000001830 */
[----:B------:R-:W-:-:S04]  /*370a0*/  NOP ;  /* 0x0000000000007918 */ /* 0x000fc80000000000 */
[----:B------:R1:W-:Y:S04]  /*370b0*/  STL.64 [R1+0x1f0], R48 ;  /* 0x0001f03001007387 */ /* 0x0003e80000100a00 */
[----:B------:R-:W-:Y:S01]  /*370c0*/  STL.64 [R1+0x1f8], R50 ;  /* 0x0001f83201007387 */ /* 0x000fe20000100a00 */
[C---:B0-----:R-:W-:Y:S01]  /*370d0*/  LOP3.LUT R38, R39.reuse, 0x7, RZ, 0xc0, !PT ;  /* 0x0000000727267812 */ /* 0x041fe200078ec0ff */
[----:B------:R-:W-:Y:S02]  /*370e0*/  IMAD.SHL.U32 R37, R39, 0x2, RZ ;  /* 0x0000000227257824 */ /* 0x000fe400078e00ff */
[----:B-1----:R-:W3:Y:S02]  /*370f0*/  LDL.LU.64 R48, [R1+0x450] ;  /* 0x0004500001307983 */ /* 0x002ee40000300a00 */
[----:B------:R-:W-:-:S02]  /*37100*/  IMAD R38, R38, 0x110, RZ ;  /* 0x0000011026267824 */ /* 0x000fc400078e02ff */
[----:B------:R-:W-:Y:S01]  /*37110*/  IMAD.SHL.U32 R39, R39, 0x80, RZ ;  /* 0x0000008027277824 */ /* 0x000fe200078e00ff */
[----:B--2---:R-:W-:-:S15]  /*37120*/  HMMA.16816.F32 R40, R12, R8, R40 ;  /* 0x000000080c28723c */ /* 0x004fde0000001828 */
[----:B------:R-:W-:-:S04]  /*37130*/  NOP ;  /* 0x0000000000007918 */ /* 0x000fc80000000000 */
[----:B------:R0:W-:Y:S02]  /*37140*/  STL.64 [R1+0x1e0], R40 ;  /* 0x0001e02801007387 */ /* 0x0001e40000100a00 */
[----:B0-----:R-:W-:-:S04]  /*37150*/  LOP3.LUT R40, R38, 0x10, R37, 0x78, !PT ;  /* 0x0000001026287812 */ /* 0x001fc800078e7825 */
[----:B------:R-:W-:-:S04]  /*37160*/  LOP3.LUT R40, R40, 0x800, R39, 0xf8, !PT ;  /* 0x0000080028287812 */ /* 0x000fc800078ef827 */
[----:B------:R-:W-:Y:S01]  /*37170*/  LOP3.LUT R40, R40, 0x60, RZ, 0x3c, !PT ;  /* 0x0000006028287812 */ /* 0x000fe200078e3cff */
[----:B------:R-:W-:Y:S04]  /*37180*/  STL.64 [R1+0x1e8], R42 ;  /* 0x0001e82a01007387 */ /* 0x000fe80000100a00 */
[----:B------:R-:W2:Y:S04]  /*37190*/  LDL.LU.64 R50, [R1+0x458] ;  /* 0x0004580001327983 */ /* 0x000ea80000300a00 */
[----:B------:R-:W-:Y:S04]  /*371a0*/  LDSM.16.MT88.4 R36, [R40+UR5] ;  /* 0x000000052824783b */ /* 0x000fe80008004200 */
[----:B------:R-:W0:Y:S04]  /*371b0*/  LDSM.16.MT88.4 R40, [R40+UR5+0x80] ;  /* 0x000080052828783b */ /* 0x000e280008004200 */
[----:B---3--:R-:W-:Y:S04]  /*371c0*/  STL.64 [R1+0x3590], R10 ;  /* 0x0035900a01007387 */ /* 0x008fe80000100a00 */
[----:B------:R1:W-:Y:S02]  /*371d0*/  STL.64 [R1+0x3588], R8 ;  /* 0x0035880801007387 */ /* 0x0003e40000100a00 */
[----:B-1----:R-:W-:Y:S02]  /*371e0*/  HMMA.16816.F32 R8, R12, R20, R56 ;  /* 0x000000140c08723c */ /* 0x002fe40000001838 */
[----:B------:R-:W-:Y:S04]  /*371f0*/  STL.64 [R1+0x3580], R22 ;  /* 0x0035801601007387 */ /* 0x000fe80000100a00 */
[----:B------:R-:W-:-:S13]  /*37200*/  STL.64 [R1+0x3578], R20 ;  /* 0x0035781401007387 */ /* 0x000fda0000100a00 */
[----:B------:R1:W-:Y:S04]  /*37210*/  STL.64 [R1+0x1d0], R8 ;  /* 0x0001d00801007387 */ /* 0x0003e80000100a00 */
[----:B------:R3:W-:Y:S04]  /*37220*/  STL.64 [R1+0x1d8], R10 ;  /* 0x0001d80a01007387 */ /* 0x0007e80000100a00 */
[----:B0-----:R-:W-:Y:S04]  /*37230*/  STL.64 [R1+0x3550], R42 ;  /* 0x0035502a01007387 */ /* 0x001fe80000100a00 */
[----:B------:R-:W-:Y:S04]  /*37240*/  STL.64 [R1+0x3548], R40 ;  /* 0x0035482801007387 */ /* 0x000fe80000100a00 */
[----:B-1----:R-:W4:Y:S04]  /*37250*/  LDL.LU.64 R8, [R1+0x400] ;  /* 0x0004000001087983 */ /* 0x002f280000300a00 */
[----:B---3--:R-:W4:Y:S01]  /*37260*/  LDL.LU.64 R10, [R1+0x408] ;  /* 0x00040800010a7983 */ /* 0x008f220000300a00 */
[----:B------:R-:W-:Y:S03]  /*37270*/  HMMA.16816.F32 R20, R12, R4, R44 ;  /* 0x000000040c14723c */ /* 0x000fe6000000182c */
[----:B------:R-:W0:-:S15]  /*37280*/  LDSM.16.MT88.4 R44, [R3+UR5+0x1000] ;  /* 0x00100005032c783b */ /* 0x000e1e0008004200 */
[----:B------:R-:W-:Y:S01]  /*37290*/  NOP ;  /* 0x0000000000007918 */ /* 0x000fe20000000000 */
[----:B------:R-:W-:Y:S04]  /*372a0*/  STL.64 [R1+0x1c0], R20 ;  /* 0x0001c01401007387 */ /* 0x000fe80000100a00 */
[----:B------:R-:W-:Y:S04]  /*372b0*/  STL.64 [R1+0x1c8], R22 ;  /* 0x0001c81601007387 */ /* 0x000fe80000100a00 */
[----:B------:R-:W-:Y:S04]  /*372c0*/  STL.64 [R1+0x3570], R6 ;  /* 0x0035700601007387 */ /* 0x000fe80000100a00 */
[----:B------:R-:W-:Y:S04]  /*372d0*/  STL.64 [R1+0x3568], R4 ;  /* 0x0035680401007387 */ /* 0x000fe80000100a00 */
[----:B0-----:R-:W-:Y:S04]  /*372e0*/  STL.64 [R1+0x34e0], R46 ;  /* 0x0034e02e01007387 */ /* 0x001fe80000100a00 */
[----:B------:R0:W-:Y:S04]  /*372f0*/  STL.64 [R1+0x34d8], R44 ;  /* 0x0034d82c01007387 */ /* 0x0001e80000100a00 */
[----:B0-----:R-:W3:Y:S04]  /*37300*/  LDL.LU.64 R44, [R1+0x790] ;  /* 0x00079000012c7983 */ /* 0x001ee80000300a00 */
[----:B------:R-:W3:Y:S01]  /*37310*/  LDL.LU.64 R46, [R1+0x798] ;  /* 0x00079800012e7983 */ /* 0x000ee20000300a00 */
[----:B--2---:R-:W-:Y:S03]  /*37320*/  HMMA.16816.F32 R4, R12, R16, R48 ;  /* 0x000000100c04723c */ /* 0x004fe60000001830 */
[----:B------:R-:W0:-:S15]  /*37330*/  LDSM.16.MT88.4 R48, [R3+UR5+0x1080] ;  /* 0x001080050330783b */ /* 0x000e1e0008004200 */
[----:B------:R-:W-:Y:S01]  /*37340*/  NOP ;  /* 0x0000000000007918 */ /* 0x000fe20000000000 */
[----:B------:R-:W-:Y:S04]  /*37350*/  STL.64 [R1+0x1b0], R4 ;  /* 0x0001b00401007387 */ /* 0x000fe80000100a00 */
[----:B------:R4:W-:Y:S04]  /*37360*/  STL.64 [R1+0x1b8], R6 ;  /* 0x0001b80601007387 */ /* 0x0009e80000100a00 */
[----:B------:R-:W2:Y:S04]  /*37370*/  LDL.LU.64 R40, [R1+0x730] ;  /* 0x0007300001287983 */ /* 0x000ea80000300a00 */
[----:B------:R-:W2:Y:S04]  /*37380*/  LDL.LU.64 R42, [R1+0x738] ;  /* 0x00073800012a7983 */ /* 0x000ea80000300a00 */
[----:B------:R-:W-:Y:S04]  /*37390*/  STL.64 [R1+0x3560], R18 ;  /* 0x0035601201007387 */ /* 0x000fe80000100a00 */
[----:B------:R-:W-:Y:S04]  /*373a0*/  STL.64 [R1+0x3558], R16 ;  /* 0x0035581001007387 */ /* 0x000fe80000100a00 */
[----:B0-----:R-:W-:Y:S04]  /*373b0*/  STL.64 [R1+0x3490], R50 ;  /* 0x0034903201007387 */ /* 0x001fe80000100a00 */
[----:B------:R-:W-:Y:S04]  /*373c0*/  STL.64 [R1+0x3488], R48 ;  /* 0x0034883001007387 */ /* 0x000fe80000100a00 */
[----:B------:R-:W-:Y:S01]  /*373d0*/  STL [R1+0x32d0], R3 ;  /* 0x0032d00301007387 */ /* 0x000fe20000100800 */
[----:B----4-:R-:W-:Y:S03]  /*373e0*/  HMMA.16816.F32 R4, R12, R52, R8 ;  /* 0x000000340c04723c */ /* 0x010fe60000001808 */
[----:B------:R-:W4:Y:S04]  /*373f0*/  LDL.LU.64 R8, [R1+0x6b0] ;  /* 0x0006b00001087983 */ /* 0x000f280000300a00 */
[----:B------:R-:W4:Y:S04]  /*37400*/  LDL.LU.64 R10, [R1+0x6b8] ;  /* 0x0006b800010a7983 */ /* 0x000f280000300a00 */
[----:B------:R-:W0:Y:S08]  /*37410*/  LDSM.16.MT88.4 R12, [R2+UR5+0x1000] ;  /* 0x00100005020c783b */ /* 0x000e300008004200 */
[----:B------:R1:W-:Y:S04]  /*37420*/  STL.64 [R1+0x90], R4 ;  /* 0x0000900401007387 */ /* 0x0003e80000100a00 */
[----:B------:R1:W-:Y:S04]  /*37430*/  STL.64 [R1+0x98], R6 ;  /* 0x0000980601007387 */ /* 0x0003e80000100a00 */
[----:B------:R-:W4:Y:S04]  /*37440*/  LDL.LU.64 R20, [R1+0x630] ;  /* 0x0006300001147983 */ /* 0x000f280000300a00 */
[----:B------:R-:W4:Y:S04]  /*37450*/  LDL.LU.64 R22, [R1+0x638] ;  /* 0x0006380001167983 */ /* 0x000f280000300a00 */
[----:B-1----:R-:W4:Y:S04]  /*37460*/  LDL.LU.64 R4, [R1+0x5b0] ;  /* 0x0005b00001047983 */ /* 0x002f280000300a00 */
[----:B------:R-:W4:Y:S04]  /*37470*/  LDL.LU.64 R6, [R1+0x5b8] ;  /* 0x0005b80001067983 */ /* 0x000f280000300a00 */
[----:B------:R-:W4:Y:S04]  /*37480*/  LDL.LU.64 R16, [R1+0x4f0] ;  /* 0x0004f00001107983 */ /* 0x000f280000300a00 */
[----:B------:R-:W4:Y:S04]  /*37490*/  LDL.LU.64 R18, [R1+0x4f8] ;  /* 0x0004f80001127983 */ /* 0x000f280000300a00 */
[----:B0-----:R-:W-:Y:S04]  /*374a0*/  STL.64 [R1+0x3440], R14 ;  /* 0x0034400e01007387 */ /* 0x001fe80000100a00 */
[----:B------:R2:W-:Y:S01]  /*374b0*/  STL.64 [R1+0x3438], R12 ;  /* 0x0034380c01007387 */ /* 0x0005e20000100a00 */
[C---:B---3--:R-:W-:Y:S08]  /*374c0*/  HMMA.16816.F32 R44, R36.reuse, R32, R44 ;  /* 0x00000020242c723c */ /* 0x048ff0000000182c */
[C---:B--2---:R-:W-:Y:S01]  /*374d0*/  HMMA.16816.F32 R12, R36.reuse, R28, R40 ;  /* 0x0000001c240c723c */ /* 0x044fe20000001828 */
[----:B------:R-:W2:Y:S10]  /*374e0*/  LDL.LU.64 R40, [R1+0x470] ;  /* 0x0004700001287983 */ /* 0x000eb40000300a00 */
[----:B------:R0:W-:Y:S04]  /*374f0*/  STL.64 [R1+0x170], R44 ;  /* 0x0001702c01007387 */ /* 0x0001e80000100a00 */
[----:B------:R1:W-:Y:S04]  /*37500*/  STL.64 [R1+0x178], R46 ;  /* 0x0001782e01007387 */ /* 0x0003e80000100a00 */
[----:B------:R-:W2:Y:S04]  /*37510*/  LDL.LU.64 R42, [R1+0x478] ;  /* 0x00047800012a7983 */ /* 0x000ea80000300a00 */
[----:B------:R3:W-:Y:S04]  /*37520*/  STL.64 [R1+0x160], R12 ;  /* 0x0001600c01007387 */ /* 0x0007e80000100a00 */
[----:B------:R0:W-:Y:S04]  /*37530*/  STL.64 [R1+0x168], R14 ;  /* 0x0001680e01007387 */ /* 0x0001e80000100a00 */
[----:B------:R-:W2:Y:S04]  /*37540*/  LDL.LU.64 R56, [R1+0x740] ;  /* 0x0007400001387983 */ /* 0x000ea80000300a00 */
[----:B------:R-:W2:Y:S04]  /*37550*/  LDL.LU.64 R58, [R1+0x748] ;  /* 0x00074800013a7983 */ /* 0x000ea80000300a00 */
[----:B------:R-:W2:Y:S04]  /*37560*/  LDL.LU.64 R48, [R1+0x680] ;  /* 0x0006800001307983 */ /* 0x000ea80000300a00 */
[----:B------:R-:W2:Y:S04]  /*37570*/  LDL.LU.64 R50, [R1+0x688] ;  /* 0x0006880001327983 */ /* 0x000ea80000300a00 */
[----:B0-----:R-:W2:Y:S04]  /*37580*/  LDL.LU.64 R44, [R1+0x5f0] ;  /* 0x0005f000012c7983 */ /* 0x001ea80000300a00 */
[----:B-1----:R-:W2:Y:S01]  /*37590*/  LDL.LU.64 R46, [R1+0x5f8] ;  /* 0x0005f800012e7983 */ /* 0x002ea20000300a00 */
[----:B----4-:R-:W-:Y:S03]  /*375a0*/  HMMA.16816.F32 R8, R36, R24, R8 ;  /* 0x000000182408723c */ /* 0x010fe60000001808 */
[----:B---3--:R-:W3:Y:S04]  /*375b0*/  LDL.LU.64 R12, [R1+0x520] ;  /* 0x00052000010c7983 */ /* 0x008ee80000300a00 */
[----:B------:R-:W3:-:S12]  /*375c0*/  LDL.LU.64 R14, [R1+0x528] ;  /* 0x00052800010e7983 */ /* 0x000ed80000300a00 */
        /* <DEDUP_REMOVED lines=31> */
[----:B------:R-:W2:Y:S01]  /*377c0*/  LDL.LU.64 R40, [R1+0x3548] ;  /* 0x0035480001287983 */ /* 0x000ea20000300a00 */
[----:B---3--:R-:W-:Y:S03]  /*377d0*/  HMMA.16816.F32 R4, R36, R52, R4 ;  /* 0x000000342404723c */ /* 0x008fe60000001804 */
[----:B------:R-:W-:Y:S04]  /*377e0*/  STL.64 [R1+0x3500], R18 ;  /* 0x0035001201007387 */ /* 0x000fe80000100a00 */
[----:B------:R0:W-:Y:S04]  /*377f0*/  STL.64 [R1+0x34f8], R16 ;  /* 0x0034f81001007387 */ /* 0x0001e80000100a00 */
[----:B------:R-:W-:Y:S04]  /*37800*/  STL.64 [R1+0x34f0], R54 ;  /* 0x0034f03601007387 */ /* 0x000fe80000100a00 */
[----:B------:R-:W-:Y:S04]  /*37810*/  STL.64 [R1+0x34e8], R52 ;  /* 0x0034e83401007387 */ /* 0x000fe80000100a00 */
[----:B------:R-:W-:Y:S04]  /*37820*/  STL.64 [R1+0x40], R4 ;  /* 0x0000400401007387 */ /* 0x000fe80000100a00 */
[----:B------:R1:W-:Y:S01]  /*37830*/  STL.64 [R1+0x48], R6 ;  /* 0x0000480601007387 */ /* 0x0003e20000100a00 */
[C---:B--2---:R-:W-:Y:S08]  /*37840*/  HMMA.16816.F32 R36, R40.reuse, R32, R56 ;  /* 0x000000202824723c */ /* 0x044ff00000001838 */
[C---:B0-----:R-:W-:Y:S08]  /*37850*/  HMMA.16816.F32 R16, R40.reuse, R28, R48 ;  /* 0x0000001c2810723c */ /* 0x041ff00000001830 */
[----:B-1----:R-:W-:Y:S01]  /*37860*/  HMMA.16816.F32 R4, R40, R24, R44 ;  /* 0x000000182804723c */ /* 0x002fe2000000182c */
[----:B------:R-:W-:-:S02]  /*37870*/  IMAD.MOV.U32 R48, RZ, RZ, R0 ;  /* 0x000000ffff307224 */ /* 0x000fc400078e0000 */
[----:B------:R-:W-:Y:S02]  /*37880*/  IMAD.MOV.U32 R49, RZ, RZ, R60 ;  /* 0x000000ffff317224 */ /* 0x000fe400078e003c */
[----:B------:R-:W-:Y:S02]  /*37890*/  IMAD.MOV.U32 R50, RZ, RZ, R61 ;  /* 0x000000ffff327224 */ /* 0x000fe400078e003d */
[----:B------:R-:W-:Y:S01]  /*378a0*/  IMAD.MOV.U32 R51, RZ, RZ, R35 ;  /* 0x000000ffff337224 */ /* 0x000fe200078e0023 */
[----:B------:R-:W-:Y:S04]  /*378b0*/  STL.64 [R1+0x20], R36 ;  /* 0x0000202401007387 */ /* 0x000fe80000100a00 */
[----:B------:R-:W-:Y:S04]  /*378c0*/  STL.64 [R1+0x28], R38 ;  /* 0x0000282601007387 */ /* 0x000fe80000100a00 */
[----:B------:R-:W-:Y:S04]  /*378d0*/  STL.64 [R1+0x34b0], R26 ;  /* 0x0034b01a01007387 */ /* 0x000fe80000100a00 */
[----:B------:R-:W-:Y:S04]  /*378e0*/  STL.64 [R1+0x10], R16 ;  /* 0x0000101001007387 */ /* 0x000fe80000100a00 */
[----:B------:R-:W-:Y:S04]  /*378f0*/  STL.64 [R1+0x18], R18 ;  /* 0x0000181201007387 */ /* 0x000fe80000100a00 */
[----:B------:R0:W-:Y:S04]  /*37900*/  STL.64 [R1], R4 ;  /* 0x0000000401007387 */ /* 0x0001e80000100a00 */
[----:B------:R1:W-:Y:S04]  /*37910*/  STL.64 [R1+0x8], R6 ;  /* 0x0000080601007387 */ /* 0x0003e80000100a00 */
[----:B------:R-:W2:Y:S04]  /*37920*/  LDL.LU R0, [R1+0x3544] ;  /* 0x0035440001007983 */ /* 0x000ea80000300800 */
[----:B------:R-:W3:Y:S04]  /*37930*/  LDL.LU R60, [R1+0x3540] ;  /* 0x00354000013c7983 */ /* 0x000ee80000300800 */
[----:B------:R-:W2:Y:S04]  /*37940*/  LDL.LU R61, [R1+0x353c] ;  /* 0x00353c00013d7983 */ /* 0x000ea80000300800 */
[----:B------:R-:W2:Y:S04]  /*37950*/  LDL.LU R35, [R1+0x3538] ;  /* 0x0035380001237983 */ /* 0x000ea80000300800 */
[----:B0-----:R-:W2:Y:S04]  /*37960*/  LDL.LU.64 R4, [R1+0x490] ;  /* 0x0004900001047983 */ /* 0x001ea80000300a00 */
[----:B-1----:R-:W2:Y:S04]  /*37970*/  LDL.LU.64 R6, [R1+0x498] ;  /* 0x0004980001067983 */ /* 0x002ea80000300a00 */
[----:B------:R-:W-:Y:S04]  /*37980*/  STL.64 [R1+0x34c0], R50 ;  /* 0x0034c03201007387 */ /* 0x000fe80000100a00 */
[----:B------:R0:W-:Y:S04]  /*37990*/  STL.64 [R1+0x34b8], R48 ;  /* 0x0034b83001007387 */ /* 0x0001e80000100a00 */
[----:B------:R-:W3:Y:S01]  /*379a0*/  LDL.LU R36, [R1+0x260] ;  /* 0x0002600001247983 */ /* 0x000ee20000300800 */
[----:B----4-:R-:W-:-:S03]  /*379b0*/  IMAD.MOV.U32 R37, RZ, RZ, R11 ;  /* 0x000000ffff257224 */ /* 0x010fc600078e000b */
[----:B------:R-:W4:Y:S01]  /*379c0*/  LDL.LU R11, [R1+0x3534] ;  /* 0x00353400010b7983 */ /* 0x000f220000300800 */
[----:B------:R-:W-:Y:S02]  /*379d0*/  IMAD.MOV.U32 R38, RZ, RZ, R10 ;  /* 0x000000ffff267224 */ /* 0x000fe400078e000a */
[----:B------:R-:W-:Y:S01]  /*379e0*/  IMAD.MOV.U32 R39, RZ, RZ, R31 ;  /* 0x000000ffff277224 */ /* 0x000fe200078e001f */
[----:B------:R-:W4:Y:S01]  /*379f0*/  LDL.LU R10, [R1+0x3530] ;  /* 0x00353000010a7983 */ /* 0x000f220000300800 */
[----:B------:R-:W-:Y:S03]  /*37a00*/  HMMA.16816.F32 R56, R40, R8, R12 ;  /* 0x000000082838723c */ /* 0x000fe6000000180c */
        /* <DEDUP_REMOVED lines=9> */
[----:B------:R-:W4:Y:S04]  /*37aa0*/  LDL.LU.64 R16, [R1+0x420] ;  /* 0x0004200001107983 */ /* 0x000f280000300a00 */
[----:B------:R-:W4:Y:S01]  /*37ab0*/  LDL.LU.64 R18, [R1+0x428] ;  /* 0x0004280001127983 */ /* 0x000f220000300a00 */
[----:B------:R-:W-:-:S02]  /*37ac0*/  IMAD.MOV.U32 R12, RZ, RZ, R30 ;  /* 0x000000ffff0c7224 */ /* 0x000fc400078e001e */
[----:B------:R-:W-:Y:S01]  /*37ad0*/  IMAD.MOV.U32 R13, RZ, RZ, R22 ;  /* 0x000000ffff0d7224 */ /* 0x000fe200078e0016 */
[----:B------:R-:W4:Y:S04]  /*37ae0*/  LDL.LU R30, [R1+0x3528] ;  /* 0x00352800011e7983 */ /* 0x000f280000300800 */
[----:B------:R-:W4:Y:S01]  /*37af0*/  LDL.LU R22, [R1+0x3524] ;  /* 0x0035240001167983 */ /* 0x000f220000300800 */
[----:B------:R-:W-:Y:S02]  /*37b00*/  IMAD.MOV.U32 R14, RZ, RZ, R23 ;  /* 0x000000ffff0e7224 */ /* 0x000fe400078e0017 */
[----:B------:R-:W-:Y:S01]  /*37b10*/  IMAD.MOV.U32 R15, RZ, RZ, R34 ;  /* 0x000000ffff0f7224 */ /* 0x000fe200078e0022 */
[----:B------:R-:W4:Y:S04]  /*37b20*/  LDL.LU R23, [R1+0x3520] ;  /* 0x0035200001177983 */ /* 0x000f280000300800 */
[----:B------:R-:W4:Y:S04]  /*37b30*/  LDL.LU R34, [R1+0x351c] ;  /* 0x00351c0001227983 */ /* 0x000f280000300800 */
[----:B------:R-:W4:Y:S04]  /*37b40*/  LDL.LU.64 R52, [R1+0x3d0] ;  /* 0x0003d00001347983 */ /* 0x000f280000300a00 */
[----:B------:R-:W4:Y:S04]  /*37b50*/  LDL.LU.64 R54, [R1+0x3d8] ;  /* 0x0003d80001367983 */ /* 0x000f280000300a00 */
[----:B------:R-:W4:Y:S04]  /*37b60*/  LDL.LU.64 R44, [R1+0x3e0] ;  /* 0x0003e000012c7983 */ /* 0x000f280000300a00 */
[----:B------:R-:W4:Y:S04]  /*37b70*/  LDL.LU.64 R46, [R1+0x3e8] ;  /* 0x0003e800012e7983 */ /* 0x000f280000300a00 */
[----:B------:R-:W-:Y:S04]  /*37b80*/  STL.64 [R1+0x3278], R58 ;  /* 0x0032783a01007387 */ /* 0x000fe80000100a00 */
[----:B------:R0:W-:Y:S01]  /*37b90*/  STL.64 [R1+0x3270], R56 ;  /* 0x0032703801007387 */ /* 0x0001e20000100a00 */
[----:B--2---:R-:W-:Y:S01]  /*37ba0*/  HMMA.16816.F32 R4, R40, R20, R4 ;  /* 0x000000142804723c */ /* 0x004fe20000001804 */
[----:B0-----:R-:W-:-:S02]  /*37bb0*/  IMAD.MOV.U32 R56, RZ, RZ, R35 ;  /* 0x000000ffff387224 */ /* 0x001fc400078e0023 */
[----:B---3--:R-:W-:Y:S01]  /*37bc0*/  IMAD.MOV.U32 R58, RZ, RZ, R60 ;  /* 0x000000ffff3a7224 */ /* 0x008fe200078e003c */
[----:B------:R-:W2:Y:S01]  /*37bd0*/  LDL.LU R35, [R1+0x3518] ;  /* 0x0035180001237983 */ /* 0x000ea20000300800 */
[----:B------:R-:W-:-:S14]  /*37be0*/  IMAD.MOV.U32 R57, RZ, RZ, R61 ;  /* 0x000000ffff397224 */ /* 0x000fdc00078e003d */
[----:B------:R-:W-:Y:S02]  /*37bf0*/  IMAD.MOV.U32 R60, RZ, RZ, R6 ;  /* 0x000000ffff3c7224 */ /* 0x000fe400078e0006 */
[----:B------:R-:W-:Y:S02]  /*37c00*/  IMAD.MOV.U32 R33, RZ, RZ, R7 ;  /* 0x000000ffff217224 */ /* 0x000fe400078e0007 */
[----:B------:R-:W-:Y:S02]  /*37c10*/  IMAD.MOV.U32 R3, RZ, RZ, R4 ;  /* 0x000000ffff037224 */ /* 0x000fe400078e0004 */
[----:B------:R-:W-:Y:S01]  /*37c20*/  IMAD.MOV.U32 R61, RZ, RZ, R5 ;  /* 0x000000ffff3d7224 */ /* 0x000fe200078e0005 */
[----:B------:R-:W3:Y:S04]  /*37c30*/  LDL.LU.64 R6, [R1+0x3510] ;  /* 0x0035100001067983 */ /* 0x000ee80000300a00 */
[----:B------:R-:W4:Y:S01]  /*37c40*/  LDL.LU.64 R4, [R1+0x3508] ;  /* 0x0035080001047983 */ /* 0x000f220000300a00 */
[----:B------:R-:W-:Y:S01]  /*37c50*/  IMAD.MOV.U32 R59, RZ, RZ, R0 ;  /* 0x000000ffff3b7224 */ /* 0x000fe200078e0000 */
[----:B----4-:R-:W-:-:S15]  /*37c60*/  HMMA.16816.F32 R16, R40, R4, R16 ;  /* 0x000000042810723c */ /* 0x010fde0000001810 */
[----:B------:R-:W-:-:S04]  /*37c70*/  NOP ;  /* 0x0000000000007918 */ /* 0x000fc80000000000 */
[----:B------:R-:W-:Y:S02]  /*37c80*/  IMAD.MOV.U32 R8, RZ, RZ, R18 ;  /* 0x000000ffff087224 */ /* 0x000fe400078e0012 */
[----:B------:R-:W-:Y:S02]  /*37c90*/  IMAD.MOV.U32 R0, RZ, RZ, R19 ;  /* 0x000000ffff007224 */ /* 0x000fe400078e0013 */
[----:B------:R-:W-:Y:S02]  /*37ca0*/  IMAD.MOV.U32 R32, RZ, RZ, R16 ;  /* 0x000000ffff207224 */ /* 0x000fe400078e0010 */
[----:B------:R-:W-:Y:S01]  /*37cb0*/  IMAD.MOV.U32 R9, RZ, RZ, R17 ;  /* 0x000000ffff097224 */ /* 0x000fe200078e0011 */
[----:B------:R-:W4:Y:S04]  /*37cc0*/  LDL.LU.64 R18, [R1+0x3500] ;  /* 0x0035000001127983 */ /* 0x000f280000300a00 */
[----:B------:R-:W2:Y:S02]  /*37cd0*/  LDL.LU.64 R16, [R1+0x34f8] ;  /* 0x0034f80001107983 */ /* 0x000ea40000300a00 */
[----:B--2---:R-:W-:-:S15]  /*37ce0*/  HMMA.16816.F32 R52, R40, R16, R52 ;  /* 0x000000102834723c */ /* 0x004fde0000001834 */
[----:B------:R-:W-:-:S04]  /*37cf0*/  NOP ;  /* 0x0000000000007918 */ /* 0x000fc80000000000 */
[----:B------:R0:W-:Y:S01]  /*37d00*/  STL.64 [R1+0x3d8], R54 ;  /* 0x0003d83601007387 */ /* 0x0001e20000100a00 */
[----:B------:R-:W-:Y:S02]  /*37d10*/  IMAD.MOV.U32 R20, RZ, RZ, R52 ;  /* 0x000000ffff147224 */ /* 0x000fe400078e0034 */
[----:B------:R-:W-:Y:S01]  /*37d20*/  IMAD.MOV.U32 R21, RZ, RZ, R53 ;  /* 0x000000ffff157224 */ /* 0x000fe200078e0035 */
[----:B0-----:R-:W2:Y:S04]  /*37d30*/  LDL.LU.64 R54, [R1+0x34f0] ;  /* 0x0034f00001367983 */ /* 0x001ea80000300a00 */
[----:B------:R-:W2:Y:S02]  /*37d40*/  LDL.LU.64 R52, [R1+0x34e8] ;  /* 0x0034e80001347983 */ /* 0x000ea40000300a00 */
[----:B--2---:R-:W-:Y:S02]  /*37d50*/  HMMA.16816.F32 R40, R40, R52, R44 ;  /* 0x000000342828723c */ /* 0x004fe4000000182c */
[----:B------:R-:W2:Y:S04]  /*37d60*/  LDL.LU.64 R46, [R1+0x34e0] ;  /* 0x0034e000012e7983 */ /* 0x000ea80000300a00 */
[----:B------:R-:W2:-:S13]  /*37d70*/  LDL.LU.64 R44, [R1+0x34d8] ;  /* 0x0034d800012c7983 */ /* 0x000e9a0000300a00 */
[----:B------:R0:W-:Y:S04]  /*37d80*/  STL.64 [R1+0x3e0], R40 ;  /* 0x0003e02801007387 */ /* 0x0001e80000100a00 */
[----:B------:R1:W-:Y:S01]  /*37d90*/  STL.64 [R1+0x3e8], R42 ;  /* 0x0003e82a01007387 */ /* 0x0003e20000100a00 */
[----:B0-----:R-:W-:Y:S02]  /*37da0*/  IMAD.MOV.U32 R40, RZ, RZ, R30 ;  /* 0x000000ffff287224 */ /* 0x001fe400078e001e */
[----:B------:R-:W-:Y:S01]  /*37db0*/  IMAD.MOV.U32 R41, RZ, RZ, R31 ;  /* 0x000000ffff297224 */ /* 0x000fe200078e001f */
[----:B------:R-:W3:Y:S04]  /*37dc0*/  LDL.LU R30, [R1+0x34d4] ;  /* 0x0034d400011e7983 */ /* 0x000ee80000300800 */
[----:B------:R-:W3:Y:S01]  /*37dd0*/  LDL.LU R31, [R1+0x34d0] ;  /* 0x0034d000011f7983 */ /* 0x000ee20000300800 */
[----:B-1----:R-:W-:-:S02]  /*37de0*/  IMAD.MOV.U32 R42, RZ, RZ, R10 ;  /* 0x000000ffff2a7224 */ /* 0x002fc400078e000a */
[----:B------:R-:W-:Y:S01]  /*37df0*/  IMAD.MOV.U32 R43, RZ, RZ, R11 ;  /* 0x000000ffff2b7224 */ /* 0x000fe200078e000b */
[----:B------:R-:W4:Y:S04]  /*37e00*/  LDL.LU R10, [R1+0x34cc] ;  /* 0x0034cc00010a7983 */ /* 0x000f280000300800 */
[----:B------:R-:W4:Y:S01]  /*37e10*/  LDL.LU R11, [R1+0x34c8] ;  /* 0x0034c800010b7983 */ /* 0x000f220000300800 */
[C---:B--2---:R-:W-:Y:S08]  /*37e20*/  HMMA.16816.F32 R48, R44.reuse, R34, R48 ;  /* 0x000000222c30723c */ /* 0x044ff00000001830 */
[----:B---3--:R-:W-:Y:S11]  /*37e30*/  HMMA.16816.F32 R24, R44, R30, R24 ;  /* 0x0000001e2c18723c */ /* 0x008ff60000001818 */
[----:B------:R-:W-:Y:S01]  /*37e40*/  IMAD.MOV.U32 R29, RZ, RZ, R50 ;  /* 0x000000ffff1d7224 */ /* 0x000fe200078e0032 */
[----:B------:R0:W-:Y:S01]  /*37e50*/  STL.64 [R1+0x2a0], R48 ;  /* 0x0002a03001007387 */ /* 0x0001e20000100a00 */
[----:B------:R-:W-:-:S03]  /*37e60*/  IMAD.MOV.U32 R28, RZ, RZ, R51 ;  /* 0x000000ffff1c7224 */ /* 0x000fc600078e0033 */
[----:B------:R-:W2:Y:S04]  /*37e70*/  LDL.LU.64 R50, [R1+0x34c0] ;  /* 0x0034c00001327983 */ /* 0x000ea80000300a00 */
[----:B0-----:R-:W2:Y:S04]  /*37e80*/  LDL.LU.64 R48, [R1+0x34b8] ;  /* 0x0034b80001307983 */ /* 0x001ea80000300a00 */
[----:B------:R-:W-:Y:S04]  /*37e90*/  STL.64 [R1+0x290], R24 ;  /* 0x0002901801007387 */ /* 0x000fe80000100a00 */
[----:B------:R0:W-:Y:S04]  /*37ea0*/  STL.64 [R1+0x298], R26 ;  /* 0x0002981a01007387 */ /* 0x0001e80000100a00 */
[----:B0-----:R-:W3:Y:S01]  /*37eb0*/  LDL.LU.64 R26, [R1+0x34b0] ;  /* 0x0034b000011a7983 */ /* 0x001ee20000300a00 */
[C---:B------:R-:W-:Y:S08]  /*37ec0*/  HMMA.16816.F32 R36, R44.reuse, R22, R36 ;  /* 0x000000162c24723c */ /* 0x040ff00000001824 */
[----:B------:R-:W-:Y:S11]  /*37ed0*/  HMMA.16816.F32 R12, R44, R6, R12 ;  /* 0x000000062c0c723c */ /* 0x000ff6000000180c */
[----:B------:R-:W-:-:S02]  /*37ee0*/  IMAD.MOV.U32 R17, RZ, RZ, R38 ;  /* 0x000000ffff117224 */ /* 0x000fc400078e0026 */
[----:B------:R-:W-:Y:S01]  /*37ef0*/  IMAD.MOV.U32 R16, RZ, RZ, R39 ;  /* 0x000000ffff107224 */ /* 0x000fe200078e0027 */
[----:B---3--:R-:W-:-:S15]  /*37f00*/  HMMA.16816.F32 R40, R44, R26, R40 ;  /* 0x0000001a2c28723c */ /* 0x008fde0000001828 */
[----:B------:R-:W-:-:S04]  /*37f10*/  NOP ;  /* 0x0000000000007918 */ /* 0x000fc80000000000 */
[----:B------:R-:W-:Y:S04]  /*37f20*/  STL.64 [R1+0x280], R40 ;  /* 0x0002802801007387 */ /* 0x000fe80000100a00 */
[----:B------:R4:W-:Y:S02]  /*37f30*/  STL.64 [R1+0x288], R42 ;  /* 0x0002882a01007387 */ /* 0x0009e40000100a00 */
[----:B----4-:R-:W-:Y:S02]  /*37f40*/  HMMA.16816.F32 R40, R44, R10, R56 ;  /* 0x0000000a2c28723c */ /* 0x010fe40000001838 */
[----:B------:R0:W-:Y:S04]  /*37f50*/  STL.64 [R1+0x260], R36 ;  /* 0x0002602401007387 */ /* 0x0001e80000100a00 */
[----:B------:R-:W-:Y:S04]  /*37f60*/  STL.64 [R1+0x3480], R22 ;  /* 0x0034801601007387 */ /* 0x000fe80000100a00 */
[----:B------:R-:W-:Y:S04]  /*37f70*/  STL.64 [R1+0x3478], R20 ;  /* 0x0034781401007387 */ /* 0x000fe80000100a00 */
[----:B------:R-:W-:Y:S04]  /*37f80*/  STL.64 [R1+0x250], R12 ;  /* 0x0002500c01007387 */ /* 0x000fe80000100a00 */
[----:B------:R-:W-:Y:S01]  /*37f90*/  STL.64 [R1+0x3470], R6 ;  /* 0x0034700601007387 */ /* 0x000fe20000100a00 */
[----:B------:R-:W-:-:S02]  /*37fa0*/  IMAD.MOV.U32 R5, RZ, RZ, R42 ;  /* 0x000000ffff057224 */ /* 0x000fc400078e002a */
[----:B------:R-:W-:-:S05]  /*37fb0*/  IMAD.MOV.U32 R4, RZ, RZ, R43 ;  /* 0x000000ffff047224 */ /* 0x000fca00078e002b */
[----:B------:R2:W-:Y:S04]  /*37fc0*/  STL.64 [R1+0x3468], R4 ;  /* 0x0034680401007387 */ /* 0x0005e80000100a00 */
[----:B0-----:R-:W3:Y:S01]  /*37fd0*/  LDL.LU R36, [R1+0x100] ;  /* 0x0001000001247983 */ /* 0x001ee20000300800 */
[----:B--2---:R-:W-:Y:S01]  /*37fe0*/  HMMA.16816.F32 R4, R44, R18, R48 ;  /* 0x000000122c04723c */ /* 0x004fe20000001830 */
[----:B------:R-:W-:Y:S02]  /*37ff0*/  IMAD.MOV.U32 R12, RZ, RZ, R55 ;  /* 0x000000ffff0c7224 */ /* 0x000fe400078e0037 */
[----:B------:R-:W-:-:S15]  /*38000*/  IMAD.MOV.U32 R13, RZ, RZ, R54 ;  /* 0x000000ffff0d7224 */ /* 0x000fde00078e0036 */
[----:B------:R-:W-:Y:S01]  /*38010*/  NOP ;  /* 0x0000000000007918 */ /* 0x000fe20000000000 */
[----:B------:R-:W-:Y:S04]  /*38020*/  STL.64 [R1+0x240], R4 ;  /* 0x0002400401007387 */ /* 0x000fe80000100a00 */
[----:B------:R-:W-:Y:S04]  /*38030*/  STL.64 [R1+0x248], R6 ;  /* 0x0002480601007387 */ /* 0x000fe80000100a00 */
[----:B------:R-:W3:Y:S04]  /*38040*/  LDL.LU R37, [R1+0x104] ;  /* 0x0001040001257983 */ /* 0x000ee80000300800 */
[----:B------:R-:W3:Y:S04]  /*38050*/  LDL.LU R38, [R1+0x108] ;  /* 0x0001080001267983 */ /* 0x000ee80000300800 */
[----:B------:R-:W3:Y:S04]  /*38060*/  LDL.LU R39, [R1+0x10c] ;  /* 0x00010c0001277983 */ /* 0x000ee80000300800 */
[----:B------:R-:W2:Y:S04]  /*38070*/  LDL.LU R48, [R1+0x190] ;  /* 0x0001900001307983 */ /* 0x000ea80000300800 */
[----:B------:R-:W2:Y:S04]  /*38080*/  LDL.LU R49, [R1+0x194] ;  /* 0x0001940001317983 */ /* 0x000ea80000300800 */
[----:B------:R-:W2:Y:S04]  /*38090*/  LDL.LU R50, [R1+0x198] ;  /* 0x0001980001327983 */ /* 0x000ea80000300800 */
[----:B------:R-:W2:Y:S04]  /*380a0*/  LDL.LU R51, [R1+0x19c] ;  /* 0x00019c0001337983 */ /* 0x000ea80000300800 */
[----:B------:R-:W-:Y:S04]  /*380b0*/  STL.64 [R1+0x3460], R18 ;  /* 0x0034601201007387 */ /* 0x000fe80000100a00 */
[----:B------:R0:W-:Y:S04]  /*380c0*/  STL.64 [R1+0x3458], R16 ;  /* 0x0034581001007387 */ /* 0x0001e80000100a00 */
[----:B------:R-:W4:Y:S04]  /*380d0*/  LDL.LU R55, [R1+0x34ac] ;  /* 0x0034ac0001377983 */ /* 0x000f280000300800 */
[----:B------:R-:W2:Y:S01]  /*380e0*/  LDL.LU R54, [R1+0x34a8] ;  /* 0x0034a80001367983 */ /* 0x000ea20000300800 */
[----:B------:R-:W-:-:S02]  /*380f0*/  IMAD.MOV.U32 R53, RZ, RZ, R14 ;  /* 0x000000ffff357224 */ /* 0x000fc400078e000e */
[----:B------:R-:W-:Y:S01]  /*38100*/  IMAD.MOV.U32 R52, RZ, RZ, R15 ;  /* 0x000000ffff347224 */ /* 0x000fe200078e000f */
[----:B------:R-:W3:Y:S04]  /*38110*/  LDL.LU R14, [R1+0x38] ;  /* 0x00003800010e7983 */ /* 0x000ee80000300800 */
[----:B------:R-:W3:Y:S04]  /*38120*/  LDL.LU R15, [R1+0x3c] ;  /* 0x00003c00010f7983 */ /* 0x000ee80000300800 */
[----:B0-----:R-:W3:Y:S04]  /*38130*/  LDL.LU R16, [R1+0xb0] ;  /* 0x0000b00001107983 */ /* 0x001ee80000300800 */
[----:B------:R-:W3:Y:S01]  /*38140*/  LDL.LU R17, [R1+0xb4] ;  /* 0x0000b40001117983 */ /* 0x000ee20000300800 */
[----:B----4-:R-:W-:-:S02]  /*38150*/  IMAD.MOV.U32 R18, RZ, RZ, R55 ;  /* 0x000000ffff127224 */ /* 0x010fc400078e0037 */
[----:B--2---:R-:W-:Y:S01]  /*38160*/  IMAD.MOV.U32 R19, RZ, RZ, R54 ;  /* 0x000000ffff137224 */ /* 0x004fe200078e0036 */
[----:B------:R-:W2:Y:S04]  /*38170*/  LDL.LU R55, [R1+0x34a4] ;  /* 0x0034a40001377983 */ /* 0x000ea80000300800 */
[----:B------:R-:W4:Y:S04]  /*38180*/  LDL.LU R54, [R1+0x34a0] ;  /* 0x0034a00001367983 */ /* 0x000f280000300800 */
[----:B------:R-:W3:Y:S04]  /*38190*/  LDL.LU R4, [R1+0xc0] ;  /* 0x0000c00001047983 */ /* 0x000ee80000300800 */
[----:B------:R-:W3:Y:S04]  /*381a0*/  LDL.LU R5, [R1+0xc4] ;  /* 0x0000c40001057983 */ /* 0x000ee80000300800 */
[----:B------:R-:W3:Y:S01]  /*381b0*/  LDL.LU R6, [R1+0xc8] ;  /* 0x0000c80001067983 */ /* 0x000ee20000300800 */
[----:B------:R-:W-:-:S03]  /*381c0*/  IMAD.MOV.U32 R25, RZ, RZ, R40 ;  /* 0x000000ffff197224 */ /* 0x000fc600078e0028 */
[----:B------:R-:W3:Y:S01]  /*381d0*/  LDL.LU R7, [R1+0xcc] ;  /* 0x0000cc0001077983 */ /* 0x000ee20000300800 */
[----:B------:R-:W-:-:S03]  /*381e0*/  IMAD.MOV.U32 R24, RZ, RZ, R41 ;  /* 0x000000ffff187224 */ /* 0x000fc600078e0029 */
        /* <DEDUP_REMOVED lines=10> */
[----:B--2---:R-:W-:-:S02]  /*38290*/  IMAD.MOV.U32 R23, RZ, RZ, R55 ;  /* 0x000000ffff177224 */ /* 0x004fc400078e0037 */
[----:B----4-:R-:W-:Y:S02]  /*382a0*/  IMAD.MOV.U32 R22, RZ, RZ, R54 ;  /* 0x000000ffff167224 */ /* 0x010fe400078e0036 */
[----:B------:R-:W2:Y:S04]  /*382b0*/  LDL.LU R54, [R1+0x349c] ;  /* 0x00349c0001367983 */ /* 0x000ea80000300800 */
[----:B------:R-:W2:Y:S04]  /*382c0*/  LDL.LU R55, [R1+0x3498] ;  /* 0x0034980001377983 */ /* 0x000ea80000300800 */
[----:B---3--:R-:W-:Y:S04]  /*382d0*/  STL.64 [R1+0x3450], R14 ;  /* 0x0034500e01007387 */ /* 0x008fe80000100a00 */
[----:B------:R0:W-:Y:S04]  /*382e0*/  STL.64 [R1+0x3448], R12 ;  /* 0x0034480c01007387 */ /* 0x0001e80000100a00 */
[----:B0-----:R-:W3:Y:S04]  /*382f0*/  LDL.LU R12, [R1+0xa0] ;  /* 0x0000a000010c7983 */ /* 0x001ee80000300800 */
[----:B------:R-:W3:Y:S04]  /*38300*/  LDL.LU R13, [R1+0xa4] ;  /* 0x0000a400010d7983 */ /* 0x000ee80000300800 */
[----:B------:R-:W3:Y:S04]  /*38310*/  LDL.LU R14, [R1+0xa8] ;  /* 0x0000a800010e7983 */ /* 0x000ee80000300800 */
[----:B------:R-:W3:Y:S01]  /*38320*/  LDL.LU R15, [R1+0xac] ;  /* 0x0000ac00010f7983 */ /* 0x000ee20000300800 */
[----:B--2---:R-:W-:Y:S03]  /*38330*/  HMMA.16816.F32 R44, R44, R54, R48 ;  /* 0x000000362c2c723c */ /* 0x004fe60000001830 */
[----:B------:R-:W2:Y:S04]  /*38340*/  LDL.LU.64 R50, [R1+0x3490] ;  /* 0x0034900001327983 */ /* 0x000ea80000300a00 */
[----:B------:R-:W2:-:S12]  /*38350*/  LDL.LU.64 R48, [R1+0x3488] ;  /* 0x0034880001307983 */ /* 0x000e980000300a00 */
[----:B------:R-:W-:Y:S04]  /*38360*/  STL.64 [R1+0x190], R44 ;  /* 0x0001902c01007387 */ /* 0x000fe80000100a00 */
[----:B------:R2:W-:Y:S02]  /*38370*/  STL.64 [R1+0x198], R46 ;  /* 0x0001982e01007387 */ /* 0x0005e40000100a00 */
[----:B--2---:R-:W-:Y:S02]  /*38380*/  HMMA.16816.F32 R44, R48, R34, R36 ;  /* 0x00000022302c723c */ /* 0x004fe40000001824 */
[----:B------:R-:W2:-:S15]  /*38390*/  LDL.LU R36, [R1+0x70] ;  /* 0x0000700001247983 */ /* 0x000e9e0000300800 */
[----:B------:R-:W-:Y:S02]  /*383a0*/  NOP ;  /* 0x0000000000007918 */ /* 0x000fe40000000000 */
[----:B------:R-:W-:Y:S04]  /*383b0*/  STL.64 [R1+0x100], R44 ;  /* 0x0001002c01007387 */ /* 0x000fe80000100a00 */
[----:B------:R-:W-:Y:S04]  /*383c0*/  STL.64 [R1+0x108], R46 ;  /* 0x0001082e01007387 */ /* 0x000fe80000100a00 */
[----:B------:R-:W2:Y:S04]  /*383d0*/  LDL.LU R37, [R1+0x74] ;  /* 0x0000740001257983 */ /* 0x000ea80000300800 */
[----:B------:R-:W4:Y:S04]  /*383e0*/  LDL.LU R38, [R1+0x78] ;  /* 0x0000780001267983 */ /* 0x000f280000300800 */
[----:B------:R-:W4:Y:S01]  /*383f0*/  LDL.LU R39, [R1+0x7c] ;  /* 0x00007c0001277983 */ /* 0x000f220000300800 */
[C---:B------:R-:W-:Y:S08]  /*38400*/  HMMA.16816.F32 R40, R48.reuse, R30, R40 ;  /* 0x0000001e3028723c */ /* 0x040ff00000001828 */
[C---:B------:R-:W-:Y:S08]  /*38410*/  HMMA.16816.F32 R56, R48.reuse, R26, R56 ;  /* 0x0000001a3038723c */ /* 0x040ff00000001838 */
[C---:B------:R-:W-:Y:S01]  /*38420*/  HMMA.16816.F32 R20, R48.reuse, R10, R20 ;  /* 0x0000000a3014723c */ /* 0x040fe20000001814 */
[----:B----4-:R-:W-:Y:S04]  /*38430*/  STL.64 [R1+0x3430], R38 ;  /* 0x0034302601007387 */ /* 0x010fe80000100a00 */
[----:B--2---:R0:W-:Y:S04]  /*38440*/  STL.64 [R1+0x3428], R36 ;  /* 0x0034282401007387 */ /* 0x0041e80000100a00 */
[----:B0-----:R-:W2:Y:S04]  /*38450*/  LDL.LU R36, [R1+0x80] ;  /* 0x0000800001247983 */ /* 0x001ea80000300800 */
[----:B------:R-:W2:Y:S04]  /*38460*/  LDL.LU R37, [R1+0x84] ;  /* 0x0000840001257983 */ /* 0x000ea80000300800 */
[----:B------:R-:W2:Y:S04]  /*38470*/  LDL.LU R38, [R1+0x88] ;  /* 0x0000880001267983 */ /* 0x000ea80000300800 */
[----:B------:R-:W2:Y:S04]  /*38480*/  LDL.LU R39, [R1+0x8c] ;  /* 0x00008c0001277983 */ /* 0x000ea80000300800 */
[----:B------:R-:W4:Y:S04]  /*38490*/  LDL.LU R44, [R1+0x50] ;  /* 0x00005000012c7983 */ /* 0x000f280000300800 */
[----:B------:R-:W4:Y:S04]  /*384a0*/  LDL.LU R45, [R1+0x54] ;  /* 0x00005400012d7983 */ /* 0x000f280000300800 */
[----:B------:R-:W4:Y:S04]  /*384b0*/  LDL.LU R46, [R1+0x58] ;  /* 0x00005800012e7983 */ /* 0x000f280000300800 */
[----:B------:R-:W4:Y:S04]  /*384c0*/  LDL.LU R47, [R1+0x5c] ;  /* 0x00005c00012f7983 */ /* 0x000f280000300800 */
[----:B------:R0:W-:Y:S04]  /*384d0*/  STL.64 [R1+0xf0], R40 ;  /* 0x0000f02801007387 */ /* 0x0001e80000100a00 */
[----:B------:R1:W-:Y:S04]  /*384e0*/  STL.64 [R1+0xf8], R42 ;  /* 0x0000f82a01007387 */ /* 0x0003e80000100a00 */
[----:B0-----:R-:W2:Y:S04]  /*384f0*/  LDL.LU R40, [R1+0x180] ;  /* 0x0001800001287983 */ /* 0x001ea80000300800 */
[----:B------:R-:W2:Y:S04]  /*38500*/  LDL.LU R41, [R1+0x184] ;  /* 0x0001840001297983 */ /* 0x000ea80000300800 */
[----:B-1----:R-:W2:Y:S04]  /*38510*/  LDL.LU R42, [R1+0x188] ;  /* 0x00018800012a7983 */ /* 0x002ea80000300800 */
[----:B------:R-:W2:Y:S04]  /*38520*/  LDL.LU R43, [R1+0x18c] ;  /* 0x00018c00012b7983 */ /* 0x000ea80000300800 */
[----:B------:R0:W-:Y:S04]  /*38530*/  STL.64 [R1+0xe0], R56 ;  /* 0x0000e03801007387 */ /* 0x0001e80000100a00 */
[----:B------:R1:W-:Y:S04]  /*38540*/  STL.64 [R1+0xe8], R58 ;  /* 0x0000e83a01007387 */ /* 0x0003e80000100a00 */
[----:B0-----:R-:W2:Y:S04]  /*38550*/  LDL.LU R56, [R1+0x350] ;  /* 0x0003500001387983 */ /* 0x001ea80000300800 */
[----:B------:R-:W2:Y:S04]  /*38560*/  LDL.LU R57, [R1+0x354] ;  /* 0x0003540001397983 */ /* 0x000ea80000300800 */
[----:B-1----:R-:W2:Y:S04]  /*38570*/  LDL.LU R58, [R1+0x358] ;  /* 0x00035800013a7983 */ /* 0x002ea80000300800 */
[----:B------:R-:W2:Y:S04]  /*38580*/  LDL.LU R59, [R1+0x35c] ;  /* 0x00035c00013b7983 */ /* 0x000ea80000300800 */
[----:B------:R-:W-:Y:S04]  /*38590*/  STL.64 [R1+0xd0], R20 ;  /* 0x0000d01401007387 */ /* 0x000fe80000100a00 */
[----:B------:R0:W-:Y:S04]  /*385a0*/  STL.64 [R1+0xd8], R22 ;  /* 0x0000d81601007387 */ /* 0x0001e80000100a00 */
[----:B0-----:R-:W2:Y:S04]  /*385b0*/  LDL.LU.64 R22, [R1+0x3480] ;  /* 0x0034800001167983 */ /* 0x001ea80000300a00 */
[----:B------:R-:W3:Y:S01]  /*385c0*/  LDL.LU.64 R20, [R1+0x3478] ;  /* 0x0034780001147983 */ /* 0x000ee20000300a00 */
[----:B--2---:R-:W-:-:S15]  /*385d0*/  HMMA.16816.F32 R4, R48, R22, R4 ;  /* 0x000000163004723c */ /* 0x004fde0000001804 */
[----:B------:R-:W-:-:S04]  /*385e0*/  NOP ;  /* 0x0000000000007918 */ /* 0x000fc80000000000 */
        /* <DEDUP_REMOVED lines=8> */
[----:B0-----:R-:W3:Y:S04]  /*38670*/  LDL.LU.64 R18, [R1+0x3460] ;  /* 0x0034600001127983 */ /* 0x001ee80000300a00 */
[----:B------:R-:W2:Y:S01]  /*38680*/  LDL.LU.64 R16, [R1+0x3458] ;  /* 0x0034580001107983 */ /* 0x000ea20000300a00 */
[----:B---3--:R-:W-:-:S15]  /*38690*/  HMMA.16816.F32 R12, R48, R18, R12 ;  /* 0x00000012300c723c */ /* 0x008fde000000180c */
[----:B------:R-:W-:-:S04]  /*386a0*/  NOP ;  /* 0x0000000000007918 */ /* 0x000fc80000000000 */
[----:B------:R-:W-:Y:S04]  /*386b0*/  STL.64 [R1+0xa0], R12 ;  /* 0x0000a00c01007387 */ /* 0x000fe80000100a00 */
[----:B------:R0:W-:Y:S04]  /*386c0*/  STL.64 [R1+0xa8], R14 ;  /* 0x0000a80e01007387 */ /* 0x0001e80000100a00 */
[----:B0-----:R-:W3:Y:S04]  /*386d0*/  LDL.LU.64 R14, [R1+0x3450] ;  /* 0x00345000010e7983 */ /* 0x001ee80000300a00 */
[----:B------:R-:W3:Y:S02]  /*386e0*/  LDL.LU.64 R12, [R1+0x3448] ;  /* 0x00344800010c7983 */ /* 0x000ee40000300a00 */
[----:B---3--:R-:W-:Y:S02]  /*386f0*/  HMMA.16816.F32 R48, R48, R54, R12 ;  /* 0x000000363030723c */ /* 0x008fe4000000180c */
[----:B------:R-:W3:Y:S04]  /*38700*/  LDL.LU.64 R14, [R1+0x3440] ;  /* 0x00344000010e7983 */ /* 0x000ee80000300a00 */
[----:B------:R-:W3:-:S13]  /*38710*/  LDL.LU.64 R12, [R1+0x3438] ;  /* 0x00343800010c7983 */ /* 0x000eda0000300a00 */
[----:B------:R0:W-:Y:S04]  /*38720*/  STL.64 [R1+0x30], R48 ;  /* 0x0000303001007387 */ /* 0x0001e80000100a00 */
[----:B------:R1:W-:Y:S04]  /*38730*/  STL.64 [R1+0x38], R50 ;  /* 0x0000383201007387 */ /* 0x0003e80000100a00 */
[----:B0-----:R-:W2:Y:S04]  /*38740*/  LDL.LU R48, [R1+0x230] ;  /* 0x0002300001307983 */ /* 0x001ea80000300800 */
[----:B------:R-:W2:Y:S04]  /*38750*/  LDL.LU R49, [R1+0x234] ;  /* 0x0002340001317983 */ /* 0x000ea80000300800 */
[----:B-1----:R-:W2:Y:S04]  /*38760*/  LDL.LU R50, [R1+0x238] ;  /* 0x0002380001327983 */ /* 0x002ea80000300800 */
[----:B------:R-:W2:Y:S01]  /*38770*/  LDL.LU R51, [R1+0x23c] ;  /* 0x00023c0001337983 */ /* 0x000ea20000300800 */
[----:B---3--:R-:W-:-:S15]  /*38780*/  HMMA.16816.F32 R36, R12, R34, R36 ;  /* 0x000000220c24723c */ /* 0x008fde0000001824 */
[----:B------:R-:W-:-:S04]  /*38790*/  NOP ;  /* 0x0000000000007918 */ /* 0x000fc80000000000 */
[----:B------:R-:W-:Y:S04]  /*387a0*/  STL.64 [R1+0x80], R36 ;  /* 0x0000802401007387 */ /* 0x000fe80000100a00 */
[----:B------:R0:W-:Y:S04]  /*387b0*/  STL.64 [R1+0x88], R38 ;  /* 0x0000882601007387 */ /* 0x0001e80000100a00 */
[----:B0-----:R-:W3:Y:S04]  /*387c0*/  LDL.LU.64 R38, [R1+0x3430] ;  /* 0x0034300001267983 */ /* 0x001ee80000300a00 */
[----:B------:R-:W3:Y:S04]  /*387d0*/  LDL.LU.64 R36, [R1+0x3428] ;  /* 0x0034280001247983 */ /* 0x000ee80000300a00 */
[----:B------:R-:W-:Y:S04]  /*387e0*/  STL.64 [R1+0x3420], R34 ;  /* 0x0034202201007387 */ /* 0x000fe80000100a00 */
[----:B------:R0:W-:Y:S04]  /*387f0*/  STL.64 [R1+0x3418], R32 ;  /* 0x0034182001007387 */ /* 0x0001e80000100a00 */
[----:B0-----:R-:W2:Y:S04]  /*38800*/  LDL.LU R32, [R1+0x60] ;  /* 0x0000600001207983 */ /* 0x001ea80000300800 */
[----:B------:R-:W2:Y:S04]  /*38810*/  LDL.LU R33, [R1+0x64] ;  /* 0x0000640001217983 */ /* 0x000ea80000300800 */
[----:B------:R-:W2:Y:S04]  /*38820*/  LDL.LU R34, [R1+0x68] ;  /* 0x0000680001227983 */ /* 0x000ea80000300800 */
[----:B------:R-:W2:Y:S04]  /*38830*/  LDL.LU R35, [R1+0x6c] ;  /* 0x00006c0001237983 */ /* 0x000ea80000300800 */
[----:B------:R-:W-:Y:S04]  /*38840*/  STL.64 [R1+0x3410], R30 ;  /* 0x0034101e01007387 */ /* 0x000fe80000100a00 */
[----:B------:R-:W-:Y:S01]  /*38850*/  STL.64 [R1+0x3408], R28 ;  /* 0x0034081c01007387 */ /* 0x000fe20000100a00 */
[----:B---3--:R-:W-:-:S15]  /*38860*/  HMMA.16816.F32 R36, R12, R30, R36 ;  /* 0x0000001e0c24723c */ /* 0x008fde0000001824 */
[----:B------:R-:W-:-:S04]  /*38870*/  NOP ;  /* 0x0000000000007918 */ /* 0x000fc80000000000 */
[----:B------:R-:W-:Y:S04]  /*38880*/  STL.64 [R1+0x70], R36 ;  /* 0x0000702401007387 */ /* 0x000fe80000100a00 */
[----:B------:R0:W-:Y:S02]  /*38890*/  STL.64 [R1+0x78], R38 ;  /* 0x0000782601007387 */ /* 0x0001e40000100a00 */
[----:B0-----:R-:W0:Y:S01]  /*388a0*/  S2R R39, SR_TID.X ;  /* 0x0000000000277919 */ /* 0x001e220000002100 */
[C---:B--2---:R-:W-:Y:S01]  /*388b0*/  HMMA.16816.F32 R28, R12.reuse, R26, R32 ;  /* 0x0000001a0c1c723c */ /* 0x044fe20000001820 */
[----:B------:R-:W-:Y:S04]  /*388c0*/  STL.64 [R1+0x3400], R26 ;  /* 0x0034001a01007387 */ /* 0x000fe80000100a00 */
[----:B------:R4:W-:Y:S03]  /*388d0*/  STL.64 [R1+0x33f8], R24 ;  /* 0x0033f81801007387 */ /* 0x0009e60000100a00 */
[----:B----4-:R-:W-:Y:S01]  /*388e0*/  HMMA.16816.F32 R24, R12, R10, R44 ;  /* 0x0000000a0c18723c */ /* 0x010fe2000000182c */
[C---:B0-----:R-:W-:Y:S01]  /*388f0*/  LOP3.LUT R38, R39.reuse, 0x7, RZ, 0xc0, !PT ;  /* 0x0000000727267812 */ /* 0x041fe200078ec0ff */
[----:B------:R-:W-:-:S04]  /*38900*/  IMAD.SHL.U32 R45, R39, 0x2, RZ ;  /* 0x00000002272d7824 */ /* 0x000fc800078e00ff */
[----:B------:R-:W-:Y:S02]  /*38910*/  IMAD R47, R38, 0x110, RZ ;  /* 0x00000110262f7824 */ /* 0x000fe400078e02ff */
[----:B------:R-:W-:-:S03]  /*38920*/  IMAD.SHL.U32 R46, R39, 0x80, RZ ;  /* 0x00000080272e7824 */ /* 0x000fc600078e00ff */
[----:B------:R-:W-:Y:S01]  /*38930*/  STL.64 [R1+0x60], R28 ;  /* 0x0000601c01007387 */ /* 0x000fe20000100a00 */
[----:B------:R-:W-:-:S03]  /*38940*/  LOP3.LUT R47, R47, 0x10, R45, 0x78, !PT ;  /* 0x000000102f2f7812 */ /* 0x000fc600078e782d */
[----:B------:R-:W-:Y:S04]  /*38950*/  STL.64 [R1+0x68], R30 ;  /* 0x0000681e01007387 */ /* 0x000fe80000100a00 */
[----:B------:R-:W-:Y:S01]  /*38960*/  LDSM.16.MT88.4 R36, [R2+UR5+0x1080] ;  /* 0x001080050224783b */ /* 0x000fe20008004200 */
[----:B------:R-:W-:-:S03]  /*38970*/  LOP3.LUT R47, R47, 0x800, R46, 0xf8, !PT ;  /* 0x000008002f2f7812 */ /* 0x000fc600078ef82e */
[----:B------:R-:W-:Y:S04]  /*38980*/  STL.64 [R1+0x33f0], R10 ;  /* 0x0033f00a01007387 */ /* 0x000fe80000100a00 */
[----:B------:R-:W-:Y:S01]  /*38990*/  STL.64 [R1+0x50], R24 ;  /* 0x0000501801007387 */ /* 0x000fe20000100a00 */
[----:B------:R-:W-:-:S03]  /*389a0*/  LOP3.LUT R47, R47, 0x40, RZ, 0x3c, !PT ;  /* 0x000000402f2f7812 */ /* 0x000fc600078e3cff */
[----:B------:R-:W-:Y:S04]  /*389b0*/  STL.64 [R1+0x58], R26 ;  /* 0x0000581a01007387 */ /* 0x000fe80000100a00 */
[----:B------:R0:W-:Y:S02]  /*389c0*/  STL.64 [R1+0x33e8], R8 ;  /* 0x0033e80801007387 */ /* 0x0001e40000100a00 */
[C---:B0-----:R-:W-:Y:S02]  /*389d0*/  HMMA.16816.F32 R8, R12.reuse, R22, R40 ;  /* 0x000000160c08723c */ /* 0x041fe40000001828 */
[----:B------:R-:W0:Y:S04]  /*389e0*/  LDSM.16.MT88.4 R40, [R47+UR5+0x1000] ;  /* 0x001000052f28783b */ /* 0x000e280008004200 */
[----:B------:R-:W1:Y:S04]  /*389f0*/  LDSM.16.MT88.4 R44, [R47+UR5+0x1080] ;  /* 0x001080052f2c783b */ /* 0x000e680008004200 */
[----:B------:R-:W-:Y:S04]  /*38a00*/  STL.64 [R1+0x33e0], R22 ;  /* 0x0033e01601007387 */ /* 0x000fe80000100a00 */
[----:B------:R-:W-:Y:S05]  /*38a10*/  STL.64 [R1+0x33d8], R20 ;  /* 0x0033d81401007387 */ /* 0x000fea0000100a00 */
[----:B------:R-:W-:Y:S04]  /*38a20*/  STL.64 [R1+0x180], R8 ;  /* 0x0001800801007387 */ /* 0x000fe80000100a00 */
[----:B------:R2:W-:Y:S02]  /*38a30*/  STL.64 [R1+0x188], R10 ;  /* 0x0001880a01007387 */ /* 0x0005e40000100a00 */
[C---:B--2---:R-:W-:Y:S02]  /*38a40*/  HMMA.16816.F32 R8, R12.reuse, R6, R48 ;  /* 0x000000060c08723c */ /* 0x044fe40000001830 */
[----:B0-----:R-:W-:Y:S04]  /*38a50*/  STL.64 [R1+0x33a0], R42 ;  /* 0x0033a02a01007387 */ /* 0x001fe80000100a00 */
[----:B------:R-:W-:Y:S04]  /*38a60*/  STL.64 [R1+0x3398], R40 ;  /* 0x0033982801007387 */ /* 0x000fe80000100a00 */
[----:B------:R-:W-:Y:S04]  /*38a70*/  STL.64 [R1+0x33d0], R6 ;  /* 0x0033d00601007387 */ /* 0x000fe80000100a00 */
[----:B------:R0:W-:Y:S02]  /*38a80*/  STL.64 [R1+0x33c8], R4 ;  /* 0x0033c80401007387 */ /* 0x0001e40000100a00 */
[----:B0-----:R-:W-:Y:S03]  /*38a90*/  HMMA.16816.F32 R4, R12, R18, R56 ;  /* 0x000000120c04723c */ /* 0x001fe60000001838 */
[----:B------:R-:W-:Y:S04]  /*38aa0*/  STL.64 [R1+0x230], R8 ;  /* 0x0002300801007387 */ /* 0x000fe80000100a00 */
[----:B------:R-:W-:Y:S04]  /*38ab0*/  STL.64 [R1+0x238], R10 ;  /* 0x0002380a01007387 */ /* 0x000fe80000100a00 */
[----:B-1----:R-:W-:Y:S04]  /*38ac0*/  STL.64 [R1+0x3380], R46 ;  /* 0x0033802e01007387 */ /* 0x002fe80000100a00 */
[----:B------:R-:W-:Y:S04]  /*38ad0*/  STL.64 [R1+0x3378], R44 ;  /* 0x0033782c01007387 */ /* 0x000fe80000100a00 */
[----:B------:R-:W-:Y:S04]  /*38ae0*/  STL.64 [R1+0x33c0], R18 ;  /* 0x0033c01201007387 */ /* 0x000fe80000100a00 */
[----:B------:R0:W-:Y:S04]  /*38af0*/  STL.64 [R1+0x33b8], R16 ;  /* 0x0033b81001007387 */ /* 0x0001e80000100a00 */
[----:B------:R1:W-:Y:S04]  /*38b00*/  STL.64 [R1+0x430], R4 ;  /* 0x0004300401007387 */ /* 0x0003e80000100a00 */
[----:B------:R2:W-:Y:S04]  /*38b10*/  STL.64 [R1+0x438], R6 ;  /* 0x0004380601007387 */ /* 0x0005e80000100a00 */
[----:B------:R-:W3:Y:S04]  /*38b20*/  LDL.LU R40, [R1+0x2c0] ;  /* 0x0002c00001287983 */ /* 0x000ee80000300800 */
[----:B------:R-:W3:Y:S04]  /*38b30*/  LDL.LU R41, [R1+0x2c4] ;  /* 0x0002c40001297983 */ /* 0x000ee80000300800 */
[----:B------:R-:W4:Y:S04]  /*38b40*/  LDL.LU R42, [R1+0x2c8] ;  /* 0x0002c800012a7983 */ /* 0x000f280000300800 */
[----:B------:R-:W4:Y:S04]  /*38b50*/  LDL.LU R43, [R1+0x2cc] ;  /* 0x0002cc00012b7983 */ /* 0x000f280000300800 */
[----:B0-----:R-:W3:Y:S04]  /*38b60*/  LDL.LU R16, [R1+0x370] ;  /* 0x0003700001107983 */ /* 0x001ee80000300800 */
[----:B------:R-:W3:Y:S04]  /*38b70*/  LDL.LU R17, [R1+0x374] ;  /* 0x0003740001117983 */ /* 0x000ee80000300800 */
[----:B------:R-:W3:Y:S04]  /*38b80*/  LDL.LU R18, [R1+0x378] ;  /* 0x0003780001127983 */ /* 0x000ee80000300800 */
[----:B------:R-:W3:Y:S04]  /*38b90*/  LDL.LU R19, [R1+0x37c] ;  /* 0x00037c0001137983 */ /* 0x000ee80000300800 */
[----:B-1----:R-:W3:Y:S04]  /*38ba0*/  LDL.LU R4, [R1+0x380] ;  /* 0x0003800001047983 */ /* 0x002ee80000300800 */
[----:B------:R-:W3:Y:S04]  /*38bb0*/  LDL.LU R5, [R1+0x384] ;  /* 0x0003840001057983 */ /* 0x000ee80000300800 */
[----:B--2---:R-:W2:Y:S04]  /*38bc0*/  LDL.LU R6, [R1+0x388] ;  /* 0x0003880001067983 */ /* 0x004ea80000300800 */
        /* <DEDUP_REMOVED lines=9> */
[----:B------:R-:W0:Y:S03]  /*38c60*/  S2R R59, SR_TID.X ;  /* 0x00000000003b7919 */ /* 0x000e260000002100 */
        /* <DEDUP_REMOVED lines=12> */
[C---:B0-----:R-:W-:Y:S01]  /*38d30*/  LOP3.LUT R58, R59.reuse, 0x7, RZ, 0xc0, !PT ;  /* 0x000000073b3a7812 */ /* 0x041fe200078ec0ff */
[----:B------:R-:W-:-:S04]  /*38d40*/  IMAD.SHL.U32 R57, R59, 0x2, RZ ;  /* 0x000000023b397824 */ /* 0x000fc800078e00ff */
[----:B------:R-:W-:Y:S02]  /*38d50*/  IMAD R58, R58, 0x110, RZ ;  /* 0x000001103a3a7824 */ /* 0x000fe400078e02ff */
[----:B------:R-:W-:-:S03]  /*38d60*/  IMAD.SHL.U32 R59, R59, 0x80, RZ ;  /* 0x000000803b3b7824 */ /* 0x000fc600078e00ff */
[----:B------:R-:W-:-:S04]  /*38d70*/  LOP3.LUT R51, R58, 0x10, R57, 0x78, !PT ;  /* 0x000000103a337812 */ /* 0x000fc800078e7839 */
[----:B------:R-:W-:-:S04]  /*38d80*/  LOP3.LUT R51, R51, 0x800, R59, 0xf8, !PT ;  /* 0x0000080033337812 */ /* 0x000fc800078ef83b */
[----:B------:R-:W-:-:S06]  /*38d90*/  LOP3.LUT R51, R51, 0x60, RZ, 0x3c, !PT ;  /* 0x0000006033337812 */ /* 0x000fcc00078e3cff */
[----:B------:R-:W0:Y:S04]  /*38da0*/  LDSM.16.MT88.4 R48, [R51+UR5+0x1000] ;  /* 0x001000053330783b */ /* 0x000e280008004200 */
[----:B----4-:R-:W-:Y:S04]  /*38db0*/  STL.64 [R1+0x33b0], R42 ;  /* 0x0033b02a01007387 */ /* 0x010fe80000100a00 */
[----:B---3--:R1:W-:Y:S04]  /*38dc0*/  STL.64 [R1+0x33a8], R40 ;  /* 0x0033a82801007387 */ /* 0x0083e80000100a00 */
[----:B-1----:R-:W3:Y:S04]  /*38dd0*/  LDL.LU R40, [R1+0x360] ;  /* 0x0003600001287983 */ /* 0x002ee80000300800 */
[----:B------:R-:W3:Y:S04]  /*38de0*/  LDL.LU R41, [R1+0x364] ;  /* 0x0003640001297983 */ /* 0x000ee80000300800 */
[----:B------:R-:W3:Y:S04]  /*38df0*/  LDL.LU R42, [R1+0x368] ;  /* 0x00036800012a7983 */ /* 0x000ee80000300800 */
[----:B------:R-:W3:Y:S04]  /*38e00*/  LDL.LU R43, [R1+0x36c] ;  /* 0x00036c00012b7983 */ /* 0x000ee80000300800 */
[----:B------:R-:W4:Y:S04]  /*38e10*/  LDL.LU R44, [R1+0x2f0] ;  /* 0x0002f000012c7983 */ /* 0x000f280000300800 */
[----:B------:R-:W4:Y:S04]  /*38e20*/  LDL.LU R45, [R1+0x2f4] ;  /* 0x0002f400012d7983 */ /* 0x000f280000300800 */
[----:B------:R-:W4:Y:S04]  /*38e30*/  LDL.LU R46, [R1+0x2f8] ;  /* 0x0002f800012e7983 */ /* 0x000f280000300800 */
[----:B------:R-:W4:Y:S04]  /*38e40*/  LDL.LU R47, [R1+0x2fc] ;  /* 0x0002fc00012f7983 */ /* 0x000f280000300800 */
[----:B------:R-:W3:Y:S04]  /*38e50*/  LDL.LU R56, [R1+0x2e0] ;  /* 0x0002e00001387983 */ /* 0x000ee80000300800 */
[----:B------:R-:W3:Y:S04]  /*38e60*/  LDL.LU R57, [R1+0x2e4] ;  /* 0x0002e40001397983 */ /* 0x000ee80000300800 */
[----:B------:R-:W3:Y:S04]  /*38e70*/  LDL.LU R58, [R1+0x2e8] ;  /* 0x0002e800013a7983 */ /* 0x000ee80000300800 */
[----:B------:R-:W3:Y:S04]  /*38e80*/  LDL.LU R59, [R1+0x2ec] ;  /* 0x0002ec00013b7983 */ /* 0x000ee80000300800 */
[----:B0-----:R-:W-:Y:S04]  /*38e90*/  STL.64 [R1+0x3300], R50 ;  /* 0x0033003201007387 */ /* 0x001fe80000100a00 */
[----:B------:R0:W-:Y:S01]  /*38ea0*/  STL.64 [R1+0x32f8], R48 ;  /* 0x0032f83001007387 */ /* 0x0001e20000100a00 */
[----:B--2---:R-:W-:Y:S03]  /*38eb0*/  HMMA.16816.F32 R12, R12, R54, R32 ;  /* 0x000000360c0c723c */ /* 0x004fe60000001820 */
[----:B0-----:R-:W2:Y:S04]  /*38ec0*/  LDL.LU R48, [R1+0x300] ;  /* 0x0003000001307983 */ /* 0x001ea80000300800 */
[----:B------:R-:W2:Y:S04]  /*38ed0*/  LDL.LU R49, [R1+0x304] ;  /* 0x0003040001317983 */ /* 0x000ea80000300800 */
[----:B------:R-:W2:Y:S04]  /*38ee0*/  LDL.LU R50, [R1+0x308] ;  /* 0x0003080001327983 */ /* 0x000ea80000300800 */
[----:B------:R-:W2:Y:S04]  /*38ef0*/  LDL.LU R51, [R1+0x30c] ;  /* 0x00030c0001337983 */ /* 0x000ea80000300800 */
[----:B------:R-:W2:Y:S04]  /*38f00*/  LDL.LU.64 R34, [R1+0x3420] ;  /* 0x0034200001227983 */ /* 0x000ea80000300a00 */
[----:B------:R-:W3:Y:S04]  /*38f10*/  LDL.LU.64 R32, [R1+0x3418] ;  /* 0x0034180001207983 */ /* 0x000ee80000300a00 */
[----:B------:R-:W-:Y:S04]  /*38f20*/  STL.64 [R1+0x420], R12 ;  /* 0x0004200c01007387 */ /* 0x000fe80000100a00 */
[----:B------:R0:W-:Y:S02]  /*38f30*/  STL.64 [R1+0x428], R14 ;  /* 0x0004280e01007387 */ /* 0x0001e40000100a00 */
[----:B0-----:R-:W0:Y:S01]  /*38f40*/  S2R R15, SR_TID.X ;  /* 0x00000000000f7919 */ /* 0x001e220000002100 */
[----:B------:R-:W1:Y:S01]  /*38f50*/  S2R R14, SR_TID.X ;  /* 0x00000000000e7919 */ /* 0x000e620000002100 */
[----:B0-----:R-:W-:Y:S01]  /*38f60*/  LOP3.LUT R15, R15, 0x7, RZ, 0xc0, !PT ;  /* 0x000000070f0f7812 */ /* 0x001fe200078ec0ff */
[----:B-1----:R-:W-:-:S04]  /*38f70*/  IMAD.SHL.U32 R13, R14, 0x2, RZ ;  /* 0x000000020e0d7824 */ /* 0x002fc800078e00ff */
[----:B------:R-:W-:Y:S02]  /*38f80*/  IMAD R15, R15, 0x110, RZ ;  /* 0x000001100f0f7824 */ /* 0x000fe400078e02ff */
[----:B------:R-:W-:-:S03]  /*38f90*/  IMAD.SHL.U32 R14, R14, 0x80, RZ ;  /* 0x000000800e0e7824 */ /* 0x000fc600078e00ff */
[----:B------:R-:W-:-:S04]  /*38fa0*/  LOP3.LUT R15, R15, 0x10, R13, 0x78, !PT ;  /* 0x000000100f0f7812 */ /* 0x000fc800078e780d */
[----:B------:R-:W-:-:S04]  /*38fb0*/  LOP3.LUT R15, R15, 0x800, R14, 0xf8, !PT ;  /* 0x000008000f0f7812 */ /* 0x000fc800078ef80e */
[----:B------:R-:W-:-:S06]  /*38fc0*/  LOP3.LUT R15, R15, 0x60, RZ, 0x3c, !PT ;  /* 0x000000600f0f7812 */ /* 0x000fcc00078e3cff */
[----:B------:R-:W0:Y:S04]  /*38fd0*/  LDSM.16.MT88.4 R12, [R15+UR5+0x1080] ;  /* 0x001080050f0c783b */ /* 0x000e280008004200 */
[----:B0-----:R-:W-:Y:S04]  /*38fe0*/  STL.64 [R1+0x3288], R14 ;  /* 0x0032880e01007387 */ /* 0x001fe80000100a00 */
[----:B------:R0:W-:Y:S04]  /*38ff0*/  STL.64 [R1+0x3280], R12 ;  /* 0x0032800c01007387 */ /* 0x0001e80000100a00 */
[----:B0-----:R-:W3:Y:S04]  /*39000*/  LDL.LU R12, [R1+0x310] ;  /* 0x00031000010c7983 */ /* 0x001ee80000300800 */
[----:B------:R-:W3:Y:S04]  /*39010*/  LDL.LU R13, [R1+0x314] ;  /* 0x00031400010d7983 */ /* 0x000ee80000300800 */
[----:B------:R-:W3:Y:S04]  /*39020*/  LDL.LU R14, [R1+0x318] ;  /* 0x00031800010e7983 */ /* 0x000ee80000300800 */
[----:B------:R-:W3:Y:S01]  /*39030*/  LDL.LU R15, [R1+0x31c] ;  /* 0x00031c00010f7983 */ /* 0x000ee20000300800 */
        /* <DEDUP_REMOVED lines=53> */
[----:B0-----:R-:W4:Y:S04]  /*39390*/  LDL.LU R52, [R1+0x330] ;  /* 0x0003300001347983 */ /* 0x001f280000300800 */
[----:B------:R-:W4:Y:S04]  /*393a0*/  LDL.LU R53, [R1+0x334] ;  /* 0x0003340001357983 */ /* 0x000f280000300800 */
[----:B------:R-:W4:Y:S04]  /*393b0*/  LDL.LU R54, [R1+0x338] ;  /* 0x0003380001367983 */ /* 0x000f280000300800 */
[----:B------:R-:W4:Y:S04]  /*393c0*/  LDL.LU R55, [R1+0x33c] ;  /* 0x00033c0001377983 */ /* 0x000f280000300800 */
[----:B------:R-:W-:Y:S01]  /*393d0*/  STL.64 [R1+0x3370], R30 ;  /* 0x0033701e01007387 */ /* 0x000fe20000100a00 */
[C---:B---3--:R-:W-:Y:S08]  /*393e0*/  HMMA.16816.F32 R12, R40.reuse, R26, R12 ;  /* 0x0000001a280c723c */ /* 0x048ff0000000180c */
[C---:B--2---:R-:W-:Y:S08]  /*393f0*/  HMMA.16816.F32 R36, R40.reuse, R30, R36 ;  /* 0x0000001e2824723c */ /* 0x044ff00000001824 */
[----:B----4-:R-:W-:-:S15]  /*39400*/  HMMA.16816.F32 R52, R40, R34, R52 ;  /* 0x000000222834723c */ /* 0x010fde0000001834 */
[----:B------:R-:W-:-:S04]  /*39410*/  NOP ;  /* 0x0000000000007918 */ /* 0x000fc80000000000 */
[----:B------:R-:W-:Y:S04]  /*39420*/  STL.64 [R1+0x350], R52 ;  /* 0x0003503401007387 */ /* 0x000fe80000100a00 */
[----:B------:R-:W-:Y:S04]  /*39430*/  STL.64 [R1+0x358], R54 ;  /* 0x0003583601007387 */ /* 0x000fe80000100a00 */
[----:B------:R-:W-:Y:S04]  /*39440*/  STL.64 [R1+0x3368], R28 ;  /* 0x0033681c01007387 */ /* 0x000fe80000100a00 */
[----:B------:R-:W-:Y:S04]  /*39450*/  STL.64 [R1+0x3f0], R36 ;  /* 0x0003f02401007387 */ /* 0x000fe80000100a00 */
[----:B------:R-:W-:Y:S04]  /*39460*/  STL.64 [R1+0x3f8], R38 ;  /* 0x0003f82601007387 */ /* 0x000fe80000100a00 */
[----:B------:R-:W-:Y:S04]  /*39470*/  STL.64 [R1+0x3360], R26 ;  /* 0x0033601a01007387 */ /* 0x000fe80000100a00 */
[----:B------:R-:W-:Y:S04]  /*39480*/  STL.64 [R1+0x3358], R24 ;  /* 0x0033581801007387 */ /* 0x000fe80000100a00 */
[----:B------:R-:W-:Y:S04]  /*39490*/  STL.64 [R1+0x330], R12 ;  /* 0x0003300c01007387 */ /* 0x000fe80000100a00 */
[----:B------:R0:W-:Y:S04]  /*394a0*/  STL.64 [R1+0x338], R14 ;  /* 0x0003380e01007387 */ /* 0x0001e80000100a00 */
[----:B------:R-:W-:Y:S04]  /*394b0*/  STL.64 [R1+0x3350], R10 ;  /* 0x0033500a01007387 */ /* 0x000fe80000100a00 */
[----:B------:R1:W-:Y:S01]  /*394c0*/  STL.64 [R1+0x3348], R8 ;  /* 0x0033480801007387 */ /* 0x0003e20000100a00 */
[C---:B0-----:R-:W-:Y:S08]  /*394d0*/  HMMA.16816.F32 R12, R40.reuse, R10, R48 ;  /* 0x0000000a280c723c */ /* 0x041ff00000001830 */
[C---:B-1----:R-:W-:Y:S11]  /*394e0*/  HMMA.16816.F32 R8, R40.reuse, R22, R44 ;  /* 0x000000162808723c */ /* 0x042ff6000000182c */
[----:B------:R-:W-:Y:S04]  /*394f0*/  STL.64 [R1+0x320], R12 ;  /* 0x0003200c01007387 */ /* 0x000fe80000100a00 */
        /* <DEDUP_REMOVED lines=9> */
[----:B------:R-:W-:Y:S04]  /*39590*/  STL.64 [R1+0x308], R10 ;  /* 0x0003080a01007387 */ /* 0x000fe80000100a00 */
[----:B------:R-:W2:Y:S04]  /*395a0*/  LDL.LU R56, [R1+0x20] ;  /* 0x0000200001387983 */ /* 0x000ea80000300800 */
[----:B------:R-:W2:Y:S04]  /*395b0*/  LDL.LU R57, [R1+0x24] ;  /* 0x0000240001397983 */ /* 0x000ea80000300800 */
[----:B------:R-:W3:Y:S04]  /*395c0*/  LDL.LU R58, [R1+0x28] ;  /* 0x00002800013a7983 */ /* 0x000ee80000300800 */
[----:B------:R-:W3:Y:S04]  /*395d0*/  LDL.LU R59, [R1+0x2c] ;  /* 0x00002c00013b7983 */ /* 0x000ee80000300800 */
[----:B---3--:R-:W-:Y:S04]  /*395e0*/  STL.64 [R1+0x3298], R58 ;  /* 0x0032983a01007387 */ /* 0x008fe80000100a00 */
[----:B--2---:R0:W-:Y:S04]  /*395f0*/  STL.64 [R1+0x3290], R56 ;  /* 0x0032903801007387 */ /* 0x0041e80000100a00 */
[----:B0-----:R-:W2:Y:S04]  /*39600*/  LDL.LU R56, [R1+0x110] ;  /* 0x0001100001387983 */ /* 0x001ea80000300800 */
        /* <DEDUP_REMOVED lines=21> */
[----:B------:R-:W4:Y:S04]  /*39760*/  LDL.LU R48, [R1+0x90] ;  /* 0x0000900001307983 */ /* 0x000f280000300800 */
[----:B------:R-:W4:Y:S04]  /*39770*/  LDL.LU R49, [R1+0x94] ;  /* 0x0000940001317983 */ /* 0x000f280000300800 */
[----:B------:R-:W2:Y:S04]  /*39780*/  LDL.LU R50, [R1+0x98] ;  /* 0x0000980001327983 */ /* 0x000ea80000300800 */
[----:B------:R-:W2:Y:S04]  /*39790*/  LDL.LU R51, [R1+0x9c] ;  /* 0x00009c0001337983 */ /* 0x000ea80000300800 */
[----:B--2---:R-:W-:Y:S04]  /*397a0*/  STL.64 [R1+0x3310], R50 ;  /* 0x0033103201007387 */ /* 0x004fe80000100a00 */
[----:B----4-:R0:W-:Y:S04]  /*397b0*/  STL.64 [R1+0x3308], R48 ;  /* 0x0033083001007387 */ /* 0x0101e80000100a00 */
[----:B0-----:R-:W2:Y:S04]  /*397c0*/  LDL.LU R48, [R1+0x1b0] ;  /* 0x0001b00001307983 */ /* 0x001ea80000300800 */
[----:B------:R-:W2:Y:S04]  /*397d0*/  LDL.LU R49, [R1+0x1b4] ;  /* 0x0001b40001317983 */ /* 0x000ea80000300800 */
[----:B------:R-:W4:Y:S04]  /*397e0*/  LDL.LU R50, [R1+0x1b8] ;  /* 0x0001b80001327983 */ /* 0x000f280000300800 */
[----:B------:R-:W4:Y:S04]  /*397f0*/  LDL.LU R51, [R1+0x1bc] ;  /* 0x0001bc0001337983 */ /* 0x000f280000300800 */
        /* <DEDUP_REMOVED lines=34> */
[----:B---3--:R-:W-:Y:S04]  /*39a20*/  STL.64 [R1+0x32e0], R58 ;  /* 0x0032e03a01007387 */ /* 0x008fe80000100a00 */
[----:B------:R0:W-:Y:S04]  /*39a30*/  STL.64 [R1+0x32d8], R56 ;  /* 0x0032d83801007387 */ /* 0x0001e80000100a00 */
[----:B0-----:R-:W3:Y:S04]  /*39a40*/  LDL.LU R56, [R1+0x160] ;  /* 0x0001600001387983 */ /* 0x001ee80000300800 */
[----:B------:R-:W3:Y:S04]  /*39a50*/  LDL.LU R57, [R1+0x164] ;  /* 0x0001640001397983 */ /* 0x000ee80000300800 */
[----:B------:R-:W3:Y:S04]  /*39a60*/  LDL.LU R58, [R1+0x168] ;  /* 0x00016800013a7983 */ /* 0x000ee80000300800 */
[----:B------:R-:W3:Y:S01]  /*39a70*/  LDL.LU R59, [R1+0x16c] ;  /* 0x00016c00013b7983 */ /* 0x000ee20000300800 */
[C---:B--2---:R-:W-:Y:S03]  /*39a80*/  HMMA.16816.F32 R52, R40.reuse, R18, R52 ;  /* 0x000000122834723c */ /* 0x044fe60000001834 */
[----:B---3--:R-:W-:Y:S04]  /*39a90*/  STL.64 [R1+0x32f0], R58 ;  /* 0x0032f03a01007387 */ /* 0x008fe80000100a00 */
[----:B------:R0:W-:Y:S04]  /*39aa0*/  STL.64 [R1+0x32e8], R56 ;  /* 0x0032e83801007387 */ /* 0x0001e80000100a00 */
[----:B0-----:R-:W2:Y:S04]  /*39ab0*/  LDL.LU R56, [R1+0x170] ;  /* 0x0001700001387983 */ /* 0x001ea80000300800 */
[----:B------:R-:W2:Y:S04]  /*39ac0*/  LDL.LU R57, [R1+0x174] ;  /* 0x0001740001397983 */ /* 0x000ea80000300800 */
[----:B------:R-:W2:Y:S04]  /*39ad0*/  LDL.LU R58, [R1+0x178] ;  /* 0x00017800013a7983 */ /* 0x000ea80000300800 */
[----:B------:R-:W2:Y:S04]  /*39ae0*/  LDL.LU R59, [R1+0x17c] ;  /* 0x00017c00013b7983 */ /* 0x000ea80000300800 */
[----:B------:R-:W3:Y:S04]  /*39af0*/  LDL.LU R12, [R1+0x40] ;  /* 0x00004000010c7983 */ /* 0x000ee80000300800 */
        /* <DEDUP_REMOVED lines=9> */
[----:B0-----:R-:W2:Y:S04]  /*39b90*/  LDL.LU.64 R54, [R1+0x3390] ;  /* 0x0033900001367983 */ /* 0x001ea80000300a00 */
[----:B------:R-:W3:Y:S01]  /*39ba0*/  LDL.LU.64 R52, [R1+0x3388] ;  /* 0x0033880001347983 */ /* 0x000ee20000300a00 */
[----:B--2---:R-:W-:Y:S03]  /*39bb0*/  HMMA.16816.F32 R40, R40, R54, R44 ;  /* 0x000000362828723c */ /* 0x004fe6000000182c */
[----:B------:R-:W4:Y:S04]  /*39bc0*/  LDL.LU.64 R46, [R1+0x3380] ;  /* 0x00338000012e7983 */ /* 0x000f280000300a00 */
[----:B------:R-:W4:-:S12]  /*39bd0*/  LDL.LU.64 R44, [R1+0x3378] ;  /* 0x00337800012c7983 */ /* 0x000f180000300a00 */
[----:B------:R0:W-:Y:S04]  /*39be0*/  STL.64 [R1+0x220], R40 ;  /* 0x0002202801007387 */ /* 0x0001e80000100a00 */
[----:B------:R1:W-:Y:S04]  /*39bf0*/  STL.64 [R1+0x228], R42 ;  /* 0x0002282a01007387 */ /* 0x0003e80000100a00 */
[----:B0-----:R-:W2:Y:S04]  /*39c00*/  LDL.LU R40, [R1+0x150] ;  /* 0x0001500001287983 */ /* 0x001ea80000300800 */
[----:B------:R-:W2:Y:S04]  /*39c10*/  LDL.LU R41, [R1+0x154] ;  /* 0x0001540001297983 */ /* 0x000ea80000300800 */
[----:B-1----:R-:W2:Y:S04]  /*39c20*/  LDL.LU R42, [R1+0x158] ;  /* 0x00015800012a7983 */ /* 0x002ea80000300800 */
[----:B------:R-:W2:Y:S01]  /*39c30*/  LDL.LU R43, [R1+0x15c] ;  /* 0x00015c00012b7983 */ /* 0x000ea20000300800 */
[----:B----4-:R-:W-:-:S15]  /*39c40*/  HMMA.16816.F32 R28, R44, R34, R28 ;  /* 0x000000222c1c723c */ /* 0x010fde000000181c */
[----:B------:R-:W-:-:S04]  /*39c50*/  NOP ;  /* 0x0000000000007918 */ /* 0x000fc80000000000 */
[----:B------:R-:W-:Y:S04]  /*39c60*/  STL.64 [R1+0x210], R28 ;  /* 0x0002101c01007387 */ /* 0x000fe80000100a00 */
[----:B------:R0:W-:Y:S04]  /*39c70*/  STL.64 [R1+0x218], R30 ;  /* 0x0002181e01007387 */ /* 0x0001e80000100a00 */
[----:B0-----:R-:W4:Y:S04]  /*39c80*/  LDL.LU.64 R30, [R1+0x3370] ;  /* 0x00337000011e7983 */ /* 0x001f280000300a00 */
[----:B------:R-:W2:Y:S01]  /*39c90*/  LDL.LU.64 R28, [R1+0x3368] ;  /* 0x00336800011c7983 */ /* 0x000ea20000300a00 */
        /* <DEDUP_REMOVED lines=29> */
[----:B------:R-:W4:Y:S02]  /*39e70*/  LDL.LU.64 R48, [R1+0x3318] ;  /* 0x0033180001307983 */ /* 0x000f240000300a00 */
[----:B----4-:R-:W-:-:S15]  /*39e80*/  HMMA.16816.F32 R48, R44, R18, R48 ;  /* 0x000000122c30723c */ /* 0x010fde0000001830 */
[----:B------:R-:W-:-:S04]  /*39e90*/  NOP ;  /* 0x0000000000007918 */ /* 0x000fc80000000000 */
[----:B------:R-:W-:Y:S04]  /*39ea0*/  STL.64 [R1+0x1b0], R48 ;  /* 0x0001b03001007387 */ /* 0x000fe80000100a00 */
[----:B------:R0:W-:Y:S04]  /*39eb0*/  STL.64 [R1+0x1b8], R50 ;  /* 0x0001b83201007387 */ /* 0x0001e80000100a00 */
[----:B0-----:R-:W4:Y:S04]  /*39ec0*/  LDL.LU.64 R50, [R1+0x3310] ;  /* 0x0033100001327983 */ /* 0x001f280000300a00 */
[----:B------:R-:W4:Y:S02]  /*39ed0*/  LDL.LU.64 R48, [R1+0x3308] ;  /* 0x0033080001307983 */ /* 0x000f240000300a00 */
[----:B----4-:R-:W-:Y:S02]  /*39ee0*/  HMMA.16816.F32 R44, R44, R54, R48 ;  /* 0x000000362c2c723c */ /* 0x010fe40000001830 */
[----:B------:R-:W4:Y:S04]  /*39ef0*/  LDL.LU.64 R50, [R1+0x3300] ;  /* 0x0033000001327983 */ /* 0x000f280000300a00 */
[----:B------:R-:W4:-:S13]  /*39f00*/  LDL.LU.64 R48, [R1+0x32f8] ;  /* 0x0032f80001307983 */ /* 0x000f1a0000300a00 */
[----:B------:R0:W-:Y:S04]  /*39f10*/  STL.64 [R1+0x90], R44 ;  /* 0x0000902c01007387 */ /* 0x0001e80000100a00 */
[----:B------:R1:W-:Y:S04]  /*39f20*/  STL.64 [R1+0x98], R46 ;  /* 0x0000982e01007387 */ /* 0x0003e80000100a00 */
[----:B0-----:R-:W2:Y:S04]  /*39f30*/  LDL.LU R44, [R1] ;  /* 0x00000000012c7983 */ /* 0x001ea80000300800 */
        /* <DEDUP_REMOVED lines=14> */
[----:B------:R-:W4:Y:S01]  /*3a020*/  LDL.LU.64 R56, [R1+0x32d8] ;  /* 0x0032d80001387983 */ /* 0x000f220000300a00 */
[----:B--2---:R-:W-:-:S15]  /*3a030*/  HMMA.16816.F32 R40, R48, R26, R40 ;  /* 0x0000001a3028723c */ /* 0x004fde0000001828 */
[----:B------:R-:W-:-:S04]  /*3a040*/  NOP ;  /* 0x0000000000007918 */ /* 0x000fc80000000000 */
[----:B------:R0:W-:Y:S04]  /*3a050*/  STL.64 [R1+0x150], R40 ;  /* 0x0001502801007387 */ /* 0x0001e80000100a00 */
[----:B------:R-:W-:Y:S01]  /*3a060*/  STL.64 [R1+0x158], R42 ;  /* 0x0001582a01007387 */ /* 0x000fe20000100a00 */
[----:B0-----:R-:W-:-:S03]  /*3a070*/  IMAD.MOV.U32 R40, RZ, RZ, R3 ;  /* 0x000000ffff287224 */ /* 0x001fc600078e0003 */
        /* <DEDUP_REMOVED lines=19> */
[C---:B----4-:R-:W-:Y:S08]  /*3a1b0*/  HMMA.16816.F32 R56, R48.reuse, R18, R56 ;  /* 0x000000123038723c */ /* 0x050ff00000001838 */
[----:B---3--:R-:W-:Y:S11]  /*3a1c0*/  HMMA.16816.F32 R48, R48, R54, R12 ;  /* 0x000000363030723c */ /* 0x008ff6000000180c */
[----:B------:R-:W-:Y:S04]  /*3a1d0*/  STL.64 [R1+0x110], R56 ;  /* 0x0001103801007387 */ /* 0x000fe80000100a00 */
[----:B------:R0:W-:Y:S04]  /*3a1e0*/  STL.64 [R1+0x118], R58 ;  /* 0x0001183a01007387 */ /* 0x0001e80000100a00 */
[----:B0-----:R-:W3:Y:S04]  /*3a1f0*/  LDL.LU.64 R58, [R1+0x3298] ;  /* 0x00329800013a7983 */ /* 0x001ee80000300a00 */
[----:B------:R-:W3:Y:S04]  /*3a200*/  LDL.LU.64 R56, [R1+0x3290] ;  /* 0x0032900001387983 */ /* 0x000ee80000300a00 */
[----:B------:R-:W3:Y:S04]  /*3a210*/  LDL.LU.64 R14, [R1+0x3288] ;  /* 0x00328800010e7983 */ /* 0x000ee80000300a00 */
[----:B------:R-:W3:Y:S04]  /*3a220*/  LDL.LU.64 R12, [R1+0x3280] ;  /* 0x00328000010c7983 */ /* 0x000ee80000300a00 */
[----:B------:R-:W-:Y:S04]  /*3a230*/  STL.64 [R1+0x40], R48 ;  /* 0x0000403001007387 */ /* 0x000fe80000100a00 */
[----:B------:R0:W-:Y:S01]  /*3a240*/  STL.64 [R1+0x48], R50 ;  /* 0x0000483201007387 */ /* 0x0001e20000100a00 */
[----:B------:R-:W-:-:S02]  /*3a250*/  IMAD.MOV.U32 R41, RZ, RZ, R61 ;  /* 0x000000ffff297224 */ /* 0x000fc400078e003d */
[----:B------:R-:W1:Y:S01]  /*3a260*/  S2R R61, SR_TID.X ;  /* 0x00000000003d7919 */ /* 0x000e620000002100 */
[----:B0-----:R-:W0:Y:S01]  /*3a270*/  S2R R51, SR_TID.X ;  /* 0x0000000000337919 */ /* 0x001e220000002100 */
[----:B------:R-:W-:Y:S01]  /*3a280*/  IMAD.MOV.U32 R43, RZ, RZ, R33 ;  /* 0x000000ffff2b7224 */ /* 0x000fe200078e0021 */
[----:B---3--:R-:W-:-:S15]  /*3a290*/  HMMA.16816.F32 R56, R12, R34, R56 ;  /* 0x000000220c38723c */ /* 0x008fde0000001838 */
[----:B------:R-:W-:-:S04]  /*3a2a0*/  NOP ;  /* 0x0000000000007918 */ /* 0x000fc80000000000 */
[----:B------:R-:W-:Y:S04]  /*3a2b0*/  STL.64 [R1+0x20], R56 ;  /* 0x0000203801007387 */ /* 0x000fe80000100a00 */
[----:B------:R3:W-:Y:S04]  /*3a2c0*/  STL.64 [R1+0x28], R58 ;  /* 0x0000283a01007387 */ /* 0x0007e80000100a00 */
[----:B---3--:R-:W3:Y:S04]  /*3a2d0*/  LDL.LU.64 R58, [R1+0x3278] ;  /* 0x00327800013a7983 */ /* 0x008ee80000300a00 */
[----:B------:R-:W3:Y:S01]  /*3a2e0*/  LDL.LU.64 R56, [R1+0x3270] ;  /* 0x0032700001387983 */ /* 0x000ee20000300a00 */
[----:B------:R-:W-:Y:S01]  /*3a2f0*/  HMMA.16816.F32 R36, R12, R30, R36 ;  /* 0x0000001e0c24723c */ /* 0x000fe20000001824 */
[----:B-1----:R-:W-:Y:S01]  /*3a300*/  LOP3.LUT R61, R61, 0x7, RZ, 0xc0, !PT ;  /* 0x000000073d3d7812 */ /* 0x002fe200078ec0ff */
[----:B0-----:R-:W-:-:S04]  /*3a310*/  IMAD.SHL.U32 R49, R51, 0x2, RZ ;  /* 0x0000000233317824 */ /* 0x001fc800078e00ff */
[----:B------:R-:W-:Y:S02]  /*3a320*/  IMAD R50, R61, 0x110, RZ ;  /* 0x000001103d327824 */ /* 0x000fe400078e02ff */
[----:B------:R-:W-:-:S11]  /*3a330*/  IMAD.MOV.U32 R42, RZ, RZ, R60 ;  /* 0x000000ffff2a7224 */ /* 0x000fd600078e003c */
[----:B------:R0:W-:Y:S02]  /*3a340*/  STL.64 [R1+0x10], R36 ;  /* 0x0000102401007387 */ /* 0x0001e40000100a00 */
[----:B0-----:R-:W-:Y:S02]  /*3a350*/  IMAD.MOV.U32 R36, RZ, RZ, R32 ;  /* 0x000000ffff247224 */ /* 0x001fe400078e0020 */
[----:B------:R-:W-:Y:S01]  /*3a360*/  HMMA.16816.F32 R32, R12, R26, R44 ;  /* 0x0000001a0c20723c */ /* 0x000fe2000000182c */
[----:B------:R-:W-:Y:S01]  /*3a370*/  LOP3.LUT R60, R50, 0x30, R49, 0x78, !PT ;  /* 0x00000030323c7812 */ /* 0x000fe200078e7831 */
[----:B------:R0:W-:Y:S04]  /*3a380*/  STL.64 [R1+0x18], R38 ;  /* 0x0000182601007387 */ /* 0x0001e80000100a00 */
[----:B------:R-:W-:Y:S01]  /*3a390*/  STL.64 [R1+0x3268], R50 ;  /* 0x0032683201007387 */ /* 0x000fe20000100a00 */
[----:B------:R-:W-:-:S03]  /*3a3a0*/  LOP3.LUT R60, R60, 0x40, RZ, 0x3c, !PT ;  /* 0x000000403c3c7812 */ /* 0x000fc600078e3cff */
[----:B------:R-:W-:Y:S01]  /*3a3b0*/  STL [R1+0x3260], R49 ;  /* 0x0032603101007387 */ /* 0x000fe20000100800 */
[----:B0-----:R-:W-:-:S08]  /*3a3c0*/  IMAD.MOV.U32 R39, RZ, RZ, R0 ;  /* 0x000000ffff277224 */ /* 0x001fd000078e0000 */
[----:B------:R-:W-:Y:S01]  /*3a3d0*/  IMAD.MOV.U32 R61, RZ, RZ, R34 ;  /* 0x000000ffff3d7224 */ /* 0x000fe200078e0022 */
[----:B------:R-:W-:Y:S01]  /*3a3e0*/  STL.64 [R1], R32 ;  /* 0x0000002001007387 */ /* 0x000fe20000100a00 */
[----:B------:R-:W-:-:S03]  /*3a3f0*/  IMAD.MOV.U32 R0, RZ, RZ, R35 ;  /* 0x000000ffff007224 */ /* 0x000fc600078e0023 */
[----:B------:R-:W0:Y:S01]  /*3a400*/  LDSM.16.M88.4 R32, [R60+UR5+0x8000] ;  /* 0x008000053c20783b */ /* 0x000e220008000200 */
[----:B------:R-:W-:Y:S03]  /*3a410*/  HMMA.16816.F32 R40, R12, R22, R40 ;  /* 0x000000160c28723c */ /* 0x000fe60000001828 */
[----:B------:R-:W-:Y:S04]  /*3a420*/  STL [R1+0x30ac], R0 ;  /* 0x0030ac0001007387 */ /* 0x000fe80000100800 */
[----:B------:R-:W-:Y:S01]  /*3a430*/  STL [R1+0x30a8], R61 ;  /* 0x0030a83d01007387 */ /* 0x000fe20000100800 */
[----:B------:R-:W-:Y:S02]  /*3a440*/  IMAD.MOV.U32 R46, RZ, RZ, R29 ;  /* 0x000000ffff2e7224 */ /* 0x000fe400078e001d */
[----:B------:R-:W-:-:S02]  /*3a450*/  IMAD.MOV.U32 R47, RZ, RZ, R28 ;  /* 0x000000ffff2f7224 */ /* 0x000fc400078e001c */
[----:B------:R-:W1:Y:S01]  /*3a460*/  LDSM.16.M88.4 R28, [R60+UR5+0x8800] ;  /* 0x008800053c1c783b */ /* 0x000e620008000200 */
[----:B------:R-:W-:Y:S02]  /*3a470*/  IMAD.MOV.U32 R37, RZ, RZ, R9 ;  /* 0x000000ffff257224 */ /* 0x000fe400078e0009 */
[----:B------:R-:W-:-:S07]  /*3a480*/  IMAD.MOV.U32 R38, RZ, RZ, R8 ;  /* 0x000000ffff267224 */ /* 0x000fce00078e0008 */
[C---:B------:R-:W-:Y:S08]  /*3a490*/  HMMA.16816.F32 R36, R12.reuse, R6, R36 ;  /* 0x000000060c24723c */ /* 0x040ff00000001824 */
[----:B---3--:R-:W-:Y:S01]  /*3a4a0*/  HMMA.16816.F32 R56, R12, R10, R56 ;  /* 0x0000000a0c38723c */ /* 0x008fe20000001838 */
[----:B--2---:R-:W-:-:S15]  /*3a4b0*/  LDSM.16.MT88.4 R8, [R3+UR5+0x2000] ;  /* 0x002000050308783b */ /* 0x004fde0008004200 */
[----:B------:R-:W-:-:S03]  /*3a4c0*/  NOP ;  /* 0x0000000000007918 */ /* 0x000fc60000000000 */
[----:B------:R-:W-:Y:S04]  /*3a4d0*/  STL.64 [R1+0x3060], R58 ;  /* 0x0030603a01007387 */ /* 0x000fe80000100a00 */
[----:B------:R-:W-:Y:S04]  /*3a4e0*/  STL.64 [R1+0x3058], R56 ;  /* 0x0030583801007387 */ /* 0x000fe80000100a00 */
[----:B0-----:R-:W-:Y:S04]  /*3a4f0*/  STL [R1+0x302c], R34 ;  /* 0x00302c2201007387 */ /* 0x001fe80000100800 */
[----:B------:R-:W-:Y:S04]  /*3a500*/  STL [R1+0x3028], R35 ;  /* 0x0030282301007387 */ /* 0x000fe80000100800 */
[----:B------:R0:W-:Y:S04]  /*3a510*/  STL.64 [R1+0x1a0], R40 ;  /* 0x0001a02801007387 */ /* 0x0001e80000100a00 */
[----:B------:R2:W-:Y:S04]  /*3a520*/  STL.64 [R1+0x1a8], R42 ;  /* 0x0001a82a01007387 */ /* 0x0005e80000100a00 */
[----:B------:R-:W3:Y:S04]  /*3a530*/  LDL.LU R22, [R1+0x3d8] ;  /* 0x0003d80001167983 */ /* 0x000ee80000300800 */
[----:B------:R-:W3:Y:S04]  /*3a540*/  LDL.LU R23, [R1+0x3dc] ;  /* 0x0003dc0001177983 */ /* 0x000ee80000300800 */
[----:B0-----:R-:W4:Y:S04]  /*3a550*/  LDL.LU R40, [R1+0x3e0] ;  /* 0x0003e00001287983 */ /* 0x001f280000300800 */
[----:B------:R-:W4:Y:S04]  /*3a560*/  LDL.LU R41, [R1+0x3e4] ;  /* 0x0003e40001297983 */ /* 0x000f280000300800 */
[----:B--2---:R-:W4:Y:S04]  /*3a570*/  LDL.LU R42, [R1+0x3e8] ;  /* 0x0003e800012a7983 */ /* 0x004f280000300800 */
[----:B------:R-:W4:Y:S04]  /*3a580*/  LDL.LU R43, [R1+0x3ec] ;  /* 0x0003ec00012b7983 */ /* 0x000f280000300800 */
[----:B------:R-:W2:Y:S04]  /*3a590*/  LDL.LU R44, [R1+0x2a0] ;  /* 0x0002a000012c7983 */ /* 0x000ea80000300800 */
[----:B------:R-:W2:Y:S04]  /*3a5a0*/  LDL.LU R45, [R1+0x2a4] ;  /* 0x0002a400012d7983 */ /* 0x000ea80000300800 */
[----:B-1----:R-:W-:Y:S04]  /*3a5b0*/  STL [R1+0x3030], R30 ;  /* 0x0030301e01007387 */ /* 0x002fe80000100800 */
[----:B------:R-:W-:Y:S04]  /*3a5c0*/  STL [R1+0x3010], R31 ;  /* 0x0030101f01007387 */ /* 0x000fe80000100800 */
[----:B------:R-:W2:Y:S04]  /*3a5d0*/  LDL.LU R56, [R1+0x290] ;  /* 0x0002900001387983 */ /* 0x000ea80000300800 */
[----:B------:R-:W-:Y:S04]  /*3a5e0*/  STL.64 [R1+0x2c0], R36 ;  /* 0x0002c02401007387 */ /* 0x000fe80000100a00 */
[----:B------:R0:W-:Y:S04]  /*3a5f0*/  STL.64 [R1+0x2c8], R38 ;  /* 0x0002c82601007387 */ /* 0x0001e80000100a00 */
[----:B------:R-:W2:Y:S04]  /*3a600*/  LDL.LU R57, [R1+0x294] ;  /* 0x0002940001397983 */ /* 0x000ea80000300800 */
[----:B------:R-:W2:Y:S04]  /*3a610*/  LDL.LU R58, [R1+0x298] ;  /* 0x00029800013a7983 */ /* 0x000ea80000300800 */
[----:B------:R-:W2:Y:S04]  /*3a620*/  LDL.LU R59, [R1+0x29c] ;  /* 0x00029c00013b7983 */ /* 0x000ea80000300800 */
[----:B------:R-:W2:Y:S04]  /*3a630*/  LDL.LU R48, [R1+0x280] ;  /* 0x0002800001307983 */ /* 0x000ea80000300800 */
[----:B------:R-:W2:Y:S04]  /*3a640*/  LDL.LU R49, [R1+0x284] ;  /* 0x0002840001317983 */ /* 0x000ea80000300800 */
[----:B------:R-:W2:Y:S04]  /*3a650*/  LDL.LU R50, [R1+0x288] ;  /* 0x0002880001327983 */ /* 0x000ea80000300800 */
[----:B------:R-:W2:Y:S01]  /*3a660*/  LDL.LU R51, [R1+0x28c] ;  /* 0x00028c0001337983 */ /* 0x000ea20000300800 */
[----:B0-----:R-:W-:-:S02]  /*3a670*/  IMAD.MOV.U32 R38, RZ, RZ, R5 ;  /* 0x000000ffff267224 */ /* 0x001fc400078e0005 */
[----:B------:R-:W-:Y:S02]  /*3a680*/  IMAD.MOV.U32 R39, RZ, RZ, R4 ;  /* 0x000000ffff277224 */ /* 0x000fe400078e0004 */
[----:B------:R-:W0:Y:S04]  /*3a690*/  LDSM.16.M88.4 R4, [R60+UR5+0x9800] ;  /* 0x009800053c04783b */ /* 0x000e280008000200 */
[----:B0-----:R-:W-:Y:S04]  /*3a6a0*/  STL [R1+0x300c], R6 ;  /* 0x00300c0601007387 */ /* 0x001fe80000100800 */
[----:B------:R-:W-:Y:S01]  /*3a6b0*/  STL [R1+0x3008], R7 ;  /* 0x0030080701007387 */ /* 0x000fe20000100800 */
[----:B------:R-:W-:-:S02]  /*3a6c0*/  IMAD.MOV.U32 R36, RZ, RZ, R25 ;  /* 0x000000ffff247224 */ /* 0x000fc400078e0019 */
[----:B------:R-:W-:Y:S02]  /*3a6d0*/  IMAD.MOV.U32 R37, RZ, RZ, R24 ;  /* 0x000000ffff257224 */ /* 0x000fe400078e0018 */
[----:B------:R-:W-:Y:S01]  /*3a6e0*/  LDSM.16.M88.4 R24, [R60+UR5+0x9000] ;  /* 0x009000053c18783b */ /* 0x000fe20008000200 */
[----:B---3--:R-:W-:-:S15]  /*3a6f0*/  HMMA.16816.F32 R20, R12, R18, R20 ;  /* 0x000000120c14723c */ /* 0x008fde0000001814 */
[----:B------:R-:W-:-:S04]  /*3a700*/  NOP ;  /* 0x0000000000007918 */ /* 0x000fc80000000000 */
[----:B------:R-:W-:Y:S01]  /*3a710*/  IMAD.MOV.U32 R0, RZ, RZ, R22 ;  /* 0x000000ffff007224 */ /* 0x000fe200078e0016 */
[----:B------:R-:W-:Y:S01]  /*3a720*/  STL.64 [R1+0x2d0], R20 ;  /* 0x0002d01401007387 */ /* 0x000fe20000100a00 */
[----:B------:R-:W-:-:S03]  /*3a730*/  IMAD.MOV.U32 R61, RZ, RZ, R23 ;  /* 0x000000ffff3d7224 */ /* 0x000fc600078e0017 */
[----:B------:R-:W0:Y:S01]  /*3a740*/  LDSM.16.M88.4 R20, [R60+UR5+0xa000] ;  /* 0x00a000053c14783b */ /* 0x000e220008000200 */
[----:B----4-:R-:W-:Y:S03]  /*3a750*/  HMMA.16816.F32 R12, R12, R54, R40 ;  /* 0x000000360c0c723c */ /* 0x010fe60000001828 */
[----:B0-----:R-:W-:Y:S04]  /*3a760*/  STL [R1+0x3038], R22 ;  /* 0x0030381601007387 */ /* 0x001fe80000100800 */
[----:B------:R-:W-:Y:S04]  /*3a770*/  STL [R1+0x3034], R23 ;  /* 0x0030341701007387 */ /* 0x000fe80000100800 */
[----:B------:R-:W3:Y:S08]  /*3a780*/  LDL.LU R40, [R1+0x260] ;  /* 0x0002600001287983 */ /* 0x000ef00000300800 */
[----:B------:R-:W-:Y:S04]  /*3a790*/  STL.64 [R1+0x2b0], R12 ;  /* 0x0002b00c01007387 */ /* 0x000fe80000100a00 */
[----:B------:R2:W-:Y:S04]  /*3a7a0*/  STL.64 [R1+0x2b8], R14 ;  /* 0x0002b80e01007387 */ /* 0x0005e80000100a00 */
[----:B------:R-:W3:Y:S01]  /*3a7b0*/  LDL.LU R41, [R1+0x264] ;  /* 0x0002640001297983 */ /* 0x000ee20000300800 */
[----:B--2---:R-:W-:Y:S03]  /*3a7c0*/  HMMA.16816.F32 R12, R8, R32, R44 ;  /* 0x00000020080c723c */ /* 0x004fe6000000182c */
[----:B------:R-:W2:Y:S01]  /*3a7d0*/  LDL.LU R44, [R1+0x250] ;  /* 0x00025000012c7983 */ /* 0x000ea20000300800 */
[----:B------:R-:W-:-:S02]  /*3a7e0*/  IMAD.MOV.U32 R46, RZ, RZ, R53 ;  /* 0x000000ffff2e7224 */ /* 0x000fc400078e0035 */
[----:B------:R-:W-:Y:S02]  /*3a7f0*/  IMAD.MOV.U32 R47, RZ, RZ, R52 ;  /* 0x000000ffff2f7224 */ /* 0x000fe400078e0034 */
[----:B------:R-:W-:Y:S11]  /*3a800*/  LDSM.16.M88.4 R52, [R60+UR5+0xb800] ;  /* 0x00b800053c34783b */ /* 0x000ff60008000200 */
[----:B------:R-:W-:Y:S04]  /*3a810*/  STL.64 [R1+0x2a0], R12 ;  /* 0x0002a00c01007387 */ /* 0x000fe80000100a00 */
[----:B------:R-:W-:Y:S04]  /*3a820*/  STL.64 [R1+0x2a8], R14 ;  /* 0x0002a80e01007387 */ /* 0x000fe80000100a00 */
[----:B------:R-:W0:Y:S01]  /*3a830*/  LDSM.16.M88.4 R12, [R60+UR5+0xb000] ;  /* 0x00b000053c0c783b */ /* 0x000e220008000200 */
[C---:B------:R-:W-:Y:S03]  /*3a840*/  HMMA.16816.F32 R56, R8.reuse, R28, R56 ;  /* 0x0000001c0838723c */ /* 0x040fe60000001838 */
[----:B------:R-:W2:Y:S05]  /*3a850*/  LDL.LU R45, [R1+0x254] ;  /* 0x00025400012d7983 */ /* 0x000eaa0000300800 */
[----:B------:R-:W-:Y:S01]  /*3a860*/  HMMA.16816.F32 R48, R8, R24, R48 ;  /* 0x000000180830723c */ /* 0x000fe20000001830 */
[----:B0-----:R-:W-:Y:S04]  /*3a870*/  STL [R1+0x3040], R14 ;  /* 0x0030400e01007387 */ /* 0x001fe80000100800 */
[----:B------:R-:W-:Y:S04]  /*3a880*/  STL [R1+0x303c], R15 ;  /* 0x00303c0f01007387 */ /* 0x000fe80000100800 */
[----:B------:R-:W-:Y:S04]  /*3a890*/  STL [R1+0x2fcc], R54 ;  /* 0x002fcc3601007387 */ /* 0x000fe80000100800 */
[----:B------:R-:W-:Y:S04]  /*3a8a0*/  STL.64 [R1+0x290], R56 ;  /* 0x0002903801007387 */ /* 0x000fe80000100a00 */
[----:B------:R-:W-:Y:S04]  /*3a8b0*/  STL.64 [R1+0x298], R58 ;  /* 0x0002983a01007387 */ /* 0x000fe80000100a00 */
[----:B------:R-:W-:Y:S04]  /*3a8c0*/  STL [R1+0x2fc8], R55 ;  /* 0x002fc83701007387 */ /* 0x000fe80000100800 */
[----:B------:R-:W-:Y:S04]  /*3a8d0*/  STL [R1+0x28b0], R60 ;  /* 0x0028b03c01007387 */ /* 0x000fe80000100800 */
[----:B------:R-:W-:Y:S04]  /*3a8e0*/  STL.64 [R1+0x3258], R26 ;  /* 0x0032581a01007387 */ /* 0x000fe80000100a00 */
[----:B------:R-:W-:Y:S04]  /*3a8f0*/  STL.64 [R1+0x3250], R24 ;  /* 0x0032501801007387 */ /* 0x000fe80000100a00 */
[----:B------:R0:W-:Y:S04]  /*3a900*/  STL.64 [R1+0x280], R48 ;  /* 0x0002803001007387 */ /* 0x0001e80000100a00 */
[----:B------:R1:W-:Y:S04]  /*3a910*/  STL.64 [R1+0x288], R50 ;  /* 0x0002883201007387 */ /* 0x0003e80000100a00 */
[----:B0-----:R-:W4:Y:S04]  /*3a920*/  LDL.LU R48, [R1+0x240] ;  /* 0x0002400001307983 */ /* 0x001f280000300800 */
[----:B------:R-:W4:Y:S04]  /*3a930*/  LDL.LU R49, [R1+0x244] ;  /* 0x0002440001317983 */ /* 0x000f280000300800 */
[----:B-1----:R-:W4:Y:S04]  /*3a940*/  LDL.LU R50, [R1+0x248] ;  /* 0x0002480001327983 */ /* 0x002f280000300800 */
[----:B------:R-:W4:Y:S01]  /*3a950*/  LDL.LU R51, [R1+0x24c] ;  /* 0x00024c0001337983 */ /* 0x000f220000300800 */
[----:B------:R-:W-:-:S02]  /*3a960*/  IMAD.MOV.U32 R42, RZ, RZ, R17 ;  /* 0x000000ffff2a7224 */ /* 0x000fc400078e0011 */
[----:B------:R-:W-:Y:S02]  /*3a970*/  IMAD.MOV.U32 R43, RZ, RZ, R16 ;  /* 0x000000ffff2b7224 */ /* 0x000fe400078e0010 */
[----:B------:R0:W2:Y:S01]  /*3a980*/  LDSM.16.M88.4 R16, [R60+UR5+0xa800] ;  /* 0x00a800053c10783b */ /* 0x0000a20008000200 */
[----:B------:R-:W-:-:S15]  /*3a990*/  HMMA.16816.F32 R36, R8, R4, R36 ;  /* 0x000000040824723c */ /* 0x000fde0000001824 */
[----:B------:R-:W-:-:S04]  /*3a9a0*/  NOP ;  /* 0x0000000000007918 */ /* 0x000fc80000000000 */
[----:B0-----:R-:W-:Y:S02]  /*3a9b0*/  IMAD.MOV.U32 R60, RZ, RZ, R39 ;  /* 0x000000ffff3c7224 */ /* 0x001fe400078e0027 */
[----:B------:R-:W-:Y:S02]  /*3a9c0*/  IMAD.MOV.U32 R7, RZ, RZ, R38 ;  /* 0x000000ffff077224 */ /* 0x000fe400078e0026 */
[----:B------:R-:W-:Y:S02]  /*3a9d0*/  IMAD.MOV.U32 R6, RZ, RZ, R37 ;  /* 0x000000ffff067224 */ /* 0x000fe400078e0025 */
[----:B------:R-:W-:Y:S01]  /*3a9e0*/  IMAD.MOV.U32 R31, RZ, RZ, R36 ;  /* 0x000000ffff1f7224 */ /* 0x000fe200078e0024 */
[----:B------:R-:W-:Y:S04]  /*3a9f0*/  STL [R1+0x3050], R60 ;  /* 0x0030503c01007387 */ /* 0x000fe80000100800 */
[----:B------:R-:W-:Y:S04]  /*3aa00*/  STL [R1+0x304c], R7 ;  /* 0x00304c0701007387 */ /* 0x000fe80000100800 */
[----:B------:R-:W-:Y:S04]  /*3aa10*/  STL [R1+0x3048], R6 ;  /* 0x0030480601007387 */ /* 0x000fe80000100800 */
[----:B------:R-:W-:Y:S04]  /*3aa20*/  STL [R1+0x3044], R31 ;  /* 0x0030441f01007387 */ /* 0x000fe80000100800 */
[----:B------:R-:W-:Y:S01]  /*3aa30*/  LDSM.16.MT88.4 R36, [R3+UR5+0x2080] ;  /* 0x002080050324783b */ /* 0x000fe20008004200 */
[----:B---3--:R-:W-:Y:S03]  /*3aa40*/  HMMA.16816.F32 R24, R8, R20, R40 ;  /* 0x000000140818723c */ /* 0x008fe60000001828 */
[----:B------:R-:W0:-:S15]  /*3aa50*/  LDSM.16.MT88.4 R40, [R2+UR5+0x2000] ;  /* 0x002000050228783b */ /* 0x000e1e0008004200 */
[----:B------:R-:W-:Y:S01]  /*3aa60*/  NOP ;  /* 0x0000000000007918 */ /* 0x000fe20000000000 */
[----:B------:R-:W-:Y:S02]  /*3aa70*/  IMAD.MOV.U32 R23, RZ, RZ, R24 ;  /* 0x000000ffff177224 */ /* 0x000fe400078e0018 */
[----:B------:R-:W-:Y:S02]  /*3aa80*/  IMAD.MOV.U32 R30, RZ, RZ, R25 ;  /* 0x000000ffff1e7224 */ /* 0x000fe400078e0019 */
[----:B------:R-:W-:Y:S02]  /*3aa90*/  IMAD.MOV.U32 R34, RZ, RZ, R26 ;  /* 0x000000ffff227224 */ /* 0x000fe400078e001a */
[----:B------:R-:W-:Y:S02]  /*3aaa0*/  IMAD.MOV.U32 R35, RZ, RZ, R27 ;  /* 0x000000ffff237224 */ /* 0x000fe400078e001b */
[----:B--2---:R-:W-:Y:S01]  /*3aab0*/  HMMA.16816.F32 R24, R8, R16, R44 ;  /* 0x000000100818723c */ /* 0x004fe2000000182c */
[----:B------:R-:W1:Y:S04]  /*3aac0*/  LDSM.16.MT88.4 R44, [R2+UR5+0x2080] ;  /* 0x00208005022c783b */ /* 0x000e680008004200 */
[----:B0-----:R-:W-:Y:S04]  /*3aad0*/  STL.64 [R1+0x3228], R42 ;  /* 0x0032282a01007387 */ /* 0x001fe80000100a00 */
[----:B------:R-:W-:Y:S10]  /*3aae0*/  STL.64 [R1+0x3220], R40 ;  /* 0x0032202801007387 */ /* 0x000ff40000100a00 */
[----:B------:R0:W-:Y:S04]  /*3aaf0*/  STL [R1+0x250], R24 ;  /* 0x0002501801007387 */ /* 0x0001e80000100800 */
[----:B------:R-:W2:Y:S04]  /*3ab00*/  LDL.LU R56, [R1+0xc0] ;  /* 0x0000c00001387983 */ /* 0x000ea80000300800 */
[----:B------:R-:W2:Y:S04]  /*3ab10*/  LDL.LU R57, [R1+0xc4] ;  /* 0x0000c40001397983 */ /* 0x000ea80000300800 */
[----:B------:R-:W2:Y:S04]  /*3ab20*/  LDL.LU R58, [R1+0xc8] ;  /* 0x0000c800013a7983 */ /* 0x000ea80000300800 */
[----:B------:R-:W2:Y:S01]  /*3ab30*/  LDL.LU R59, [R1+0xcc] ;  /* 0x0000cc00013b7983 */ /* 0x000ea20000300800 */
[----:B------:R-:W-:-:S02]  /*3ab40*/  IMAD.MOV.U32 R60, RZ, RZ, R25 ;  /* 0x000000ffff3c7224 */ /* 0x000fc400078e0019 */
[----:B------:R-:W-:Y:S02]  /*3ab50*/  IMAD.MOV.U32 R7, RZ, RZ, R26 ;  /* 0x000000ffff077224 */ /* 0x000fe400078e001a */
[----:B------:R-:W-:Y:S01]  /*3ab60*/  IMAD.MOV.U32 R6, RZ, RZ, R27 ;  /* 0x000000ffff067224 */ /* 0x000fe200078e001b */
[----:B0-----:R-:W3:Y:S04]  /*3ab70*/  LDL.LU R24, [R1+0x190] ;  /* 0x0001900001187983 */ /* 0x001ee80000300800 */
[----:B------:R-:W3:Y:S04]  /*3ab80*/  LDL.LU R25, [R1+0x194] ;  /* 0x0001940001197983 */ /* 0x000ee80000300800 */
[----:B------:R-:W3:Y:S04]  /*3ab90*/  LDL.LU R26, [R1+0x198] ;  /* 0x00019800011a7983 */ /* 0x000ee80000300800 */
[----:B------:R-:W3:Y:S04]  /*3aba0*/  LDL.LU R27, [R1+0x19c] ;  /* 0x00019c00011b7983 */ /* 0x000ee80000300800 */
[----:B------:R-:W2:Y:S04]  /*3abb0*/  LDL.LU R40, [R1+0xd0] ;  /* 0x0000d00001287983 */ /* 0x000ea80000300800 */
[----:B------:R-:W2:Y:S04]  /*3abc0*/  LDL.LU R41, [R1+0xd4] ;  /* 0x0000d40001297983 */ /* 0x000ea80000300800 */
[----:B------:R-:W2:Y:S04]  /*3abd0*/  LDL.LU R42, [R1+0xd8] ;  /* 0x0000d800012a7983 */ /* 0x000ea80000300800 */
[----:B------:R-:W2:Y:S04]  /*3abe0*/  LDL.LU R43, [R1+0xdc] ;  /* 0x0000dc00012b7983 */ /* 0x000ea80000300800 */
[----:B-1----:R-:W-:Y:S04]  /*3abf0*/  STL.64 [R1+0x31a8], R46 ;  /* 0x0031a82e01007387 */ /* 0x002fe80000100a00 */
[----:B------:R0:W-:Y:S04]  /*3ac00*/  STL.64 [R1+0x31a0], R44 ;  /* 0x0031a02c01007387 */ /* 0x0001e80000100a00 */
[----:B0-----:R-:W2:Y:S04]  /*3ac10*/  LDL.LU R44, [R1+0xe0] ;  /* 0x0000e000012c7983 */ /* 0x001ea80000300800 */
[----:B------:R-:W2:Y:S04]  /*3ac20*/  LDL.LU R45, [R1+0xe4] ;  /* 0x0000e400012d7983 */ /* 0x000ea80000300800 */
[----:B------:R-:W2:Y:S04]  /*3ac30*/  LDL.LU R46, [R1+0xe8] ;  /* 0x0000e800012e7983 */ /* 0x000ea80000300800 */
[----:B------:R-:W2:Y:S01]  /*3ac40*/  LDL.LU R47, [R1+0xec] ;  /* 0x0000ec00012f7983 */ /* 0x000ea20000300800 */
[----:B----4-:R-:W-:-:S15]  /*3ac50*/  HMMA.16816.F32 R48, R8, R12, R48 ;  /* 0x0000000c0830723c */ /* 0x010fde0000001830 */
[----:B------:R-:W-:-:S04]  /*3ac60*/  NOP ;  /* 0x0000000000007918 */ /* 0x000fc80000000000 */
[----:B------:R-:W-:Y:S02]  /*3ac70*/  IMAD.MOV.U32 R15, RZ, RZ, R50 ;  /* 0x000000ffff0f7224 */ /* 0x000fe400078e0032 */
[----:B------:R-:W-:Y:S02]  /*3ac80*/  IMAD.MOV.U32 R22, RZ, RZ, R51 ;  /* 0x000000ffff167224 */ /* 0x000fe400078e0033 */
[----:B------:R-:W-:Y:S01]  /*3ac90*/  IMAD.MOV.U32 R14, RZ, RZ, R49 ;  /* 0x000000ffff0e7224 */ /* 0x000fe200078e0031 */
[----:B------:R-:W4:Y:S04]  /*3aca0*/  LDL.LU.64 R50, [R1+0x3268] ;  /* 0x0032680001327983 */ /* 0x000f280000300a00 */
[----:B------:R-:W2:Y:S01]  /*3acb0*/  LDL.LU R49, [R1+0x3260] ;  /* 0x0032600001317983 */ /* 0x000ea20000300800 */
[----:B------:R-:W-:-:S03]  /*3acc0*/  IMAD.MOV.U32 R31, RZ, RZ, R48 ;  /* 0x000000ffff1f7224 */ /* 0x000fc600078e0030 */
[----:B------:R-:W-:Y:S04]  /*3acd0*/  STL.64 [R1+0x3248], R14 ;  /* 0x0032480e01007387 */ /* 0x000fe80000100a00 */
[----:B------:R0:W-:Y:S04]  /*3ace0*/  STL.64 [R1+0x3240], R12 ;  /* 0x0032400c01007387 */ /* 0x0001e80000100a00 */
[----:B0-----:R-:W3:Y:S04]  /*3acf0*/  LDL.LU R12, [R1+0xf0] ;  /* 0x0000f000010c7983 */ /* 0x001ee80000300800 */
[----:B------:R-:W3:Y:S04]  /*3ad00*/  LDL.LU R13, [R1+0xf4] ;  /* 0x0000f400010d7983 */ /* 0x000ee80000300800 */
[----:B------:R-:W3:Y:S04]  /*3ad10*/  LDL.LU R14, [R1+0xf8] ;  /* 0x0000f800010e7983 */ /* 0x000ee80000300800 */
[----:B------:R-:W3:Y:S01]  /*3ad20*/  LDL.LU R15, [R1+0xfc] ;  /* 0x0000fc00010f7983 */ /* 0x000ee20000300800 */
[----:B----4-:R-:W-:Y:S01]  /*3ad30*/  IMAD.SHL.U32 R51, R51, 0x80, RZ ;  /* 0x0000008033337824 */ /* 0x010fe200078e00ff */
[----:B--2---:R-:W-:-:S04]  /*3ad40*/  LOP3.LUT R54, R50, 0x10, R49, 0x78, !PT ;  /* 0x0000001032367812 */ /* 0x004fc800078e7831 */
[----:B------:R-:W-:-:S04]  /*3ad50*/  LOP3.LUT R54, R54, 0x800, R51, 0xf8, !PT ;  /* 0x0000080036367812 */ /* 0x000fc800078ef833 */
[----:B------:R-:W-:-:S05]  /*3ad60*/  LOP3.LUT R54, R54, 0x40, RZ, 0x3c, !PT ;  /* 0x0000004036367812 */ /* 0x000fca00078e3cff */
[----:B------:R-:W0:Y:S04]  /*3ad70*/  LDSM.16.MT88.4 R48, [R54+UR5+0x2000] ;  /* 0x002000053630783b */ /* 0x000e280008004200 */
[----:B0-----:R-:W-:Y:S04]  /*3ad80*/  STL.64 [R1+0x3158], R50 ;  /* 0x0031583201007387 */ /* 0x001fe80000100a00 */
[----:B------:R0:W-:Y:S04]  /*3ad90*/  STL.64 [R1+0x3150], R48 ;  /* 0x0031503001007387 */ /* 0x0001e80000100a00 */
[----:B0-----:R-:W2:Y:S04]  /*3ada0*/  LDL.LU R48, [R1+0x100] ;  /* 0x0001000001307983 */ /* 0x001ea80000300800 */
[----:B------:R-:W2:Y:S04]  /*3adb0*/  LDL.LU R49, [R1+0x104] ;  /* 0x0001040001317983 */ /* 0x000ea80000300800 */
[----:B------:R-:W2:Y:S04]  /*3adc0*/  LDL.LU R50, [R1+0x108] ;  /* 0x0001080001327983 */ /* 0x000ea80000300800 */
[----:B------:R-:W2:Y:S01]  /*3add0*/  LDL.LU R51, [R1+0x10c] ;  /* 0x00010c0001337983 */ /* 0x000ea20000300800 */
[----:B---3--:R-:W-:Y:S03]  /*3ade0*/  HMMA.16816.F32 R8, R8, R52, R24 ;  /* 0x000000340808723c */ /* 0x008fe60000001818 */
[----:B------:R-:W3:Y:S04]  /*3adf0*/  LDL.LU.64 R26, [R1+0x3258] ;  /* 0x00325800011a7983 */ /* 0x000ee80000300a00 */
[----:B------:R-:W4:-:S12]  /*3ae00*/  LDL.LU.64 R24, [R1+0x3250] ;  /* 0x0032500001187983 */ /* 0x000f180000300a00 */
[----:B------:R-:W-:Y:S04]  /*3ae10*/  STL.64 [R1+0x190], R8 ;  /* 0x0001900801007387 */ /* 0x000fe80000100a00 */
[----:B------:R-:W-:Y:S04]  /*3ae20*/  STL.64 [R1+0x198], R10 ;  /* 0x0001980a01007387 */ /* 0x000fe80000100a00 */
[----:B------:R-:W0:Y:S04]  /*3ae30*/  LDSM.16.MT88.4 R8, [R54+UR5+0x2080] ;  /* 0x002080053608783b */ /* 0x000e280008004200 */
[----:B0-----:R-:W-:Y:S04]  /*3ae40*/  STL.64 [R1+0x3118], R10 ;  /* 0x0031180a01007387 */ /* 0x001fe80000100a00 */
[----:B------:R2:W-:Y:S04]  /*3ae50*/  STL.64 [R1+0x3110], R8 ;  /* 0x0031100801007387 */ /* 0x0005e80000100a00 */
[----:B------:R-:W-:Y:S04]  /*3ae60*/  STL.64 [R1+0x3238], R34 ;  /* 0x0032382201007387 */ /* 0x000fe80000100a00 */
[----:B------:R-:W-:Y:S01]  /*3ae70*/  STL.64 [R1+0x3230], R32 ;  /* 0x0032302001007387 */ /* 0x000fe20000100a00 */
[----:B--2---:R-:W-:-:S15]  /*3ae80*/  HMMA.16816.F32 R8, R36, R32, R48 ;  /* 0x000000202408723c */ /* 0x004fde0000001830 */
[----:B------:R-:W-:-:S04]  /*3ae90*/  NOP ;  /* 0x0000000000007918 */ /* 0x000fc80000000000 */
[----:B------:R-:W-:Y:S04]  /*3aea0*/  STL.64 [R1+0x100], R8 ;  /* 0x0001000801007387 */ /* 0x000fe80000100a00 */
[----:B------:R0:W-:Y:S02]  /*3aeb0*/  STL.64 [R1+0x108], R10 ;  /* 0x0001080a01007387 */ /* 0x0001e40000100a00 */
[----:B0-----:R-:W-:-:S15]  /*3aec0*/  HMMA.16816.F32 R8, R36, R28, R12 ;  /* 0x0000001c2408723c */ /* 0x001fde000000180c */
[----:B------:R-:W-:-:S04]  /*3aed0*/  NOP ;  /* 0x0000000000007918 */ /* 0x000fc80000000000 */
[----:B------:R-:W-:Y:S01]  /*3aee0*/  IMAD.MOV.U32 R54, RZ, RZ, R10 ;  /* 0x000000ffff367224 */ /* 0x000fe200078e000a */
[----:B------:R4:W-:Y:S01]  /*3aef0*/  STL.64 [R1+0xf0], R8 ;  /* 0x0000f00801007387 */ /* 0x0009e20000100a00 */
[----:B------:R-:W-:Y:S02]  /*3af00*/  IMAD.MOV.U32 R55, RZ, RZ, R11 ;  /* 0x000000ffff377224 */ /* 0x000fe400078e000b */
[C---:B----4-:R-:W-:Y:S01]  /*3af10*/  HMMA.16816.F32 R8, R36.reuse, R24, R44 ;  /* 0x000000182408723c */ /* 0x050fe2000000182c */
[----:B------:R-:W-:Y:S04]  /*3af20*/  STL.64 [R1+0x3218], R30 ;  /* 0x0032181e01007387 */ /* 0x000fe80000100a00 */
[----:B------:R-:W-:Y:S04]  /*3af30*/  STL.64 [R1+0x3210], R28 ;  /* 0x0032101c01007387 */ /* 0x000fe80000100a00 */
[----:B------:R-:W-:Y:S04]  /*3af40*/  STL [R1+0x2fd4], R55 ;  /* 0x002fd43701007387 */ /* 0x000fe80000100800 */
[----:B------:R-:W-:Y:S04]  /*3af50*/  STL [R1+0x2fd0], R54 ;  /* 0x002fd03601007387 */ /* 0x000fe80000100800 */
[----:B---3--:R-:W-:Y:S04]  /*3af60*/  STL.64 [R1+0x3208], R26 ;  /* 0x0032081a01007387 */ /* 0x008fe80000100a00 */
[----:B------:R-:W-:Y:S04]  /*3af70*/  STL.64 [R1+0x3200], R24 ;  /* 0x0032001801007387 */ /* 0x000fe80000100a00 */
[----:B------:R-:W-:Y:S04]  /*3af80*/  STL.64 [R1+0xe0], R8 ;  /* 0x0000e00801007387 */ /* 0x000fe80000100a00 */
[----:B------:R0:W-:Y:S02]  /*3af90*/  STL.64 [R1+0xe8], R10 ;  /* 0x0000e80a01007387 */ /* 0x0001e40000100a00 */
[----:B0-----:R-:W-:-:S15]  /*3afa0*/  HMMA.16816.F32 R8, R36, R4, R40 ;  /* 0x000000042408723c */ /* 0x001fde0000001828 */
[----:B------:R-:W-:-:S04]  /*3afb0*/  NOP ;  /* 0x0000000000007918 */ /* 0x000fc80000000000 */
[----:B------:R-:W-:Y:S04]  /*3afc0*/  STL.64 [R1+0xd0], R8 ;  /* 0x0000d00801007387 */ /* 0x000fe80000100a00 */
[----:B------:R-:W-:Y:S04]  /*3afd0*/  STL.64 [R1+0x31f8], R6 ;  /* 0x0031f80601007387 */ /* 0x000fe80000100a00 */
[----:B------:R0:W-:Y:S01]  /*3afe0*/  STL.64 [R1+0x31f0], R4 ;  /* 0x0031f00401007387 */ /* 0x0001e20000100a00 */
[----:B------:R-:W-:Y:S01]  /*3aff0*/  IMAD.MOV.U32 R54, RZ, RZ, R11 ;  /* 0x000000ffff367224 */ /* 0x000fe200078e000b */
[----:B0-----:R-:W-:Y:S01]  /*3b000*/  HMMA.16816.F32 R4, R36, R20, R56 ;  /* 0x000000142404723c */ /* 0x001fe20000001838 */
[----:B------:R-:W-:-:S03]  /*3b010*/  IMAD.MOV.U32 R55, RZ, RZ, R10 ;  /* 0x000000ffff377224 */ /* 0x000fc600078e000a */
[----:B------:R-:W-:Y:S04]  /*3b020*/  STL [R1+0x2fdc], R54 ;  /* 0x002fdc3601007387 */ /* 0x000fe80000100800 */
[----:B------:R-:W-:Y:S04]  /*3b030*/  STL [R1+0x2fd8], R55 ;  /* 0x002fd83701007387 */ /* 0x000fe80000100800 */
[----:B------:R-:W-:Y:S04]  /*3b040*/  STL.64 [R1+0x31e8], R22 ;  /* 0x0031e81601007387 */ /* 0x000fe80000100a00 */
[----:B------:R-:W-:Y:S04]  /*3b050*/  STL.64 [R1+0x31e0], R20 ;  /* 0x0031e01401007387 */ /* 0x000fe80000100a00 */
        /* <DEDUP_REMOVED lines=19> */
[----:B--2---:R-:W-:Y:S04]  /*3b190*/  STL.64 [R1+0x3180], R8 ;  /* 0x0031800801007387 */ /* 0x004fe80000100a00 */
[----:B-1----:R-:W2:Y:S04]  /*3b1a0*/  LDL.LU R48, [R1+0x3c0] ;  /* 0x0003c00001307983 */ /* 0x002ea80000300800 */
        /* <DEDUP_REMOVED lines=67> */
[----:B--2---:R-:W-:-:S15]  /*3b5e0*/  HMMA.16816.F32 R12, R36, R16, R12 ;  /* 0x00000010240c723c */ /* 0x004fde000000180c */
[----:B------:R-:W-:-:S04]  /*3b5f0*/  NOP ;  /* 0x0000000000007918 */ /* 0x000fc80000000000 */
[----:B------:R-:W-:Y:S01]  /*3b600*/  IMAD.MOV.U32 R54, RZ, RZ, R14 ;  /* 0x000000ffff367224 */ /* 0x000fe200078e000e */
[----:B------:R0:W-:Y:S01]  /*3b610*/  STL.64 [R1+0xb0], R12 ;  /* 0x0000b00c01007387 */ /* 0x0001e20000100a00 */
[----:B------:R-:W-:-:S03]  /*3b620*/  IMAD.MOV.U32 R55, RZ, RZ, R15 ;  /* 0x000000ffff377224 */ /* 0x000fc600078e000f */
[----:B------:R-:W2:Y:S04]  /*3b630*/  LDL.LU.64 R14, [R1+0x3248] ;  /* 0x00324800010e7983 */ /* 0x000ea80000300a00 */
[----:B0-----:R-:W4:Y:S04]  /*3b640*/  LDL.LU.64 R12, [R1+0x3240] ;  /* 0x00324000010c7983 */ /* 0x001f280000300a00 */
[----:B------:R-:W-:Y:S04]  /*3b650*/  STL [R1+0x2fe4], R54 ;  /* 0x002fe43601007387 */ /* 0x000fe80000100800 */
[----:B------:R-:W-:Y:S01]  /*3b660*/  STL [R1+0x2fe0], R55 ;  /* 0x002fe03701007387 */ /* 0x000fe20000100800 */
[C---:B----4-:R-:W-:Y:S08]  /*3b670*/  HMMA.16816.F32 R32, R36.reuse, R12, R32 ;  /* 0x0000000c2420723c */ /* 0x050ff00000001820 */
[----:B------:R-:W-:Y:S11]  /*3b680*/  HMMA.16816.F32 R36, R36, R52, R40 ;  /* 0x000000342424723c */ /* 0x000ff60000001828 */
[----:B------:R-:W-:Y:S04]  /*3b690*/  STL.64 [R1+0xa0], R32 ;  /* 0x0000a02001007387 */ /* 0x000fe80000100a00 */
[----:B------:R0:W-:Y:S04]  /*3b6a0*/  STL.64 [R1+0xa8], R34 ;  /* 0x0000a82201007387 */ /* 0x0001e80000100a00 */
[----:B0-----:R-:W4:Y:S04]  /*3b6b0*/  LDL.LU.64 R34, [R1+0x3238] ;  /* 0x0032380001227983 */ /* 0x001f280000300a00 */
[----:B------:R-:W2:Y:S04]  /*3b6c0*/  LDL.LU.64 R32, [R1+0x3230] ;  /* 0x0032300001207983 */ /* 0x000ea80000300a00 */
[----:B------:R-:W2:Y:S04]  /*3b6d0*/  LDL.LU.64 R42, [R1+0x3228] ;  /* 0x00322800012a7983 */ /* 0x000ea80000300a00 */
[----:B------:R-:W2:Y:S01]  /*3b6e0*/  LDL.LU.64 R40, [R1+0x3220] ;  /* 0x0032200001287983 */ /* 0x000ea20000300a00 */
[----:B------:R-:W-:-:S03]  /*3b6f0*/  IMAD.MOV.U32 R54, RZ, RZ, R36 ;  /* 0x000000ffff367224 */ /* 0x000fc600078e0024 */
[----:B------:R0:W-:Y:S01]  /*3b700*/  STL.64 [R1+0x38], R38 ;  /* 0x0000382601007387 */ /* 0x0001e20000100a00 */
[----:B------:R-:W-:-:S03]  /*3b710*/  IMAD.MOV.U32 R55, RZ, RZ, R37 ;  /* 0x000000ffff377224 */ /* 0x000fc600078e0025 */
[----:B------:R-:W3:Y:S04]  /*3b720*/  LDL.LU R36, [R1+0x380] ;  /* 0x0003800001247983 */ /* 0x000ee80000300800 */
[----:B------:R-:W3:Y:S04]  /*3b730*/  LDL.LU R37, [R1+0x384] ;  /* 0x0003840001257983 */ /* 0x000ee80000300800 */
[----:B0-----:R-:W3:Y:S04]  /*3b740*/  LDL.LU R38, [R1+0x388] ;  /* 0x0003880001267983 */ /* 0x001ee80000300800 */
[----:B------:R-:W3:Y:S01]  /*3b750*/  LDL.LU R39, [R1+0x38c] ;  /* 0x00038c0001277983 */ /* 0x000ee20000300800 */
        /* <DEDUP_REMOVED lines=42> */
[----:B--2---:R-:W-:Y:S02]  /*3ba00*/  HMMA.16816.F32 R40, R40, R52, R44 ;  /* 0x000000342828723c */ /* 0x004fe4000000182c */
        /* <DEDUP_REMOVED lines=13> */
[----:B------:R-:W3:Y:S01]  /*3bae0*/  LDL.LU.64 R48, [R1+0x3190] ;  /* 0x0031900001307983 */ /* 0x000ee20000300a00 */
[----:B------:R-:W-:-:S15]  /*3baf0*/  HMMA.16816.F32 R8, R44, R28, R8 ;  /* 0x0000001c2c08723c */ /* 0x000fde0000001808 */
[----:B------:R-:W-:-:S04]  /*3bb00*/  NOP ;  /* 0x0000000000007918 */ /* 0x000fc80000000000 */
[----:B------:R-:W-:Y:S04]  /*3bb10*/  STL.64 [R1+0x3d0], R8 ;  /* 0x0003d00801007387 */ /* 0x000fe80000100a00 */
        /* <DEDUP_REMOVED lines=23> */
[----:B------:R-:W-:Y:S04]  /*3bc90*/  STL.64 [R1+0x3138], R18 ;  /* 0x0031381201007387 */ /* 0x000fe80000100a00 */
[----:B------:R1:W-:Y:S01]  /*3bca0*/  STL.64 [R1+0x3130], R16 ;  /* 0x0031301001007387 */ /* 0x0003e20000100a00 */
[C---:B--2---:R-:W-:Y:S08]  /*3bcb0*/  HMMA.16816.F32 R8, R44.reuse, R52, R8 ;  /* 0x000000342c08723c */ /* 0x044ff00000001808 */
[C---:B0-----:R-:W-:Y:S08]  /*3bcc0*/  HMMA.16816.F32 R20, R44.reuse, R16, R40 ;  /* 0x000000102c14723c */ /* 0x041ff00000001828 */
[----:B-1----:R-:W-:Y:S11]  /*3bcd0*/  HMMA.16816.F32 R16, R44, R12, R36 ;  /* 0x0000000c2c10723c */ /* 0x002ff60000001824 */
        /* <DEDUP_REMOVED lines=8> */
[----:B------:R-:W2:Y:S01]  /*3bd60*/  LDL.LU R36, [R1+0x330] ;  /* 0x0003300001247983 */ /* 0x000ea20000300800 */
[----:B---3--:R-:W-:-:S15]  /*3bd70*/  HMMA.16816.F32 R8, R48, R32, R56 ;  /* 0x000000203008723c */ /* 0x008fde0000001838 */
[----:B------:R-:W-:-:S04]  /*3bd80*/  NOP ;  /* 0x0000000000007918 */ /* 0x000fc80000000000 */
[----:B------:R0:W-:Y:S04]  /*3bd90*/  STL.64 [R1+0x350], R8 ;  /* 0x0003500801007387 */ /* 0x0001e80000100a00 */
[----:B------:R1:W-:Y:S04]  /*3bda0*/  STL.64 [R1+0x358], R10 ;  /* 0x0003580a01007387 */ /* 0x0003e80000100a00 */
        /* <DEDUP_REMOVED lines=27> */
[----:B0-----:R-:W4:Y:S04]  /*3bf60*/  LDL.LU R8, [R1+0x220] ;  /* 0x0002200001087983 */ /* 0x001f280000300800 */
[----:B------:R-:W4:Y:S04]  /*3bf70*/  LDL.LU R9, [R1+0x224] ;  /* 0x0002240001097983 */ /* 0x000f280000300800 */
[----:B-1----:R-:W4:Y:S04]  /*3bf80*/  LDL.LU R10, [R1+0x228] ;  /* 0x00022800010a7983 */ /* 0x002f280000300800 */
[----:B------:R-:W4:Y:S01]  /*3bf90*/  LDL.LU R11, [R1+0x22c] ;  /* 0x00022c00010b7983 */ /* 0x000f220000300800 */
[C---:B---3--:R-:W-:Y:S03]  /*3bfa0*/  HMMA.16816.F32 R44, R48.reuse, R28, R44 ;  /* 0x0000001c302c723c */ /* 0x048fe6000000182c */
[----:B--2---:R-:W-:Y:S04]  /*3bfb0*/  STL.64 [R1+0x3108], R42 ;  /* 0x0031082a01007387 */ /* 0x004fe80000100a00 */
[----:B------:R0:W-:Y:S04]  /*3bfc0*/  STL.64 [R1+0x3100], R40 ;  /* 0x0031002801007387 */ /* 0x0001e80000100a00 */
[----:B0-----:R-:W2:Y:S04]  /*3bfd0*/  LDL.LU R40, [R1+0x210] ;  /* 0x0002100001287983 */ /* 0x001ea80000300800 */
[----:B------:R-:W2:Y:S04]  /*3bfe0*/  LDL.LU R41, [R1+0x214] ;  /* 0x0002140001297983 */ /* 0x000ea80000300800 */
[----:B------:R-:W2:Y:S04]  /*3bff0*/  LDL.LU R42, [R1+0x218] ;  /* 0x00021800012a7983 */ /* 0x000ea80000300800 */
[----:B------:R-:W2:Y:S04]  /*3c000*/  LDL.LU R43, [R1+0x21c] ;  /* 0x00021c00012b7983 */ /* 0x000ea80000300800 */
[----:B------:R-:W-:Y:S04]  /*3c010*/  STL.64 [R1+0x340], R44 ;  /* 0x0003402c01007387 */ /* 0x000fe80000100a00 */
[----:B------:R0:W-:Y:S02]  /*3c020*/  STL.64 [R1+0x348], R46 ;  /* 0x0003482e01007387 */ /* 0x0001e40000100a00 */
[----:B0-----:R-:W-:Y:S02]  /*3c030*/  HMMA.16816.F32 R44, R48, R24, R36 ;  /* 0x00000018302c723c */ /* 0x001fe40000001824 */
[----:B------:R-:W3:-:S15]  /*3c040*/  LDL.LU R36, [R1+0x1e0] ;  /* 0x0001e00001247983 */ /* 0x000ede0000300800 */
[----:B------:R-:W-:Y:S02]  /*3c050*/  NOP ;  /* 0x0000000000007918 */ /* 0x000fe40000000000 */
[----:B------:R-:W-:Y:S04]  /*3c060*/  STL.64 [R1+0x330], R44 ;  /* 0x0003302c01007387 */ /* 0x000fe80000100a00 */
[----:B------:R-:W-:Y:S04]  /*3c070*/  STL.64 [R1+0x338], R46 ;  /* 0x0003382e01007387 */ /* 0x000fe80000100a00 */
[----:B------:R-:W3:Y:S04]  /*3c080*/  LDL.LU R37, [R1+0x1e4] ;  /* 0x0001e40001257983 */ /* 0x000ee80000300800 */
[----:B------:R-:W2:Y:S04]  /*3c090*/  LDL.LU R38, [R1+0x1e8] ;  /* 0x0001e80001267983 */ /* 0x000ea80000300800 */
[----:B------:R-:W2:Y:S01]  /*3c0a0*/  LDL.LU R39, [R1+0x1ec] ;  /* 0x0001ec0001277983 */ /* 0x000ea20000300800 */
[C---:B----4-:R-:W-:Y:S03]  /*3c0b0*/  HMMA.16816.F32 R20, R48.reuse, R4, R20 ;  /* 0x000000043014723c */ /* 0x050fe60000001814 */
[----:B--2---:R-:W-:Y:S04]  /*3c0c0*/  STL.64 [R1+0x30f8], R38 ;  /* 0x0030f82601007387 */ /* 0x004fe80000100a00 */
[----:B---3--:R0:W-:Y:S04]  /*3c0d0*/  STL.64 [R1+0x30f0], R36 ;  /* 0x0030f02401007387 */ /* 0x0081e80000100a00 */
        /* <DEDUP_REMOVED lines=18> */
[C---:B------:R-:W-:Y:S08]  /*3c200*/  HMMA.16816.F32 R52, R48.reuse, R12, R52 ;  /* 0x0000000c3034723c */ /* 0x040ff00000001834 */
[----:B--2---:R-:W-:-:S15]  /*3c210*/  HMMA.16816.F32 R56, R48, R16, R56 ;  /* 0x000000103038723c */ /* 0x004fde0000001838 */
[----:B------:R-:W-:-:S04]  /*3c220*/  NOP ;  /* 0x0000000000007918 */ /* 0x000fc80000000000 */
        /* <DEDUP_REMOVED lines=9> */
[----:B------:R-:W2:Y:S02]  /*3c2c0*/  LDL.LU.64 R52, [R1+0x3120] ;  /* 0x0031200001347983 */ /* 0x000ea40000300a00 */
[----:B--2---:R-:W-:Y:S02]  /*3c2d0*/  HMMA.16816.F32 R48, R48, R52, R8 ;  /* 0x000000343030723c */ /* 0x004fe40000001808 */
[----:B------:R-:W2:Y:S04]  /*3c2e0*/  LDL.LU.64 R10, [R1+0x3118] ;  /* 0x00311800010a7983 */ /* 0x000ea80000300a00 */
[----:B------:R-:W2:-:S13]  /*3c2f0*/  LDL.LU.64 R8, [R1+0x3110] ;  /* 0x0031100001087983 */ /* 0x000e9a0000300a00 */
[----:B------:R0:W-:Y:S04]  /*3c300*/  STL.64 [R1+0x220], R48 ;  /* 0x0002203001007387 */ /* 0x0001e80000100a00 */
[----:B------:R1:W-:Y:S04]  /*3c310*/  STL.64 [R1+0x228], R50 ;  /* 0x0002283201007387 */ /* 0x0003e80000100a00 */
[----:B0-----:R-:W3:Y:S04]  /*3c320*/  LDL.LU R48, [R1+0x1b0] ;  /* 0x0001b00001307983 */ /* 0x001ee80000300800 */
[----:B------:R-:W3:Y:S04]  /*3c330*/  LDL.LU R49, [R1+0x1b4] ;  /* 0x0001b40001317983 */ /* 0x000ee80000300800 */
[----:B-1----:R-:W3:Y:S04]  /*3c340*/  LDL.LU R50, [R1+0x1b8] ;  /* 0x0001b80001327983 */ /* 0x002ee80000300800 */
[----:B------:R-:W3:Y:S01]  /*3c350*/  LDL.LU R51, [R1+0x1bc] ;  /* 0x0001bc0001337983 */ /* 0x000ee20000300800 */
[----:B--2---:R-:W-:-:S15]  /*3c360*/  HMMA.16816.F32 R40, R8, R32, R40 ;  /* 0x000000200828723c */ /* 0x004fde0000001828 */
[----:B------:R-:W-:-:S04]  /*3c370*/  NOP ;  /* 0x0000000000007918 */ /* 0x000fc80000000000 */
[----:B------:R-:W-:Y:S04]  /*3c380*/  STL.64 [R1+0x210], R40 ;  /* 0x0002102801007387 */ /* 0x000fe80000100a00 */
[----:B------:R0:W-:Y:S04]  /*3c390*/  STL.64 [R1+0x218], R42 ;  /* 0x0002182a01007387 */ /* 0x0001e80000100a00 */
[----:B0-----:R-:W2:Y:S04]  /*3c3a0*/  LDL.LU.64 R42, [R1+0x3108] ;  /* 0x00310800012a7983 */ /* 0x001ea80000300a00 */
[----:B------:R-:W2:Y:S01]  /*3c3b0*/  LDL.LU.64 R40, [R1+0x3100] ;  /* 0x0031000001287983 */ /* 0x000ea20000300a00 */
[C---:B------:R-:W-:Y:S03]  /*3c3c0*/  HMMA.16816.F32 R36, R8.reuse, R24, R36 ;  /* 0x000000180824723c */ /* 0x040fe60000001824 */
[----:B------:R-:W-:Y:S04]  /*3c3d0*/  STL.64 [R1+0x30e8], R30 ;  /* 0x0030e81e01007387 */ /* 0x000fe80000100a00 */
[----:B------:R0:W-:Y:S01]  /*3c3e0*/  STL.64 [R1+0x30e0], R28 ;  /* 0x0030e01c01007387 */ /* 0x0001e20000100a00 */
[----:B--2---:R-:W-:-:S15]  /*3c3f0*/  HMMA.16816.F32 R40, R8, R28, R40 ;  /* 0x0000001c0828723c */ /* 0x004fde0000001828 */
[----:B------:R-:W-:-:S04]  /*3c400*/  NOP ;  /* 0x0000000000007918 */ /* 0x000fc80000000000 */
[----:B------:R-:W-:Y:S04]  /*3c410*/  STL.64 [R1+0x200], R40 ;  /* 0x0002002801007387 */ /* 0x000fe80000100a00 */
[----:B------:R-:W-:Y:S04]  /*3c420*/  STL.64 [R1+0x208], R42 ;  /* 0x0002082a01007387 */ /* 0x000fe80000100a00 */
[----:B0-----:R-:W2:Y:S04]  /*3c430*/  LDL.LU R28, [R1+0x1d0] ;  /* 0x0001d000011c7983 */ /* 0x001ea80000300800 */
[----:B------:R-:W2:Y:S04]  /*3c440*/  LDL.LU R29, [R1+0x1d4] ;  /* 0x0001d400011d7983 */ /* 0x000ea80000300800 */
[----:B------:R-:W2:Y:S04]  /*3c450*/  LDL.LU R30, [R1+0x1d8] ;  /* 0x0001d800011e7983 */ /* 0x000ea80000300800 */
[----:B------:R-:W2:Y:S04]  /*3c460*/  LDL.LU R31, [R1+0x1dc] ;  /* 0x0001dc00011f7983 */ /* 0x000ea80000300800 */
[----:B------:R-:W-:Y:S04]  /*3c470*/  STL.64 [R1+0x1f0], R36 ;  /* 0x0001f02401007387 */ /* 0x000fe80000100a00 */
[----:B------:R0:W-:Y:S04]  /*3c480*/  STL.64 [R1+0x1f8], R38 ;  /* 0x0001f82601007387 */ /* 0x0001e80000100a00 */
[----:B0-----:R-:W2:Y:S04]  /*3c490*/  LDL.LU.64 R38, [R1+0x30f8] ;  /* 0x0030f80001267983 */ /* 0x001ea80000300a00 */
[----:B------:R-:W2:Y:S01]  /*3c4a0*/  LDL.LU.64 R36, [R1+0x30f0] ;  /* 0x0030f00001247983 */ /* 0x000ea20000300a00 */
[----:B------:R-:W0:Y:S01]  /*3c4b0*/  S2R R43, SR_TID.X ;  /* 0x00000000002b7919 */ /* 0x000e220000002100 */
[----:B------:R-:W1:Y:S02]  /*3c4c0*/  S2R R42, SR_TID.X ;  /* 0x00000000002a7919 */ /* 0x000e640000002100 */
[----:B------:R-:W-:Y:S04]  /*3c4d0*/  STL.64 [R1+0x30d8], R26 ;  /* 0x0030d81a01007387 */ /* 0x000fe80000100a00 */
[----:B------:R2:W-:Y:S04]  /*3c4e0*/  STL.64 [R1+0x30d0], R24 ;  /* 0x0030d01801007387 */ /* 0x0005e80000100a00 */
[----:B------:R-:W-:Y:S04]  /*3c4f0*/  STL.64 [R1+0x30c8], R6 ;  /* 0x0030c80601007387 */ /* 0x000fe80000100a00 */
[----:B------:R0:W-:Y:S02]  /*3c500*/  STL.64 [R1+0x30c0], R4 ;  /* 0x0030c00401007387 */ /* 0x0001e40000100a00 */
[----:B0-----:R-:W-:Y:S01]  /*3c510*/  LOP3.LUT R43, R43, 0x7, RZ, 0xc0, !PT ;  /* 0x000000072b2b7812 */ /* 0x001fe200078ec0ff */
[----:B-1----:R-:W-:-:S04]  /*3c520*/  IMAD.SHL.U32 R41, R42, 0x2, RZ ;  /* 0x000000022a297824 */ /* 0x002fc800078e00ff */
[----:B------:R-:W-:Y:S02]  /*3c530*/  IMAD R43, R43, 0x110, RZ ;  /* 0x000001102b2b7824 */ /* 0x000fe400078e02ff */
[----:B------:R-:W-:-:S03]  /*3c540*/  IMAD.SHL.U32 R42, R42, 0x80, RZ ;  /* 0x000000802a2a7824 */ /* 0x000fc600078e00ff */
[----:B------:R-:W-:-:S04]  /*3c550*/  LOP3.LUT R43, R43, 0x10, R41, 0x78, !PT ;  /* 0x000000102b2b7812 */ /* 0x000fc800078e7829 */
[----:B------:R-:W-:-:S04]  /*3c560*/  LOP3.LUT R43, R43, 0x800, R42, 0xf8, !PT ;  /* 0x000008002b2b7812 */ /* 0x000fc800078ef82a */
[----:B------:R-:W-:Y:S01]  /*3c570*/  LOP3.LUT R43, R43, 0x60, RZ, 0x3c, !PT ;  /* 0x000000602b2b7812 */ /* 0x000fe200078e3cff */
[C---:B--2---:R-:W-:Y:S08]  /*3c580*/  HMMA.16816.F32 R24, R8.reuse, R4, R36 ;  /* 0x000000040818723c */ /* 0x044ff00000001824 */
[C---:B------:R-:W-:Y:S01]  /*3c590*/  HMMA.16816.F32 R4, R8.reuse, R20, R28 ;  /* 0x000000140804723c */ /* 0x040fe2000000181c */
[----:B------:R-:W-:Y:S04]  /*3c5a0*/  LDSM.16.MT88.4 R36, [R43+UR5+0x2000] ;  /* 0x002000052b24783b */ /* 0x000fe80008004200 */
[----:B------:R-:W0:Y:S06]  /*3c5b0*/  LDSM.16.MT88.4 R40, [R43+UR5+0x2080] ;  /* 0x002080052b28783b */ /* 0x000e2c0008004200 */
[----:B------:R-:W-:Y:S04]  /*3c5c0*/  STL.64 [R1+0x1e0], R24 ;  /* 0x0001e01801007387 */ /* 0x000fe80000100a00 */
[----:B------:R-:W-:Y:S04]  /*3c5d0*/  STL.64 [R1+0x1e8], R26 ;  /* 0x0001e81a01007387 */ /* 0x000fe80000100a00 */
[----:B----4-:R-:W-:Y:S04]  /*3c5e0*/  STL.64 [R1+0x30b8], R22 ;  /* 0x0030b81601007387 */ /* 0x010fe80000100a00 */
[----:B------:R-:W-:Y:S04]  /*3c5f0*/  STL.64 [R1+0x30b0], R20 ;  /* 0x0030b01401007387 */ /* 0x000fe80000100a00 */
[----:B------:R-:W-:Y:S04]  /*3c600*/  STL.64 [R1+0x1d0], R4 ;  /* 0x0001d00401007387 */ /* 0x000fe80000100a00 */
[----:B------:R3:W-:Y:S02]  /*3c610*/  STL.64 [R1+0x1d8], R6 ;  /* 0x0001d80601007387 */ /* 0x0007e40000100a00 */
[C---:B---3--:R-:W-:Y:S02]  /*3c620*/  HMMA.16816.F32 R4, R8.reuse, R16, R44 ;  /* 0x000000100804723c */ /* 0x048fe4000000182c */
[----:B------:R-:W1:Y:S04]  /*3c630*/  LDSM.16.MT88.4 R44, [R3+UR5+0x3000] ;  /* 0x00300005032c783b */ /* 0x000e680008004200 */
[----:B0-----:R-:W-:Y:S04]  /*3c640*/  STL.64 [R1+0x3080], R42 ;  /* 0x0030802a01007387 */ /* 0x001fe80000100a00 */
[----:B------:R-:W-:Y:S04]  /*3c650*/  STL.64 [R1+0x3078], R40 ;  /* 0x0030782801007387 */ /* 0x000fe80000100a00 */
[----:B-1----:R-:W-:Y:S05]  /*3c660*/  STL.64 [R1+0x3020], R46 ;  /* 0x0030202e01007387 */ /* 0x002fea0000100a00 */
[----:B------:R-:W-:Y:S04]  /*3c670*/  STL.64 [R1+0x1c0], R4 ;  /* 0x0001c00401007387 */ /* 0x000fe80000100a00 */
[----:B------:R0:W-:Y:S02]  /*3c680*/  STL.64 [R1+0x1c8], R6 ;  /* 0x0001c80601007387 */ /* 0x0001e40000100a00 */
[C---:B0-----:R-:W-:Y:S02]  /*3c690*/  HMMA.16816.F32 R4, R8.reuse, R12, R48 ;  /* 0x0000000c0804723c */ /* 0x041fe40000001830 */
[----:B------:R-:W0:Y:S04]  /*3c6a0*/  LDSM.16.MT88.4 R48, [R3+UR5+0x3080] ;  /* 0x003080050330783b */ /* 0x000e280008004200 */
[----:B------:R-:W-:Y:S04]  /*3c6b0*/  STL.64 [R1+0x3018], R44 ;  /* 0x0030182c01007387 */ /* 0x000fe80000100a00 */
[----:B------:R-:W-:Y:S04]  /*3c6c0*/  STL.64 [R1+0x30a0], R14 ;  /* 0x0030a00e01007387 */ /* 0x000fe80000100a00 */
[----:B------:R-:W-:Y:S05]  /*3c6d0*/  STL.64 [R1+0x3098], R12 ;  /* 0x0030980c01007387 */ /* 0x000fea0000100a00 */
[----:B------:R-:W-:Y:S04]  /*3c6e0*/  STL.64 [R1+0x1b0], R4 ;  /* 0x0001b00401007387 */ /* 0x000fe80000100a00 */
[----:B------:R1:W-:Y:S02]  /*3c6f0*/  STL.64 [R1+0x1b8], R6 ;  /* 0x0001b80601007387 */ /* 0x0003e40000100a00 */
[----:B-1----:R-:W-:Y:S02]  /*3c700*/  HMMA.16816.F32 R4, R8, R52, R56 ;  /* 0x000000340804723c */ /* 0x002fe40000001838 */
[----:B------:R-:W1:Y:S04]  /*3c710*/  LDSM.16.MT88.4 R8, [R2+UR5+0x3000] ;  /* 0x003000050208783b */ /* 0x000e680008004200 */
[----:B0-----:R-:W-:Y:S04]  /*3c720*/  STL.64 [R1+0x2ff0], R50 ;  /* 0x002ff03201007387 */ /* 0x001fe80000100a00 */
[----:B------:R0:W-:Y:S04]  /*3c730*/  STL.64 [R1+0x2fe8], R48 ;  /* 0x002fe83001007387 */ /* 0x0001e80000100a00 */
[----:B------:R-:W-:Y:S04]  /*3c740*/  STL [R1+0x2d78], R3 ;  /* 0x002d780301007387 */ /* 0x000fe80000100800 */
[----:B------:R-:W-:Y:S04]  /*3c750*/  STL.64 [R1+0x3090], R54 ;  /* 0x0030903601007387 */ /* 0x000fe80000100a00 */
[----:B------:R-:W-:Y:S04]  /*3c760*/  STL.64 [R1+0x3088], R52 ;  /* 0x0030883401007387 */ /* 0x000fe80000100a00 */
[----:B------:R2:W-:Y:S04]  /*3c770*/  STL.64 [R1+0x90], R4 ;  /* 0x0000900401007387 */ /* 0x0005e80000100a00 */
[----:B------:R3:W-:Y:S04]  /*3c780*/  STL.64 [R1+0x98], R6 ;  /* 0x0000980601007387 */ /* 0x0007e80000100a00 */
[----:B------:R-:W4:Y:S04]  /*3c790*/  LDL.LU R40, [R1+0x40] ;  /* 0x0000400001287983 */ /* 0x000f280000300800 */
[----:B------:R-:W4:Y:S04]  /*3c7a0*/  LDL.LU R41, [R1+0x44] ;  /* 0x0000440001297983 */ /* 0x000f280000300800 */
[----:B------:R-:W4:Y:S04]  /*3c7b0*/  LDL.LU R42, [R1+0x48] ;  /* 0x00004800012a7983 */ /* 0x000f280000300800 */
        /* <DEDUP_REMOVED lines=9> */
[----:B--2---:R-:W2:Y:S04]  /*3c850*/  LDL.LU R4, [R1+0x150] ;  /* 0x0001500001047983 */ /* 0x004ea80000300800 */
[----:B------:R-:W2:Y:S04]  /*3c860*/  LDL.LU R5, [R1+0x154] ;  /* 0x0001540001057983 */ /* 0x000ea80000300800 */
[----:B---3--:R-:W2:Y:S04]  /*3c870*/  LDL.LU R6, [R1+0x158] ;  /* 0x0001580001067983 */ /* 0x008ea80000300800 */
        /* <DEDUP_REMOVED lines=21> */
[C---:B---3--:R-:W-:Y:S03]  /*3c9d0*/  HMMA.16816.F32 R28, R36.reuse, R32, R28 ;  /* 0x00000020241c723c */ /* 0x048fe6000000181c */
[----:B--2---:R-:W-:Y:S04]  /*3c9e0*/  STL.64 [R1+0x3070], R58 ;  /* 0x0030703a01007387 */ /* 0x004fe80000100a00 */
        /* <DEDUP_REMOVED lines=9> */
[----:B-1----:R-:W-:Y:S04]  /*3ca80*/  STL.64 [R1+0x2f60], R10 ;  /* 0x002f600a01007387 */ /* 0x002fe80000100a00 */
[----:B------:R0:W-:Y:S04]  /*3ca90*/  STL.64 [R1+0x2f58], R8 ;  /* 0x002f580801007387 */ /* 0x0001e80000100a00 */
[----:B0-----:R-:W2:Y:S04]  /*3caa0*/  LDL.LU R8, [R1+0x1a0] ;  /* 0x0001a00001087983 */ /* 0x001ea80000300800 */
[----:B------:R-:W2:Y:S04]  /*3cab0*/  LDL.LU R9, [R1+0x1a4] ;  /* 0x0001a40001097983 */ /* 0x000ea80000300800 */
[----:B------:R-:W2:Y:S04]  /*3cac0*/  LDL.LU R10, [R1+0x1a8] ;  /* 0x0001a800010a7983 */ /* 0x000ea80000300800 */
[----:B------:R-:W2:Y:S04]  /*3cad0*/  LDL.LU R11, [R1+0x1ac] ;  /* 0x0001ac00010b7983 */ /* 0x000ea80000300800 */
        /* <DEDUP_REMOVED lines=15> */
[----:B------:R-:W4:Y:S02]  /*3cbd0*/  LDL.LU.64 R4, [R1+0x30c0] ;  /* 0x0030c00001047983 */ /* 0x000f240000300a00 */
[----:B----4-:R-:W-:-:S15]  /*3cbe0*/  HMMA.16816.F32 R20, R36, R4, R20 ;  /* 0x000000042414723c */ /* 0x010fde0000001814 */
[----:B------:R-:W-:-:S04]  /*3cbf0*/  NOP ;  /* 0x0000000000007918 */ /* 0x000fc80000000000 */
[----:B------:R-:W-:Y:S04]  /*3cc00*/  STL.64 [R1+0x140], R20 ;  /* 0x0001401401007387 */ /* 0x000fe80000100a00 */
[----:B------:R0:W-:Y:S04]  /*3cc10*/  STL.64 [R1+0x148], R22 ;  /* 0x0001481601007387 */ /* 0x0001e80000100a00 */
[----:B0-----:R-:W4:Y:S04]  /*3cc20*/  LDL.LU.64 R22, [R1+0x30b8] ;  /* 0x0030b80001167983 */ /* 0x001f280000300a00 */
[----:B------:R-:W2:Y:S01]  /*3cc30*/  LDL.LU.64 R20, [R1+0x30b0] ;  /* 0x0030b00001147983 */ /* 0x000ea20000300a00 */
[C---:B------:R-:W-:Y:S08]  /*3cc40*/  HMMA.16816.F32 R12, R36.reuse, R16, R12 ;  /* 0x00000010240c723c */ /* 0x040ff0000000180c */
[----:B--2---:R-:W-:-:S15]  /*3cc50*/  HMMA.16816.F32 R48, R36, R20, R48 ;  /* 0x000000142430723c */ /* 0x004fde0000001830 */
[----:B------:R-:W-:-:S04]  /*3cc60*/  NOP ;  /* 0x0000000000007918 */ /* 0x000fc80000000000 */
[----:B------:R0:W-:Y:S04]  /*3cc70*/  STL.64 [R1+0x130], R48 ;  /* 0x0001303001007387 */ /* 0x0001e80000100a00 */
[----:B------:R1:W-:Y:S04]  /*3cc80*/  STL.64 [R1+0x138], R50 ;  /* 0x0001383201007387 */ /* 0x0003e80000100a00 */
[----:B0-----:R-:W2:Y:S04]  /*3cc90*/  LDL.LU R48, [R1+0x2d0] ;  /* 0x0002d00001307983 */ /* 0x001ea80000300800 */
[----:B------:R-:W2:Y:S01]  /*3cca0*/  LDL.LU R49, [R1+0x2d4] ;  /* 0x0002d40001317983 */ /* 0x000ea20000300800 */
[----:B-1----:R-:W-:-:S02]  /*3ccb0*/  IMAD.MOV.U32 R50, RZ, RZ, R0 ;  /* 0x000000ffff327224 */ /* 0x002fc400078e0000 */
[----:B------:R-:W-:Y:S01]  /*3ccc0*/  IMAD.MOV.U32 R51, RZ, RZ, R61 ;  /* 0x000000ffff337224 */ /* 0x000fe200078e003d */
        /* <DEDUP_REMOVED lines=17> */
[----:B0-----:R-:W3:Y:S04]  /*3cde0*/  LDL.LU R36, [R1] ;  /* 0x0000000001247983 */ /* 0x001ee80000300800 */
[----:B------:R-:W3:Y:S01]  /*3cdf0*/  LDL.LU R37, [R1+0x4] ;  /* 0x0000040001257983 */ /* 0x000ee20000300800 */
[----:B-1----:R-:W-:Y:S01]  /*3ce00*/  IMAD.MOV.U32 R39, RZ, RZ, R0 ;  /* 0x000000ffff277224 */ /* 0x002fe200078e0000 */
[----:B--2---:R-:W-:-:S15]  /*3ce10*/  HMMA.16816.F32 R56, R40, R32, R56 ;  /* 0x000000202838723c */ /* 0x004fde0000001838 */
[----:B------:R-:W-:-:S04]  /*3ce20*/  NOP ;  /* 0x0000000000007918 */ /* 0x000fc80000000000 */
[----:B------:R-:W-:Y:S04]  /*3ce30*/  STL.64 [R1+0x20], R56 ;  /* 0x0000203801007387 */ /* 0x000fe80000100a00 */
[----:B------:R0:W-:Y:S01]  /*3ce40*/  STL [R1+0x28], R58 ;  /* 0x0000283a01007387 */ /* 0x0001e20000100800 */
[----:B------:R-:W-:-:S03]  /*3ce50*/  IMAD.MOV.U32 R0, RZ, RZ, R59 ;  /* 0x000000ffff007224 */ /* 0x000fc600078e003b */
[----:B0-----:R-:W2:Y:S04]  /*3ce60*/  LDL.LU.64 R58, [R1+0x3070] ;  /* 0x00307000013a7983 */ /* 0x001ea80000300a00 */
[----:B------:R-:W2:Y:S04]  /*3ce70*/  LDL.LU.64 R56, [R1+0x3068] ;  /* 0x0030680001387983 */ /* 0x000ea80000300a00 */
[----:B------:R-:W-:Y:S01]  /*3ce80*/  STL [R1+0x2e80], R0 ;  /* 0x002e800001007387 */ /* 0x000fe20000100800 */
[----:B--2---:R-:W-:-:S15]  /*3ce90*/  HMMA.16816.F32 R56, R40, R28, R56 ;  /* 0x0000001c2838723c */ /* 0x004fde0000001838 */
[----:B------:R-:W-:-:S04]  /*3cea0*/  NOP ;  /* 0x0000000000007918 */ /* 0x000fc80000000000 */
[----:B------:R-:W-:Y:S04]  /*3ceb0*/  STL.64 [R1+0x10], R56 ;  /* 0x0000103801007387 */ /* 0x000fe80000100a00 */
[----:B------:R0:W-:Y:S04]  /*3cec0*/  STL.64 [R1+0x18], R58 ;  /* 0x0000183a01007387 */ /* 0x0001e80000100a00 */
[----:B0-----:R-:W2:Y:S04]  /*3ced0*/  LDL.LU.64 R58, [R1+0x3060] ;  /* 0x00306000013a7983 */ /* 0x001ea80000300a00 */
[----:B------:R-:W2:Y:S01]  /*3cee0*/  LDL.LU.64 R56, [R1+0x3058] ;  /* 0x0030580001387983 */ /* 0x000ea20000300a00 */
[----:B------:R-:W-:Y:S01]  /*3cef0*/  IMAD.MOV.U32 R38, RZ, RZ, R61 ;  /* 0x000000ffff267224 */ /* 0x000fe200078e003d */
[C---:B------:R-:W-:Y:S08]  /*3cf00*/  HMMA.16816.F32 R8, R40.reuse, R20, R8 ;  /* 0x000000142808723c */ /* 0x040ff00000001808 */
[----:B---3--:R-:W-:-:S15]  /*3cf10*/  HMMA.16816.F32 R36, R40, R24, R36 ;  /* 0x000000182824723c */ /* 0x008fde0000001824 */
[----:B------:R-:W-:-:S04]  /*3cf20*/  NOP ;  /* 0x0000000000007918 */ /* 0x000fc80000000000 */
[----:B------:R0:W-:Y:S04]  /*3cf30*/  STL.64 [R1], R36 ;  /* 0x0000002401007387 */ /* 0x0001e80000100a00 */
[----:B------:R-:W-:Y:S01]  /*3cf40*/  STL.64 [R1+0x3000], R26 ;  /* 0x0030001a01007387 */ /* 0x000fe20000100a00 */
[----:B------:R-:W-:Y:S02]  /*3cf50*/  IMAD.MOV.U32 R28, RZ, RZ, R8 ;  /* 0x000000ffff1c7224 */ /* 0x000fe400078e0008 */
[----:B------:R-:W-:Y:S02]  /*3cf60*/  IMAD.MOV.U32 R29, RZ, RZ, R9 ;  /* 0x000000ffff1d7224 */ /* 0x000fe400078e0009 */
[----:B------:R-:W-:Y:S02]  /*3cf70*/  IMAD.MOV.U32 R0, RZ, RZ, R38 ;  /* 0x000000ffff007224 */ /* 0x000fe400078e0026 */
[----:B------:R-:W-:-:S02]  /*3cf80*/  IMAD.MOV.U32 R61, RZ, RZ, R39 ;  /* 0x000000ffff3d7224 */ /* 0x000fc400078e0027 */
[----:B------:R-:W-:Y:S02]  /*3cf90*/  IMAD.MOV.U32 R38, RZ, RZ, R7 ;  /* 0x000000ffff267224 */ /* 0x000fe400078e0007 */
[----:B------:R-:W-:Y:S02]  /*3cfa0*/  IMAD.MOV.U32 R39, RZ, RZ, R6 ;  /* 0x000000ffff277224 */ /* 0x000fe400078e0006 */
[----:B0-----:R-:W-:Y:S01]  /*3cfb0*/  IMAD.MOV.U32 R37, RZ, RZ, R60 ;  /* 0x000000ffff257224 */ /* 0x001fe200078e003c */
[----:B--2---:R-:W-:-:S15]  /*3cfc0*/  HMMA.16816.F32 R56, R40, R4, R56 ;  /* 0x000000042838723c */ /* 0x004fde0000001838 */
[----:B------:R-:W-:-:S04]  /*3cfd0*/  NOP ;  /* 0x0000000000007918 */ /* 0x000fc80000000000 */
[----:B------:R-:W-:Y:S04]  /*3cfe0*/  STL [R1+0x2d88], R56 ;  /* 0x002d883801007387 */ /* 0x000fe80000100800 */
[----:B------:R-:W-:Y:S04]  /*3cff0*/  STL [R1+0x2d84], R57 ;  /* 0x002d843901007387 */ /* 0x000fe80000100800 */
[----:B------:R-:W-:Y:S04]  /*3d000*/  STL [R1+0x2d80], R58 ;  /* 0x002d803a01007387 */ /* 0x000fe80000100800 */
[----:B------:R-:W-:Y:S04]  /*3d010*/  STL [R1+0x2d7c], R59 ;  /* 0x002d7c3b01007387 */ /* 0x000fe80000100800 */
[----:B------:R0:W-:Y:S02]  /*3d020*/  STL.64 [R1+0x1a8], R10 ;  /* 0x0001a80a01007387 */ /* 0x0001e40000100a00 */
[----:B0-----:R-:W-:-:S15]  /*3d030*/  HMMA.16816.F32 R8, R40, R16, R44 ;  /* 0x000000102808723c */ /* 0x001fde000000182c */
[----:B------:R-:W-:-:S04]  /*3d040*/  NOP ;  /* 0x0000000000007918 */ /* 0x000fc80000000000 */
[----:B------:R-:W-:Y:S04]  /*3d050*/  STL [R1+0x2c4], R9 ;  /* 0x0002c40901007387 */ /* 0x000fe80000100800 */
[----:B------:R0:W-:Y:S04]  /*3d060*/  STL.64 [R1+0x2c8], R10 ;  /* 0x0002c80a01007387 */ /* 0x0001e80000100a00 */
[----:B------:R-:W2:Y:S04]  /*3d070*/  LDL.LU R44, [R1+0x2b0] ;  /* 0x0002b000012c7983 */ /* 0x000ea80000300800 */
[----:B------:R-:W2:Y:S04]  /*3d080*/  LDL.LU R45, [R1+0x2b4] ;  /* 0x0002b400012d7983 */ /* 0x000ea80000300800 */
[----:B------:R-:W2:Y:S04]  /*3d090*/  LDL.LU R46, [R1+0x2b8] ;  /* 0x0002b800012e7983 */ /* 0x000ea80000300800 */
[----:B------:R-:W2:Y:S01]  /*3d0a0*/  LDL.LU R47, [R1+0x2bc] ;  /* 0x0002bc00012f7983 */ /* 0x000ea20000300800 */
[----:B------:R-:W-:-:S03]  /*3d0b0*/  IMAD.MOV.U32 R3, RZ, RZ, R8 ;  /* 0x000000ffff037224 */ /* 0x000fc600078e0008 */
[----:B------:R-:W3:Y:S04]  /*3d0c0*/  LDL.LU R24, [R1+0x2a0] ;  /* 0x0002a00001187983 */ /* 0x000ee80000300800 */
[----:B------:R-:W3:Y:S04]  /*3d0d0*/  LDL.LU R25, [R1+0x2a4] ;  /* 0x0002a40001197983 */ /* 0x000ee80000300800 */
[----:B------:R-:W3:Y:S04]  /*3d0e0*/  LDL.LU R26, [R1+0x2a8] ;  /* 0x0002a800011a7983 */ /* 0x000ee80000300800 */
[----:B------:R-:W3:Y:S01]  /*3d0f0*/  LDL.LU R27, [R1+0x2ac] ;  /* 0x0002ac00011b7983 */ /* 0x000ee20000300800 */
[----:B0-----:R-:W-:Y:S03]  /*3d100*/  HMMA.16816.F32 R8, R40, R12, R48 ;  /* 0x0000000c2808723c */ /* 0x001fe60000001830 */
[----:B------:R0:W-:Y:S04]  /*3d110*/  STL.64 [R1+0x2ff8], R18 ;  /* 0x002ff81201007387 */ /* 0x0001e80000100a00 */
[----:B------:R-:W3:Y:S04]  /*3d120*/  LDL.LU R16, [R1+0x290] ;  /* 0x0002900001107983 */ /* 0x000ee80000300800 */
[----:B------:R-:W3:Y:S04]  /*3d130*/  LDL.LU R17, [R1+0x294] ;  /* 0x0002940001117983 */ /* 0x000ee80000300800 */
[----:B0-----:R-:W3:Y:S04]  /*3d140*/  LDL.LU R18, [R1+0x298] ;  /* 0x0002980001127983 */ /* 0x001ee80000300800 */
[----:B------:R-:W3:Y:S04]  /*3d150*/  LDL.LU R19, [R1+0x29c] ;  /* 0x00029c0001137983 */ /* 0x000ee80000300800 */
[----:B------:R-:W3:Y:S04]  /*3d160*/  LDL.LU R48, [R1+0x280] ;  /* 0x0002800001307983 */ /* 0x000ee80000300800 */
[----:B------:R-:W3:Y:S04]  /*3d170*/  LDL.LU R49, [R1+0x284] ;  /* 0x0002840001317983 */ /* 0x000ee80000300800 */
[----:B------:R-:W3:Y:S04]  /*3d180*/  LDL.LU R50, [R1+0x288] ;  /* 0x0002880001327983 */ /* 0x000ee80000300800 */
[----:B------:R-:W3:Y:S04]  /*3d190*/  LDL.LU R51, [R1+0x28c] ;  /* 0x00028c0001337983 */ /* 0x000ee80000300800 */
[----:B------:R-:W3:Y:S04]  /*3d1a0*/  LDL.LU R36, [R1+0x250] ;  /* 0x0002500001247983 */ /* 0x000ee80000300800 */
[----:B------:R-:W3:Y:S01]  /*3d1b0*/  LDL.LU R60, [R1+0x3050] ;  /* 0x00305000013c7983 */ /* 0x000ee20000300800 */
[----:B------:R-:W-:-:S03]  /*3d1c0*/  IMAD.MOV.U32 R56, RZ, RZ, R8 ;  /* 0x000000ffff387224 */ /* 0x000fc600078e0008 */
[----:B------:R-:W3:Y:S04]  /*3d1d0*/  LDL.LU R7, [R1+0x304c] ;  /* 0x00304c0001077983 */ /* 0x000ee80000300800 */
[----:B------:R-:W3:Y:S01]  /*3d1e0*/  LDL.LU R6, [R1+0x3048] ;  /* 0x0030480001067983 */ /* 0x000ee20000300800 */
[----:B------:R-:W-:-:S03]  /*3d1f0*/  IMAD.MOV.U32 R8, RZ, RZ, R31 ;  /* 0x000000ffff087224 */ /* 0x000fc600078e001f */
[----:B------:R-:W3:Y:S01]  /*3d200*/  LDL.LU R31, [R1+0x3044] ;  /* 0x00304400011f7983 */ /* 0x000ee20000300800 */
[----:B------:R-:W-:Y:S02]  /*3d210*/  IMAD.MOV.U32 R57, RZ, RZ, R9 ;  /* 0x000000ffff397224 */ /* 0x000fe400078e0009 */
[----:B------:R-:W-:Y:S02]  /*3d220*/  IMAD.MOV.U32 R58, RZ, RZ, R10 ;  /* 0x000000ffff3a7224 */ /* 0x000fe400078e000a */
[----:B------:R-:W-:Y:S02]  /*3d230*/  IMAD.MOV.U32 R59, RZ, RZ, R11 ;  /* 0x000000ffff3b7224 */ /* 0x000fe400078e000b */
[----:B------:R-:W-:Y:S02]  /*3d240*/  IMAD.MOV.U32 R9, RZ, RZ, R14 ;  /* 0x000000ffff097224 */ /* 0x000fe400078e000e */
[----:B------:R-:W-:Y:S01]  /*3d250*/  IMAD.MOV.U32 R10, RZ, RZ, R15 ;  /* 0x000000ffff0a7224 */ /* 0x000fe200078e000f */
[----:B------:R-:W3:Y:S04]  /*3d260*/  LDL.LU R14, [R1+0x3040] ;  /* 0x00304000010e7983 */ /* 0x000ee80000300800 */
[----:B------:R-:W3:Y:S01]  /*3d270*/  LDL.LU R15, [R1+0x303c] ;  /* 0x00303c00010f7983 */ /* 0x000ee20000300800 */
[----:B----4-:R-:W-:-:S03]  /*3d280*/  IMAD.MOV.U32 R11, RZ, RZ, R22 ;  /* 0x000000ffff0b7224 */ /* 0x010fc600078e0016 */
[----:B------:R-:W4:Y:S04]  /*3d290*/  LDL.LU R22, [R1+0x3038] ;  /* 0x0030380001167983 */ /* 0x000f280000300800 */
[----:B------:R-:W-:Y:S04]  /*3d2a0*/  STL.64 [R1+0x2d98], R58 ;  /* 0x002d983a01007387 */ /* 0x000fe80000100a00 */
[----:B------:R0:W-:Y:S02]  /*3d2b0*/  STL.64 [R1+0x2d90], R56 ;  /* 0x002d903801007387 */ /* 0x0001e40000100a00 */
[----:B0-----:R-:W-:-:S02]  /*3d2c0*/  IMAD.MOV.U32 R56, RZ, RZ, R23 ;  /* 0x000000ffff387224 */ /* 0x001fc400078e0017 */
[----:B------:R-:W-:Y:S01]  /*3d2d0*/  IMAD.MOV.U32 R57, RZ, RZ, R30 ;  /* 0x000000ffff397224 */ /* 0x000fe200078e001e */
[----:B------:R-:W4:Y:S04]  /*3d2e0*/  LDL.LU R23, [R1+0x3034] ;  /* 0x0030340001177983 */ /* 0x000f280000300800 */
[----:B------:R-:W4:Y:S01]  /*3d2f0*/  LDL.LU R30, [R1+0x3030] ;  /* 0x00303000011e7983 */ /* 0x000f220000300800 */
[----:B------:R-:W-:Y:S02]  /*3d300*/  IMAD.MOV.U32 R58, RZ, RZ, R34 ;  /* 0x000000ffff3a7224 */ /* 0x000fe400078e0022 */
[----:B------:R-:W-:Y:S01]  /*3d310*/  IMAD.MOV.U32 R59, RZ, RZ, R35 ;  /* 0x000000ffff3b7224 */ /* 0x000fe200078e0023 */
[----:B------:R-:W4:Y:S04]  /*3d320*/  LDL.LU R34, [R1+0x302c] ;  /* 0x00302c0001227983 */ /* 0x000f280000300800 */
[----:B------:R-:W4:Y:S01]  /*3d330*/  LDL.LU R35, [R1+0x3028] ;  /* 0x0030280001237983 */ /* 0x000f220000300800 */
[----:B--2---:R-:W-:Y:S03]  /*3d340*/  HMMA.16816.F32 R40, R40, R52, R44 ;  /* 0x000000342828723c */ /* 0x004fe6000000182c */
[----:B------:R-:W4:Y:S04]  /*3d350*/  LDL.LU.64 R46, [R1+0x3020] ;  /* 0x00302000012e7983 */ /* 0x000f280000300a00 */
[----:B------:R-:W4:-:S12]  /*3d360*/  LDL.LU.64 R44, [R1+0x3018] ;  /* 0x00301800012c7983 */ /* 0x000f180000300a00 */
[----:B------:R3:W-:Y:S02]  /*3d370*/  STL.64 [R1+0x2b0], R40 ;  /* 0x0002b02801007387 */ /* 0x0007e40000100a00 */
[----:B---3--:R-:W-:Y:S02]  /*3d380*/  IMAD.MOV.U32 R40, RZ, RZ, R31 ;  /* 0x000000ffff287224 */ /* 0x008fe400078e001f */
[----:B------:R-:W2:Y:S01]  /*3d390*/  LDL.LU R31, [R1+0x3010] ;  /* 0x00301000011f7983 */ /* 0x000ea20000300800 */
[----:B------:R-:W-:Y:S02]  /*3d3a0*/  IMAD.MOV.U32 R53, RZ, RZ, R42 ;  /* 0x000000ffff357224 */ /* 0x000fe400078e002a */
[----:B------:R-:W-:Y:S02]  /*3d3b0*/  IMAD.MOV.U32 R41, RZ, RZ, R6 ;  /* 0x000000ffff297224 */ /* 0x000fe400078e0006 */
[----:B------:R-:W-:Y:S01]  /*3d3c0*/  IMAD.MOV.U32 R42, RZ, RZ, R7 ;  /* 0x000000ffff2a7224 */ /* 0x000fe200078e0007 */
[----:B------:R-:W3:Y:S04]  /*3d3d0*/  LDL.LU R6, [R1+0x300c] ;  /* 0x00300c0001067983 */ /* 0x000ee80000300800 */
[----:B------:R-:W3:Y:S01]  /*3d3e0*/  LDL.LU R7, [R1+0x3008] ;  /* 0x0030080001077983 */ /* 0x000ee20000300800 */
[----:B----4-:R-:W-:-:S15]  /*3d3f0*/  HMMA.16816.F32 R24, R44, R34, R24 ;  /* 0x000000222c18723c */ /* 0x010fde0000001818 */
[----:B------:R-:W-:-:S04]  /*3d400*/  NOP ;  /* 0x0000000000007918 */ /* 0x000fc80000000000 */
[----:B------:R-:W-:Y:S02]  /*3d410*/  IMAD.MOV.U32 R5, RZ, RZ, R26 ;  /* 0x000000ffff057224 */ /* 0x000fe400078e001a */
[----:B------:R-:W-:Y:S02]  /*3d420*/  IMAD.MOV.U32 R4, RZ, RZ, R27 ;  /* 0x000000ffff047224 */ /* 0x000fe400078e001b */
[----:B------:R-:W4:Y:S01]  /*3d430*/  LDL.LU.64 R26, [R1+0x3000] ;  /* 0x00300000011a7983 */ /* 0x000f220000300a00 */
[----:B--2---:R-:W-:-:S15]  /*3d440*/  HMMA.16816.F32 R16, R44, R30, R16 ;  /* 0x0000001e2c10723c */ /* 0x004fde0000001810 */
[----:B------:R-:W-:-:S04]  /*3d450*/  NOP ;  /* 0x0000000000007918 */ /* 0x000fc80000000000 */
[----:B------:R-:W-:Y:S02]  /*3d460*/  IMAD.MOV.U32 R21, RZ, RZ, R18 ;  /* 0x000000ffff157224 */ /* 0x000fe400078e0012 */
[----:B------:R-:W-:Y:S02]  /*3d470*/  IMAD.MOV.U32 R20, RZ, RZ, R19 ;  /* 0x000000ffff147224 */ /* 0x000fe400078e0013 */
[----:B------:R-:W2:Y:S01]  /*3d480*/  LDL.LU.64 R18, [R1+0x2ff8] ;  /* 0x002ff80001127983 */ /* 0x000ea20000300a00 */
[----:B------:R-:W-:Y:S02]  /*3d490*/  IMAD.MOV.U32 R52, RZ, RZ, R43 ;  /* 0x000000ffff347224 */ /* 0x000fe400078e002b */
[----:B------:R-:W-:-:S07]  /*3d4a0*/  IMAD.MOV.U32 R43, RZ, RZ, R60 ;  /* 0x000000ffff2b7224 */ /* 0x000fce00078e003c */
[----:B---3--:R-:W-:Y:S01]  /*3d4b0*/  HMMA.16816.F32 R40, R44, R6, R40 ;  /* 0x000000062c28723c */ /* 0x008fe20000001828 */
[----:B------:R-:W-:Y:S02]  /*3d4c0*/  IMAD.MOV.U32 R33, RZ, RZ, R24 ;  /* 0x000000ffff217224 */ /* 0x000fe400078e0018 */
[----:B------:R-:W-:Y:S02]  /*3d4d0*/  IMAD.MOV.U32 R32, RZ, RZ, R25 ;  /* 0x000000ffff207224 */ /* 0x000fe400078e0019 */
[----:B------:R-:W-:Y:S02]  /*3d4e0*/  IMAD.MOV.U32 R25, RZ, RZ, R16 ;  /* 0x000000ffff197224 */ /* 0x000fe400078e0010 */
[----:B------:R-:W-:-:S12]  /*3d4f0*/  IMAD.MOV.U32 R24, RZ, RZ, R17 ;  /* 0x000000ffff187224 */ /* 0x000fd800078e0011 */
[----:B------:R-:W-:Y:S02]  /*3d500*/  IMAD.MOV.U32 R13, RZ, RZ, R42 ;  /* 0x000000ffff0d7224 */ /* 0x000fe400078e002a */
[----:B------:R-:W-:Y:S01]  /*3d510*/  IMAD.MOV.U32 R12, RZ, RZ, R43 ;  /* 0x000000ffff0c7224 */ /* 0x000fe200078e002b */
[----:B----4-:R-:W-:-:S15]  /*3d520*/  HMMA.16816.F32 R48, R44, R26, R48 ;  /* 0x0000001a2c30723c */ /* 0x010fde0000001830 */
[----:B------:R-:W-:-:S04]  /*3d530*/  NOP ;  /* 0x0000000000007918 */ /* 0x000fc80000000000 */
[----:B------:R-:W-:Y:S01]  /*3d540*/  IMAD.MOV.U32 R17, RZ, RZ, R50 ;  /* 0x000000ffff117224 */ /* 0x000fe200078e0032 */
[----:B------:R0:W-:Y:S01]  /*3d550*/  STL [R1+0x280], R48 ;  /* 0x0002803001007387 */ /* 0x0001e20000100800 */
[----:B------:R-:W-:Y:S02]  /*3d560*/  IMAD.MOV.U32 R16, RZ, RZ, R51 ;  /* 0x000000ffff107224 */ /* 0x000fe400078e0033 */
[----:B------:R-:W-:Y:S01]  /*3d570*/  IMAD.MOV.U32 R60, RZ, RZ, R49 ;  /* 0x000000ffff3c7224 */ /* 0x000fe200078e0031 */
[----:B------:R-:W3:Y:S04]  /*3d580*/  LDL.LU.64 R50, [R1+0x2ff0] ;  /* 0x002ff00001327983 */ /* 0x000ee80000300a00 */
[----:B0-----:R-:W3:Y:S04]  /*3d590*/  LDL.LU.64 R48, [R1+0x2fe8] ;  /* 0x002fe80001307983 */ /* 0x001ee80000300a00 */
        /* <DEDUP_REMOVED lines=10> */
[----:B--2---:R-:W-:Y:S02]  /*3d640*/  HMMA.16816.F32 R4, R44, R18, R36 ;  /* 0x000000122c04723c */ /* 0x004fe40000001824 */
[----:B------:R-:W-:Y:S04]  /*3d650*/  STL.64 [R1+0x2f90], R18 ;  /* 0x002f901201007387 */ /* 0x000fe80000100a00 */
[----:B------:R-:W-:-:S13]  /*3d660*/  STL.64 [R1+0x2f88], R16 ;  /* 0x002f881001007387 */ /* 0x000fda0000100a00 */
[----:B------:R-:W-:Y:S04]  /*3d670*/  STL.64 [R1+0x250], R4 ;  /* 0x0002500401007387 */ /* 0x000fe80000100a00 */
[----:B------:R0:W-:Y:S04]  /*3d680*/  STL.64 [R1+0x258], R6 ;  /* 0x0002580601007387 */ /* 0x0001e80000100a00 */
[----:B------:R-:W3:Y:S01]  /*3d690*/  LDL.LU R36, [R1+0x100] ;  /* 0x0001000001247983 */ /* 0x000ee20000300800 */
[----:B0-----:R-:W-:Y:S01]  /*3d6a0*/  HMMA.16816.F32 R4, R44, R14, R8 ;  /* 0x0000000e2c04723c */ /* 0x001fe20000001808 */
[----:B------:R-:W-:-:S02]  /*3d6b0*/  IMAD.MOV.U32 R8, RZ, RZ, R54 ;  /* 0x000000ffff087224 */ /* 0x000fc400078e0036 */
        /* <DEDUP_REMOVED lines=14> */
[----:B------:R-:W2:Y:S04]  /*3d7a0*/  LDL.LU R55, [R1+0x2fe0] ;  /* 0x002fe00001377983 */ /* 0x000ea80000300800 */
        /* <DEDUP_REMOVED lines=27> */
[----:B------:R-:W2:Y:S01]  /*3d960*/  LDL.LU R55, [R1+0x2fc8] ;  /* 0x002fc80001377983 */ /* 0x000ea20000300800 */
[----:B---3--:R-:W-:Y:S03]  /*3d970*/  HMMA.16816.F32 R40, R48, R34, R36 ;  /* 0x000000223028723c */ /* 0x008fe60000001824 */
[----:B------:R-:W-:Y:S04]  /*3d980*/  STL.64 [R1+0x2f70], R10 ;  /* 0x002f700a01007387 */ /* 0x000fe80000100a00 */
[----:B------:R0:W-:Y:S04]  /*3d990*/  STL.64 [R1+0x2f68], R8 ;  /* 0x002f680801007387 */ /* 0x0001e80000100a00 */
[----:B0-----:R-:W3:Y:S04]  /*3d9a0*/  LDL.LU R8, [R1+0xa0] ;  /* 0x0000a00001087983 */ /* 0x001ee80000300800 */
[----:B------:R-:W3:Y:S04]  /*3d9b0*/  LDL.LU R9, [R1+0xa4] ;  /* 0x0000a40001097983 */ /* 0x000ee80000300800 */
[----:B------:R-:W3:Y:S04]  /*3d9c0*/  LDL.LU R10, [R1+0xa8] ;  /* 0x0000a800010a7983 */ /* 0x000ee80000300800 */
[----:B------:R-:W3:Y:S04]  /*3d9d0*/  LDL.LU R11, [R1+0xac] ;  /* 0x0000ac00010b7983 */ /* 0x000ee80000300800 */
[----:B------:R-:W4:Y:S01]  /*3d9e0*/  LDL.LU R36, [R1+0x70] ;  /* 0x0000700001247983 */ /* 0x000f220000300800 */
[----:B--2---:R-:W-:-:S15]  /*3d9f0*/  HMMA.16816.F32 R44, R44, R54, R56 ;  /* 0x000000362c2c723c */ /* 0x004fde0000001838 */
[----:B------:R-:W-:-:S04]  /*3da00*/  NOP ;  /* 0x0000000000007918 */ /* 0x000fc80000000000 */
[----:B------:R-:W-:Y:S04]  /*3da10*/  STL.64 [R1+0x190], R44 ;  /* 0x0001902c01007387 */ /* 0x000fe80000100a00 */
[----:B------:R-:W-:Y:S04]  /*3da20*/  STL.64 [R1+0x198], R46 ;  /* 0x0001982e01007387 */ /* 0x000fe80000100a00 */
[----:B------:R-:W-:Y:S04]  /*3da30*/  STL.64 [R1+0x100], R40 ;  /* 0x0001002801007387 */ /* 0x000fe80000100a00 */
[----:B------:R-:W-:Y:S04]  /*3da40*/  STL.64 [R1+0x108], R42 ;  /* 0x0001082a01007387 */ /* 0x000fe80000100a00 */
[----:B------:R-:W4:Y:S04]  /*3da50*/  LDL.LU R37, [R1+0x74] ;  /* 0x0000740001257983 */ /* 0x000f280000300800 */
[----:B------:R-:W2:Y:S04]  /*3da60*/  LDL.LU R38, [R1+0x78] ;  /* 0x0000780001267983 */ /* 0x000ea80000300800 */
[----:B------:R-:W2:Y:S01]  /*3da70*/  LDL.LU R39, [R1+0x7c] ;  /* 0x00007c0001277983 */ /* 0x000ea20000300800 */
[C---:B------:R-:W-:Y:S03]  /*3da80*/  HMMA.16816.F32 R24, R48.reuse, R30, R24 ;  /* 0x0000001e3018723c */ /* 0x040fe60000001818 */
[----:B--2---:R-:W-:Y:S04]  /*3da90*/  STL.64 [R1+0x2f50], R38 ;  /* 0x002f502601007387 */ /* 0x004fe80000100a00 */
[----:B----4-:R0:W-:Y:S04]  /*3daa0*/  STL.64 [R1+0x2f48], R36 ;  /* 0x002f482401007387 */ /* 0x0101e80000100a00 */
        /* <DEDUP_REMOVED lines=100> */
[----:B------:R2:W-:Y:S05]  /*3e0f0*/  STL.64 [R1+0x2ef8], R20 ;  /* 0x002ef81401007387 */ /* 0x0005ea0000100a00 */
[----:B------:R-:W-:Y:S04]  /*3e100*/  STL.64 [R1+0x180], R4 ;  /* 0x0001800401007387 */ /* 0x000fe80000100a00 */
[----:B------:R3:W-:Y:S01]  /*3e110*/  STL.64 [R1+0x188], R6 ;  /* 0x0001880601007387 */ /* 0x0007e20000100a00 */
[C---:B--2---:R-:W-:Y:S08]  /*3e120*/  HMMA.16816.F32 R20, R8.reuse, R14, R56 ;  /* 0x0000000e0814723c */ /* 0x044ff00000001838 */
[----:B---3--:R-:W-:Y:S01]  /*3e130*/  HMMA.16816.F32 R4, R8, R18, R48 ;  /* 0x000000120804723c */ /* 0x008fe20000001830 */
[----:B0-----:R-:W-:Y:S04]  /*3e140*/  STL.64 [R1+0x2ef0], R42 ;  /* 0x002ef02a01007387 */ /* 0x001fe80000100a00 */
[----:B------:R-:W-:Y:S04]  /*3e150*/  STL.64 [R1+0x2ee8], R40 ;  /* 0x002ee82801007387 */ /* 0x000fe80000100a00 */
[----:B-1----:R-:W-:Y:S10]  /*3e160*/  STL.64 [R1+0x2e90], R46 ;  /* 0x002e902e01007387 */ /* 0x002ff40000100a00 */
[----:B------:R0:W-:Y:S04]  /*3e170*/  STL.64 [R1+0x230], R4 ;  /* 0x0002300401007387 */ /* 0x0001e80000100a00 */
[----:B------:R1:W-:Y:S04]  /*3e180*/  STL.64 [R1+0x238], R6 ;  /* 0x0002380601007387 */ /* 0x0003e80000100a00 */
[----:B------:R-:W-:Y:S04]  /*3e190*/  STL.64 [R1+0x2e88], R44 ;  /* 0x002e882c01007387 */ /* 0x000fe80000100a00 */
[----:B0-----:R-:W2:Y:S04]  /*3e1a0*/  LDL.LU R4, [R1+0x3c0] ;  /* 0x0003c00001047983 */ /* 0x001ea80000300800 */
[----:B------:R0:W-:Y:S04]  /*3e1b0*/  STL.64 [R1+0x4e0], R20 ;  /* 0x0004e01401007387 */ /* 0x0001e80000100a00 */
[----:B------:R3:W-:Y:S04]  /*3e1c0*/  STL.64 [R1+0x4e8], R22 ;  /* 0x0004e81601007387 */ /* 0x0007e80000100a00 */
[----:B------:R-:W2:Y:S04]  /*3e1d0*/  LDL.LU R5, [R1+0x3c4] ;  /* 0x0003c40001057983 */ /* 0x000ea80000300800 */
[----:B-1----:R-:W2:Y:S04]  /*3e1e0*/  LDL.LU R6, [R1+0x3c8] ;  /* 0x0003c80001067983 */ /* 0x002ea80000300800 */
[----:B------:R-:W2:Y:S04]  /*3e1f0*/  LDL.LU R7, [R1+0x3cc] ;  /* 0x0003cc0001077983 */ /* 0x000ea80000300800 */
[----:B------:R-:W4:Y:S04]  /*3e200*/  LDL.LU R32, [R1+0x360] ;  /* 0x0003600001207983 */ /* 0x000f280000300800 */
[----:B------:R-:W4:Y:S04]  /*3e210*/  LDL.LU R33, [R1+0x364] ;  /* 0x0003640001217983 */ /* 0x000f280000300800 */
[----:B------:R-:W4:Y:S04]  /*3e220*/  LDL.LU R34, [R1+0x368] ;  /* 0x0003680001227983 */ /* 0x000f280000300800 */
[----:B------:R-:W4:Y:S01]  /*3e230*/  LDL.LU R35, [R1+0x36c] ;  /* 0x00036c0001237983 */ /* 0x000f220000300800 */
[----:B------:R-:W1:Y:S03]  /*3e240*/  S2R R59, SR_TID.X ;  /* 0x00000000003b7919 */ /* 0x000e660000002100 */
        /* <DEDUP_REMOVED lines=8> */
[----:B0-----:R-:W2:Y:S04]  /*3e2d0*/  LDL.LU R20, [R1+0x3b0] ;  /* 0x0003b00001147983 */ /* 0x001ea80000300800 */
[----:B------:R-:W2:Y:S04]  /*3e2e0*/  LDL.LU R21, [R1+0x3b4] ;  /* 0x0003b40001157983 */ /* 0x000ea80000300800 */
[----:B---3--:R-:W3:Y:S04]  /*3e2f0*/  LDL.LU R22, [R1+0x3b8] ;  /* 0x0003b80001167983 */ /* 0x008ee80000300800 */
[----:B------:R-:W3:Y:S04]  /*3e300*/  LDL.LU R23, [R1+0x3bc] ;  /* 0x0003bc0001177983 */ /* 0x000ee80000300800 */
[----:B------:R-:W2:Y:S04]  /*3e310*/  LDL.LU R40, [R1+0x3a0] ;  /* 0x0003a00001287983 */ /* 0x000ea80000300800 */
[----:B------:R-:W2:Y:S04]  /*3e320*/  LDL.LU R41, [R1+0x3a4] ;  /* 0x0003a40001297983 */ /* 0x000ea80000300800 */
[----:B------:R-:W2:Y:S04]  /*3e330*/  LDL.LU R42, [R1+0x3a8] ;  /* 0x0003a800012a7983 */ /* 0x000ea80000300800 */
[----:B------:R-:W2:Y:S04]  /*3e340*/  LDL.LU R43, [R1+0x3ac] ;  /* 0x0003ac00012b7983 */ /* 0x000ea80000300800 */
[----:B------:R-:W2:Y:S04]  /*3e350*/  LDL.LU R56, [R1+0x340] ;  /* 0x0003400001387983 */ /* 0x000ea80000300800 */
[----:B------:R-:W2:Y:S04]  /*3e360*/  LDL.LU R57, [R1+0x344] ;  /* 0x0003440001397983 */ /* 0x000ea80000300800 */
[----:B------:R-:W2:Y:S01]  /*3e370*/  LDL.LU R58, [R1+0x348] ;  /* 0x00034800013a7983 */ /* 0x000ea20000300800 */
[C---:B-1----:R-:W-:Y:S01]  /*3e380*/  LOP3.LUT R51, R59.reuse, 0x7, RZ, 0xc0, !PT ;  /* 0x000000073b337812 */ /* 0x042fe200078ec0ff */
[----:B------:R-:W-:-:S04]  /*3e390*/  IMAD.SHL.U32 R49, R59, 0x2, RZ ;  /* 0x000000023b317824 */ /* 0x000fc800078e00ff */
[----:B------:R-:W-:Y:S02]  /*3e3a0*/  IMAD R51, R51, 0x110, RZ ;  /* 0x0000011033337824 */ /* 0x000fe400078e02ff */
[----:B------:R-:W-:Y:S02]  /*3e3b0*/  IMAD.SHL.U32 R50, R59, 0x80, RZ ;  /* 0x000000803b327824 */ /* 0x000fe400078e00ff */
[----:B------:R-:W2:Y:S04]  /*3e3c0*/  LDL.LU R59, [R1+0x34c] ;  /* 0x00034c00013b7983 */ /* 0x000ea80000300800 */
[----:B------:R-:W2:Y:S01]  /*3e3d0*/  LDL.LU R44, [R1+0x350] ;  /* 0x00035000012c7983 */ /* 0x000ea20000300800 */
[----:B------:R-:W-:-:S03]  /*3e3e0*/  LOP3.LUT R51, R51, 0x10, R49, 0x78, !PT ;  /* 0x0000001033337812 */ /* 0x000fc600078e7831 */
[----:B------:R-:W2:Y:S04]  /*3e3f0*/  LDL.LU R45, [R1+0x354] ;  /* 0x00035400012d7983 */ /* 0x000ea80000300800 */
[----:B------:R-:W2:Y:S04]  /*3e400*/  LDL.LU R46, [R1+0x358] ;  /* 0x00035800012e7983 */ /* 0x000ea80000300800 */
[----:B------:R-:W2:Y:S01]  /*3e410*/  LDL.LU R47, [R1+0x35c] ;  /* 0x00035c00012f7983 */ /* 0x000ea20000300800 */
[----:B------:R-:W-:-:S04]  /*3e420*/  LOP3.LUT R51, R51, 0x800, R50, 0xf8, !PT ;  /* 0x0000080033337812 */ /* 0x000fc800078ef832 */
[----:B------:R-:W-:-:S06]  /*3e430*/  LOP3.LUT R51, R51, 0x60, RZ, 0x3c, !PT ;  /* 0x0000006033337812 */ /* 0x000fcc00078e3cff */
[----:B------:R-:W0:Y:S04]  /*3e440*/  LDSM.16.MT88.4 R48, [R51+UR5+0x3000] ;  /* 0x003000053330783b */ /* 0x000e280008004200 */
[----:B0-----:R-:W-:Y:S04]  /*3e450*/  STL.64 [R1+0x2e18], R50 ;  /* 0x002e183201007387 */ /* 0x001fe80000100a00 */
[----:B------:R0:W-:Y:S04]  /*3e460*/  STL.64 [R1+0x2e10], R48 ;  /* 0x002e103001007387 */ /* 0x0001e80000100a00 */
[----:B0-----:R-:W2:Y:S04]  /*3e470*/  LDL.LU R48, [R1+0x2e0] ;  /* 0x0002e00001307983 */ /* 0x001ea80000300800 */
[----:B------:R-:W2:Y:S04]  /*3e480*/  LDL.LU R49, [R1+0x2e4] ;  /* 0x0002e40001317983 */ /* 0x000ea80000300800 */
[----:B------:R-:W2:Y:S04]  /*3e490*/  LDL.LU R50, [R1+0x2e8] ;  /* 0x0002e80001327983 */ /* 0x000ea80000300800 */
[----:B------:R-:W2:Y:S01]  /*3e4a0*/  LDL.LU R51, [R1+0x2ec] ;  /* 0x0002ec0001337983 */ /* 0x000ea20000300800 */
[----:B----4-:R-:W-:Y:S03]  /*3e4b0*/  HMMA.16816.F32 R8, R8, R54, R32 ;  /* 0x000000360808723c */ /* 0x010fe60000001820 */
[----:B------:R-:W2:Y:S04]  /*3e4c0*/  LDL.LU.64 R34, [R1+0x2f40] ;  /* 0x002f400001227983 */ /* 0x000ea80000300a00 */
[----:B------:R-:W4:-:S12]  /*3e4d0*/  LDL.LU.64 R32, [R1+0x2f38] ;  /* 0x002f380001207983 */ /* 0x000f180000300a00 */
        /* <DEDUP_REMOVED lines=41> */
[----:B------:R-:W4:Y:S04]  /*3e770*/  LDL.LU.64 R20, [R1+0x2ef8] ;  /* 0x002ef80001147983 */ /* 0x000f280000300a00 */
[----:B------:R-:W-:Y:S04]  /*3e780*/  STL.64 [R1+0x2ee0], R6 ;  /* 0x002ee00601007387 */ /* 0x000fe80000100a00 */
[----:B--2---:R0:W-:Y:S04]  /*3e790*/  STL.64 [R1+0x2ed8], R4 ;  /* 0x002ed80401007387 */ /* 0x0041e80000100a00 */
[----:B0-----:R-:W2:Y:S04]  /*3e7a0*/  LDL.LU R4, [R1+0x390] ;  /* 0x0003900001047983 */ /* 0x001ea80000300800 */
[----:B------:R-:W2:Y:S04]  /*3e7b0*/  LDL.LU R5, [R1+0x394] ;  /* 0x0003940001057983 */ /* 0x000ea80000300800 */
[----:B------:R-:W2:Y:S04]  /*3e7c0*/  LDL.LU R6, [R1+0x398] ;  /* 0x0003980001067983 */ /* 0x000ea80000300800 */
[----:B------:R-:W2:Y:S01]  /*3e7d0*/  LDL.LU R7, [R1+0x39c] ;  /* 0x00039c0001077983 */ /* 0x000ea20000300800 */
[C---:B---3--:R-:W-:Y:S08]  /*3e7e0*/  HMMA.16816.F32 R40, R36.reuse, R22, R40 ;  /* 0x000000162428723c */ /* 0x048ff00000001828 */
[C---:B--2---:R-:W-:Y:S11]  /*3e7f0*/  HMMA.16816.F32 R4, R36.reuse, R18, R4 ;  /* 0x000000122404723c */ /* 0x044ff60000001804 */
[----:B------:R-:W-:Y:S04]  /*3e800*/  STL.64 [R1+0x480], R40 ;  /* 0x0004802801007387 */ /* 0x000fe80000100a00 */
[----:B------:R0:W-:Y:S04]  /*3e810*/  STL.64 [R1+0x488], R42 ;  /* 0x0004882a01007387 */ /* 0x0001e80000100a00 */
[----:B0-----:R-:W2:Y:S04]  /*3e820*/  LDL.LU.64 R42, [R1+0x2ef0] ;  /* 0x002ef000012a7983 */ /* 0x001ea80000300a00 */
[----:B------:R-:W2:Y:S04]  /*3e830*/  LDL.LU.64 R40, [R1+0x2ee8] ;  /* 0x002ee80001287983 */ /* 0x000ea80000300a00 */
[----:B------:R-:W-:Y:S04]  /*3e840*/  STL.64 [R1+0x2ed0], R22 ;  /* 0x002ed01601007387 */ /* 0x000fe80000100a00 */
[----:B----4-:R-:W-:Y:S04]  /*3e850*/  STL.64 [R1+0x2ec8], R20 ;  /* 0x002ec81401007387 */ /* 0x010fe80000100a00 */
        /* <DEDUP_REMOVED lines=12> */
[----:B------:R-:W-:Y:S04]  /*3e920*/  STL.64 [R1+0x2e0], R4 ;  /* 0x0002e00401007387 */ /* 0x000fe80000100a00 */
[----:B------:R0:W-:Y:S04]  /*3e930*/  STL.64 [R1+0x2e8], R6 ;  /* 0x0002e80601007387 */ /* 0x0001e80000100a00 */
[----:B------:R-:W3:Y:S04]  /*3e940*/  LDL.LU R36, [R1+0x10] ;  /* 0x0000100001247983 */ /* 0x000ee80000300800 */
[----:B------:R-:W3:Y:S04]  /*3e950*/  LDL.LU R37, [R1+0x14] ;  /* 0x0000140001257983 */ /* 0x000ee80000300800 */
[----:B------:R-:W4:Y:S04]  /*3e960*/  LDL.LU R38, [R1+0x18] ;  /* 0x0000180001267983 */ /* 0x000f280000300800 */
[----:B------:R-:W4:Y:S01]  /*3e970*/  LDL.LU R39, [R1+0x1c] ;  /* 0x00001c0001277983 */ /* 0x000f220000300800 */
[C---:B--2---:R-:W-:Y:S08]  /*3e980*/  HMMA.16816.F32 R12, R40.reuse, R34, R44 ;  /* 0x00000022280c723c */ /* 0x044ff0000000182c */
[C---:B0-----:R-:W-:Y:S01]  /*3e990*/  HMMA.16816.F32 R4, R40.reuse, R30, R56 ;  /* 0x0000001e2804723c */ /* 0x041fe20000001838 */
[----:B----4-:R-:W-:Y:S04]  /*3e9a0*/  STL.64 [R1+0x2db8], R38 ;  /* 0x002db82601007387 */ /* 0x010fe80000100a00 */
[----:B---3--:R0:W-:Y:S04]  /*3e9b0*/  STL.64 [R1+0x2db0], R36 ;  /* 0x002db02401007387 */ /* 0x0081e80000100a00 */
[----:B------:R-:W2:Y:S04]  /*3e9c0*/  LDL.LU R8, [R1+0x110] ;  /* 0x0001100001087983 */ /* 0x000ea80000300800 */
[----:B------:R-:W-:Y:S04]  /*3e9d0*/  STL.64 [R1+0x460], R12 ;  /* 0x0004600c01007387 */ /* 0x000fe80000100a00 */
[----:B------:R-:W-:Y:S04]  /*3e9e0*/  STL.64 [R1+0x468], R14 ;  /* 0x0004680e01007387 */ /* 0x000fe80000100a00 */
[----:B------:R-:W-:Y:S04]  /*3e9f0*/  STL.64 [R1+0x450], R4 ;  /* 0x0004500401007387 */ /* 0x000fe80000100a00 */
[----:B------:R-:W-:Y:S04]  /*3ea00*/  STL.64 [R1+0x458], R6 ;  /* 0x0004580601007387 */ /* 0x000fe80000100a00 */
        /* <DEDUP_REMOVED lines=79> */
[----:B----4-:R-:W-:Y:S04]  /*3ef00*/  STL.64 [R1+0x2e68], R50 ;  /* 0x002e683201007387 */ /* 0x010fe80000100a00 */
[----:B--2---:R0:W-:Y:S04]  /*3ef10*/  STL.64 [R1+0x2e60], R48 ;  /* 0x002e603001007387 */ /* 0x0041e80000100a00 */
[----:B0-----:R-:W2:Y:S04]  /*3ef20*/  LDL.LU R48, [R1+0x1f0] ;  /* 0x0001f00001307983 */ /* 0x001ea80000300800 */
[----:B------:R-:W2:Y:S04]  /*3ef30*/  LDL.LU R49, [R1+0x1f4] ;  /* 0x0001f40001317983 */ /* 0x000ea80000300800 */
[----:B------:R-:W4:Y:S04]  /*3ef40*/  LDL.LU R50, [R1+0x1f8] ;  /* 0x0001f80001327983 */ /* 0x000f280000300800 */
[----:B------:R-:W4:Y:S01]  /*3ef50*/  LDL.LU R51, [R1+0x1fc] ;  /* 0x0001fc0001337983 */ /* 0x000f220000300800 */
[C---:B---3--:R-:W-:Y:S03]  /*3ef60*/  HMMA.16816.F32 R4, R40.reuse, R26, R4 ;  /* 0x0000001a2804723c */ /* 0x048fe60000001804 */
[----:B----4-:R-:W-:Y:S04]  /*3ef70*/  STL.64 [R1+0x2e78], R50 ;  /* 0x002e783201007387 */ /* 0x010fe80000100a00 */
[----:B--2---:R0:W-:Y:S04]  /*3ef80*/  STL.64 [R1+0x2e70], R48 ;  /* 0x002e703001007387 */ /* 0x0041e80000100a00 */
[----:B0-----:R-:W2:Y:S04]  /*3ef90*/  LDL.LU R48, [R1+0x200] ;  /* 0x0002000001307983 */ /* 0x001ea80000300800 */
[----:B------:R-:W2:Y:S04]  /*3efa0*/  LDL.LU R49, [R1+0x204] ;  /* 0x0002040001317983 */ /* 0x000ea80000300800 */
[----:B------:R-:W2:Y:S04]  /*3efb0*/  LDL.LU R50, [R1+0x208] ;  /* 0x0002080001327983 */ /* 0x000ea80000300800 */
[----:B------:R-:W2:Y:S04]  /*3efc0*/  LDL.LU R51, [R1+0x20c] ;  /* 0x00020c0001337983 */ /* 0x000ea80000300800 */
[----:B------:R-:W-:Y:S04]  /*3efd0*/  STL.64 [R1+0x2e08], R10 ;  /* 0x002e080a01007387 */ /* 0x000fe80000100a00 */
[----:B------:R0:W-:Y:S04]  /*3efe0*/  STL.64 [R1+0x2e00], R8 ;  /* 0x002e000801007387 */ /* 0x0001e80000100a00 */
[----:B0-----:R-:W3:Y:S04]  /*3eff0*/  LDL.LU R8, [R1+0x170] ;  /* 0x0001700001087983 */ /* 0x001ee80000300800 */
[----:B------:R-:W3:Y:S04]  /*3f000*/  LDL.LU R9, [R1+0x174] ;  /* 0x0001740001097983 */ /* 0x000ee80000300800 */
[----:B------:R-:W3:Y:S04]  /*3f010*/  LDL.LU R10, [R1+0x178] ;  /* 0x00017800010a7983 */ /* 0x000ee80000300800 */
[----:B------:R-:W3:Y:S04]  /*3f020*/  LDL.LU R11, [R1+0x17c] ;  /* 0x00017c00010b7983 */ /* 0x000ee80000300800 */
        /* <DEDUP_REMOVED lines=36> */
[----:B--2---:R-:W-:Y:S03]  /*3f270*/  HMMA.16816.F32 R40, R40, R54, R44 ;  /* 0x000000362828723c */ /* 0x004fe6000000182c */
[----:B------:R-:W2:Y:S04]  /*3f280*/  LDL.LU.64 R46, [R1+0x2e90] ;  /* 0x002e9000012e7983 */ /* 0x000ea80000300a00 */
[----:B------:R-:W2:-:S12]  /*3f290*/  LDL.LU.64 R44, [R1+0x2e88] ;  /* 0x002e8800012c7983 */ /* 0x000e980000300a00 */
[----:B------:R0:W-:Y:S04]  /*3f2a0*/  STL.64 [R1+0x220], R40 ;  /* 0x0002202801007387 */ /* 0x0001e80000100a00 */
[----:B------:R1:W-:Y:S04]  /*3f2b0*/  STL.64 [R1+0x228], R42 ;  /* 0x0002282a01007387 */ /* 0x0003e80000100a00 */
[----:B0-----:R-:W3:Y:S04]  /*3f2c0*/  LDL.LU R40, [R1+0x210] ;  /* 0x0002100001287983 */ /* 0x001ee80000300800 */
[----:B------:R-:W3:Y:S04]  /*3f2d0*/  LDL.LU R41, [R1+0x214] ;  /* 0x0002140001297983 */ /* 0x000ee80000300800 */
[----:B-1----:R-:W3:Y:S04]  /*3f2e0*/  LDL.LU R42, [R1+0x218] ;  /* 0x00021800012a7983 */ /* 0x002ee80000300800 */
[----:B------:R-:W3:Y:S01]  /*3f2f0*/  LDL.LU R43, [R1+0x21c] ;  /* 0x00021c00012b7983 */ /* 0x000ee20000300800 */
[C---:B--2---:R-:W-:Y:S08]  /*3f300*/  HMMA.16816.F32 R48, R44.reuse, R30, R48 ;  /* 0x0000001e2c30723c */ /* 0x044ff00000001830 */
[----:B---3--:R-:W-:-:S15]  /*3f310*/  HMMA.16816.F32 R40, R44, R34, R40 ;  /* 0x000000222c28723c */ /* 0x008fde0000001828 */
[----:B------:R-:W-:-:S04]  /*3f320*/  NOP ;  /* 0x0000000000007918 */ /* 0x000fc80000000000 */
[----:B------:R0:W-:Y:S04]  /*3f330*/  STL.64 [R1+0x210], R40 ;  /* 0x0002102801007387 */ /* 0x0001e80000100a00 */
[----:B------:R1:W-:Y:S04]  /*3f340*/  STL.64 [R1+0x218], R42 ;  /* 0x0002182a01007387 */ /* 0x0003e80000100a00 */
[----:B0-----:R-:W2:Y:S04]  /*3f350*/  LDL.LU R40, [R1] ;  /* 0x0000000001287983 */ /* 0x001ea80000300800 */
[----:B------:R-:W2:Y:S01]  /*3f360*/  LDL.LU R41, [R1+0x4] ;  /* 0x0000040001297983 */ /* 0x000ea20000300800 */
[----:B-1----:R-:W-:-:S03]  /*3f370*/  IMAD.MOV.U32 R42, RZ, RZ, R0 ;  /* 0x000000ffff2a7224 */ /* 0x002fc600078e0000 */
[----:B------:R-:W3:Y:S04]  /*3f380*/  LDL.LU R0, [R1+0x2e80] ;  /* 0x002e800001007983 */ /* 0x000ee80000300800 */
        /* <DEDUP_REMOVED lines=21> */
[----:B------:R-:W2:Y:S01]  /*3f4e0*/  LDL.LU.64 R48, [R1+0x2e40] ;  /* 0x002e400001307983 */ /* 0x000ea20000300a00 */
[----:B------:R-:W-:Y:S01]  /*3f4f0*/  IMAD.MOV.U32 R43, RZ, RZ, R61 ;  /* 0x000000ffff2b7224 */ /* 0x000fe200078e003d */
[----:B--2---:R-:W-:-:S15]  /*3f500*/  HMMA.16816.F32 R48, R44, R18, R48 ;  /* 0x000000122c30723c */ /* 0x004fde0000001830 */
[----:B------:R-:W-:-:S04]  /*3f510*/  NOP ;  /* 0x0000000000007918 */ /* 0x000fc80000000000 */
[----:B------:R-:W-:Y:S04]  /*3f520*/  STL.64 [R1+0x1c0], R48 ;  /* 0x0001c03001007387 */ /* 0x000fe80000100a00 */
[----:B------:R0:W-:Y:S01]  /*3f530*/  STL [R1+0x1c8], R50 ;  /* 0x0001c83201007387 */ /* 0x0001e20000100800 */
[----:B------:R-:W-:-:S03]  /*3f540*/  IMAD.MOV.U32 R61, RZ, RZ, R51 ;  /* 0x000000ffff3d7224 */ /* 0x000fc600078e0033 */
        /* <DEDUP_REMOVED lines=15> */
[----:B-1----:R-:W3:Y:S01]  /*3f640*/  LDL.LU R46, [R1+0x28] ;  /* 0x00002800012e7983 */ /* 0x002ee20000300800 */
        /* <DEDUP_REMOVED lines=40> */
[----:B0-----:R-:W4:Y:S04]  /*3f8d0*/  LDL.LU.64 R10, [R1+0x2da8] ;  /* 0x002da800010a7983 */ /* 0x001f280000300a00 */
[----:B------:R-:W4:Y:S01]  /*3f8e0*/  LDL.LU.64 R8, [R1+0x2da0] ;  /* 0x002da00001087983 */ /* 0x000f220000300a00 */
[----:B------:R-:W-:Y:S03]  /*3f8f0*/  HMMA.16816.F32 R48, R48, R54, R56 ;  /* 0x000000363030723c */ /* 0x000fe60000001838 */
[----:B------:R-:W2:Y:S04]  /*3f900*/  LDL.LU.64 R58, [R1+0x2d98] ;  /* 0x002d9800013a7983 */ /* 0x000ea80000300a00 */
[----:B------:R-:W2:Y:S01]  /*3f910*/  LDL.LU.64 R56, [R1+0x2d90] ;  /* 0x002d900001387983 */ /* 0x000ea20000300a00 */
[----:B---3--:R-:W-:-:S11]  /*3f920*/  IMAD.MOV.U32 R47, RZ, RZ, R0 ;  /* 0x000000ffff2f7224 */ /* 0x008fd600078e0000 */
[----:B------:R2:W-:Y:S04]  /*3f930*/  STL.64 [R1+0x40], R48 ;  /* 0x0000403001007387 */ /* 0x0005e80000100a00 */
[----:B------:R0:W-:Y:S01]  /*3f940*/  STL.64 [R1+0x48], R50 ;  /* 0x0000483201007387 */ /* 0x0001e20000100a00 */
[C---:B----4-:R-:W-:Y:S08]  /*3f950*/  HMMA.16816.F32 R36, R8.reuse, R30, R36 ;  /* 0x0000001e0824723c */ /* 0x050ff00000001824 */
[----:B------:R-:W-:Y:S01]  /*3f960*/  HMMA.16816.F32 R44, R8, R34, R44 ;  /* 0x00000022082c723c */ /* 0x000fe2000000182c */
[----:B--2---:R-:W-:-:S02]  /*3f970*/  IMAD.MOV.U32 R48, RZ, RZ, R56 ;  /* 0x000000ffff307224 */ /* 0x004fc400078e0038 */
[----:B------:R-:W-:Y:S02]  /*3f980*/  IMAD.MOV.U32 R49, RZ, RZ, R57 ;  /* 0x000000ffff317224 */ /* 0x000fe400078e0039 */
[----:B0-----:R-:W-:Y:S02]  /*3f990*/  IMAD.MOV.U32 R50, RZ, RZ, R58 ;  /* 0x000000ffff327224 */ /* 0x001fe400078e003a */
[----:B------:R-:W-:-:S04]  /*3f9a0*/  IMAD.MOV.U32 R51, RZ, RZ, R59 ;  /* 0x000000ffff337224 */ /* 0x000fc800078e003b */
[----:B------:R0:W-:Y:S08]  /*3f9b0*/  STL.64 [R1+0x10], R36 ;  /* 0x0000102401007387 */ /* 0x0001f00000100a00 */
[----:B------:R-:W-:Y:S04]  /*3f9c0*/  STL.64 [R1+0x20], R44 ;  /* 0x0000202c01007387 */ /* 0x000fe80000100a00 */
[----:B------:R-:W-:Y:S04]  /*3f9d0*/  STL.64 [R1+0x28], R46 ;  /* 0x0000282e01007387 */ /* 0x000fe80000100a00 */
[----:B------:R1:W-:Y:S04]  /*3f9e0*/  STL [R1+0x18], R38 ;  /* 0x0000182601007387 */ /* 0x0003e80000100800 */
[----:B------:R-:W2:Y:S04]  /*3f9f0*/  LDL.LU R30, [R1+0x1a8] ;  /* 0x0001a800011e7983 */ /* 0x000ea80000300800 */
[----:B------:R-:W2:Y:S04]  /*3fa00*/  LDL.LU R31, [R1+0x1ac] ;  /* 0x0001ac00011f7983 */ /* 0x000ea80000300800 */
[----:B------:R-:W3:Y:S04]  /*3fa10*/  LDL.LU R56, [R1+0x2d88] ;  /* 0x002d880001387983 */ /* 0x000ee80000300800 */
[----:B------:R-:W3:Y:S04]  /*3fa20*/  LDL.LU R57, [R1+0x2d84] ;  /* 0x002d840001397983 */ /* 0x000ee80000300800 */
[----:B------:R-:W3:Y:S04]  /*3fa30*/  LDL.LU R58, [R1+0x2d80] ;  /* 0x002d8000013a7983 */ /* 0x000ee80000300800 */
[----:B------:R-:W3:Y:S01]  /*3fa40*/  LDL.LU R59, [R1+0x2d7c] ;  /* 0x002d7c00013b7983 */ /* 0x000ee20000300800 */
[----:B------:R-:W-:Y:S01]  /*3fa50*/  HMMA.16816.F32 R40, R8, R26, R40 ;  /* 0x0000001a0828723c */ /* 0x000fe20000001828 */
[----:B------:R-:W-:-:S05]  /*3fa60*/  IMAD.MOV.U32 R0, RZ, RZ, R39 ;  /* 0x000000ffff007224 */ /* 0x000fca00078e0027 */
[----:B------:R-:W-:Y:S04]  /*3fa70*/  STL [R1+0x2bf8], R0 ;  /* 0x002bf80001007387 */ /* 0x000fe80000100800 */
[----:B0-----:R-:W4:Y:S09]  /*3fa80*/  LDL.LU R36, [R1+0x2b0] ;  /* 0x0002b00001247983 */ /* 0x001f320000300800 */
[----:B------:R-:W-:Y:S04]  /*3fa90*/  STL.64 [R1], R40 ;  /* 0x0000002801007387 */ /* 0x000fe80000100a00 */
[----:B------:R3:W-:Y:S04]  /*3faa0*/  STL.64 [R1+0x8], R42 ;  /* 0x0000082a01007387 */ /* 0x0007e80000100a00 */
[----:B------:R-:W4:Y:S01]  /*3fab0*/  LDL.LU R37, [R1+0x2b4] ;  /* 0x0002b40001257983 */ /* 0x000f220000300800 */
[----:B------:R-:W0:Y:S01]  /*3fac0*/  S2R R39, SR_TID.X ;  /* 0x0000000000277919 */ /* 0x000e220000002100 */
[----:B-1----:R-:W1:Y:S01]  /*3fad0*/  S2R R38, SR_TID.X ;  /* 0x0000000000267919 */ /* 0x002e620000002100 */
[----:B---3--:R-:W-:Y:S01]  /*3fae0*/  HMMA.16816.F32 R40, R8, R6, R56 ;  /* 0x000000060828723c */ /* 0x008fe20000001838 */
[----:B------:R-:W-:-:S15]  /*3faf0*/  IMAD.MOV.U32 R56, RZ, RZ, R3 ;  /* 0x000000ffff387224 */ /* 0x000fde00078e0003 */
[----:B------:R-:W-:-:S03]  /*3fb00*/  NOP ;  /* 0x0000000000007918 */ /* 0x000fc60000000000 */
[----:B------:R-:W-:Y:S04]  /*3fb10*/  STL [R1+0x3fc], R43 ;  /* 0x0003fc2b01007387 */ /* 0x000fe80000100800 */
[----:B------:R-:W3:Y:S04]  /*3fb20*/  LDL.LU R3, [R1+0x2d78] ;  /* 0x002d780001037983 */ /* 0x000ee80000300800 */
[----:B------:R-:W4:Y:S04]  /*3fb30*/  LDL.LU R57, [R1+0x2c4] ;  /* 0x0002c40001397983 */ /* 0x000f280000300800 */
[----:B------:R-:W4:Y:S04]  /*3fb40*/  LDL.LU R58, [R1+0x2c8] ;  /* 0x0002c800013a7983 */ /* 0x000f280000300800 */
[----:B------:R-:W4:Y:S01]  /*3fb50*/  LDL.LU R59, [R1+0x2cc] ;  /* 0x0002cc00013b7983 */ /* 0x000f220000300800 */
[----:B0-----:R-:W-:Y:S01]  /*3fb60*/  LOP3.LUT R39, R39, 0x7, RZ, 0xc0, !PT ;  /* 0x0000000727277812 */ /* 0x001fe200078ec0ff */
[----:B-1----:R-:W-:-:S04]  /*3fb70*/  IMAD.SHL.U32 R38, R38, 0x2, RZ ;  /* 0x0000000226267824 */ /* 0x002fc800078e00ff */
[----:B------:R-:W-:-:S05]  /*3fb80*/  IMAD R39, R39, 0x110, RZ ;  /* 0x0000011027277824 */ /* 0x000fca00078e02ff */
[----:B------:R-:W-:Y:S01]  /*3fb90*/  LOP3.LUT R47, R39, 0x30, R38, 0x78, !PT ;  /* 0x00000030272f7812 */ /* 0x000fe200078e7826 */
[----:B------:R-:W-:Y:S02]  /*3fba0*/  IMAD.MOV.U32 R38, RZ, RZ, R53 ;  /* 0x000000ffff267224 */ /* 0x000fe400078e0035 */
[----:B------:R-:W-:Y:S02]  /*3fbb0*/  IMAD.MOV.U32 R39, RZ, RZ, R52 ;  /* 0x000000ffff277224 */ /* 0x000fe400078e0034 */
[----:B------:R-:W-:Y:S02]  /*3fbc0*/  IMAD.MOV.U32 R52, RZ, RZ, R40 ;  /* 0x000000ffff347224 */ /* 0x000fe400078e0028 */
[----:B------:R-:W-:Y:S02]  /*3fbd0*/  IMAD.MOV.U32 R53, RZ, RZ, R41 ;  /* 0x000000ffff357224 */ /* 0x000fe400078e0029 */
[----:B------:R-:W-:Y:S02]  /*3fbe0*/  IMAD.MOV.U32 R40, RZ, RZ, R33 ;  /* 0x000000ffff287224 */ /* 0x000fe400078e0021 */
[----:B------:R-:W-:-:S02]  /*3fbf0*/  IMAD.MOV.U32 R41, RZ, RZ, R32 ;  /* 0x000000ffff297224 */ /* 0x000fc400078e0020 */
[----:B------:R-:W0:Y:S01]  /*3fc00*/  LDSM.16.M88.4 R32, [R47+UR5+0x8080] ;  /* 0x008080052f20783b */ /* 0x000e220008000200 */
[C---:B--2---:R-:W-:Y:S08]  /*3fc10*/  HMMA.16816.F32 R28, R8.reuse, R22, R28 ;  /* 0x00000016081c723c */ /* 0x044ff0000000181c */
[----:B------:R-:W-:Y:S01]  /*3fc20*/  HMMA.16816.F32 R48, R8, R14, R48 ;  /* 0x0000000e0830723c */ /* 0x000fe20000001830 */
[----:B0-----:R-:W-:Y:S04]  /*3fc30*/  STL [R1+0x2b4c], R34 ;  /* 0x002b4c2201007387 */ /* 0x001fe80000100800 */
[----:B------:R-:W-:Y:S06]  /*3fc40*/  STL [R1+0x2b48], R35 ;  /* 0x002b482301007387 */ /* 0x000fec0000100800 */
[----:B------:R-:W-:Y:S04]  /*3fc50*/  STL.64 [R1+0x1a0], R28 ;  /* 0x0001a01c01007387 */ /* 0x000fe80000100a00 */
[----:B------:R-:W-:Y:S01]  /*3fc60*/  STL.64 [R1+0x1a8], R30 ;  /* 0x0001a81e01007387 */ /* 0x000fe20000100a00 */
[----:B------:R-:W-:-:S02]  /*3fc70*/  IMAD.MOV.U32 R0, RZ, RZ, R42 ;  /* 0x000000ffff007224 */ /* 0x000fc400078e002a */
[----:B------:R-:W-:Y:S02]  /*3fc80*/  IMAD.MOV.U32 R42, RZ, RZ, R5 ;  /* 0x000000ffff2a7224 */ /* 0x000fe400078e0005 */
[----:B------:R-:W-:Y:S01]  /*3fc90*/  IMAD.MOV.U32 R43, RZ, RZ, R4 ;  /* 0x000000ffff2b7224 */ /* 0x000fe200078e0004 */
[----:B------:R-:W-:Y:S04]  /*3fca0*/  LDSM.16.M88.4 R28, [R47+UR5+0x8880] ;  /* 0x008880052f1c783b */ /* 0x000fe80008000200 */
[----:B---3--:R-:W-:Y:S01]  /*3fcb0*/  LDSM.16.MT88.4 R4, [R3+UR5+0x4000] ;  /* 0x004000050304783b */ /* 0x008fe20008004200 */
[----:B----4-:R-:W-:-:S15]  /*3fcc0*/  HMMA.16816.F32 R56, R8, R18, R56 ;  /* 0x000000120838723c */ /* 0x010fde0000001838 */
[----:B------:R-:W-:-:S04]  /*3fcd0*/  NOP ;  /* 0x0000000000007918 */ /* 0x000fc80000000000 */
[----:B------:R-:W-:Y:S04]  /*3fce0*/  STL.64 [R1+0x2c0], R56 ;  /* 0x0002c03801007387 */ /* 0x000fe80000100a00 */
[----:B------:R0:W-:Y:S02]  /*3fcf0*/  STL.64 [R1+0x2c8], R58 ;  /* 0x0002c83a01007387 */ /* 0x0001e40000100a00 */
[----:B0-----:R-:W-:Y:S02]  /*3fd00*/  IMAD.MOV.U32 R58, RZ, RZ, R21 ;  /* 0x000000ffff3a7224 */ /* 0x001fe400078e0015 */
[----:B------:R-:W-:Y:S02]  /*3fd10*/  IMAD.MOV.U32 R59, RZ, RZ, R20 ;  /* 0x000000ffff3b7224 */ /* 0x000fe400078e0014 */
[----:B------:R-:W0:Y:S01]  /*3fd20*/  LDSM.16.M88.4 R20, [R47+UR5+0x9880] ;  /* 0x009880052f14783b */ /* 0x000e220008000200 */
[----:B------:R-:W-:Y:S01]  /*3fd30*/  HMMA.16816.F32 R8, R8, R54, R36 ;  /* 0x000000360808723c */ /* 0x000fe20000001824 */
[----:B------:R-:W-:-:S02]  /*3fd40*/  IMAD.MOV.U32 R38, RZ, RZ, R13 ;  /* 0x000000ffff267224 */ /* 0x000fc400078e000d */
[----:B------:R-:W-:Y:S02]  /*3fd50*/  IMAD.MOV.U32 R39, RZ, RZ, R12 ;  /* 0x000000ffff277224 */ /* 0x000fe400078e000c */
[----:B------:R-:W-:Y:S04]  /*3fd60*/  LDSM.16.M88.4 R12, [R47+UR5+0xa880] ;  /* 0x00a880052f0c783b */ /* 0x000fe80008000200 */
[----:B0-----:R-:W-:Y:S04]  /*3fd70*/  STL [R1+0x2b24], R22 ;  /* 0x002b241601007387 */ /* 0x001fe80000100800 */
[----:B------:R-:W-:Y:S04]  /*3fd80*/  STL [R1+0x2b20], R23 ;  /* 0x002b201701007387 */ /* 0x000fe80000100800 */
[----:B------:R0:W-:Y:S04]  /*3fd90*/  STL.64 [R1+0x3e0], R48 ;  /* 0x0003e03001007387 */ /* 0x0001e80000100a00 */
[----:B------:R1:W-:Y:S04]  /*3fda0*/  STL.64 [R1+0x3e8], R50 ;  /* 0x0003e83201007387 */ /* 0x0003e80000100a00 */
[----:B0-----:R-:W2:Y:S01]  /*3fdb0*/  LDL.LU R48, [R1+0x280] ;  /* 0x0002800001307983 */ /* 0x001ea20000300800 */
[----:B-1----:R-:W-:-:S02]  /*3fdc0*/  IMAD.MOV.U32 R50, RZ, RZ, R17 ;  /* 0x000000ffff327224 */ /* 0x002fc400078e0011 */
[----:B------:R-:W-:Y:S02]  /*3fdd0*/  IMAD.MOV.U32 R51, RZ, RZ, R16 ;  /* 0x000000ffff337224 */ /* 0x000fe400078e0010 */
[----:B------:R-:W0:Y:S01]  /*3fde0*/  LDSM.16.M88.4 R16, [R47+UR5+0xa080] ;  /* 0x00a080052f10783b */ /* 0x000e220008000200 */
[----:B------:R-:W-:Y:S02]  /*3fdf0*/  IMAD.MOV.U32 R49, RZ, RZ, R60 ;  /* 0x000000ffff317224 */ /* 0x000fe400078e003c */
[----:B------:R-:W-:Y:S01]  /*3fe00*/  IMAD.MOV.U32 R60, RZ, RZ, R11 ;  /* 0x000000ffff3c7224 */ /* 0x000fe200078e000b */
[----:B0-----:R-:W-:Y:S04]  /*3fe10*/  STL [R1+0x2b2c], R18 ;  /* 0x002b2c1201007387 */ /* 0x001fe80000100800 */
[----:B------:R-:W-:Y:S04]  /*3fe20*/  STL [R1+0x2b28], R19 ;  /* 0x002b281301007387 */ /* 0x000fe80000100800 */
[----:B------:R-:W-:Y:S04]  /*3fe30*/  STL.64 [R1+0x2b0], R8 ;  /* 0x0002b00801007387 */ /* 0x000fe80000100a00 */
[----:B------:R0:W-:Y:S04]  /*3fe40*/  STL [R1+0x2b8], R10 ;  /* 0x0002b80a01007387 */ /* 0x0001e80000100800 */
[----:B------:R-:W3:Y:S04]  /*3fe50*/  LDL.LU R36, [R1+0x270] ;  /* 0x0002700001247983 */ /* 0x000ee80000300800 */
[----:B------:R-:W3:Y:S01]  /*3fe60*/  LDL.LU R37, [R1+0x274] ;  /* 0x0002740001257983 */ /* 0x000ee20000300800 */
[----:B0-----:R-:W-:Y:S03]  /*3fe70*/  HMMA.16816.F32 R8, R4, R32, R40 ;  /* 0x000000200408723c */ /* 0x001fe60000001828 */
[----:B------:R0:W-:Y:S04]  /*3fe80*/  STL.64 [R1+0x2c00], R52 ;  /* 0x002c003401007387 */ /* 0x0001e80000100a00 */
[----:B------:R-:W-:Y:S04]  /*3fe90*/  STL [R1+0x2b3c], R14 ;  /* 0x002b3c0e01007387 */ /* 0x000fe80000100800 */
[----:B------:R-:W-:Y:S04]  /*3fea0*/  STL [R1+0x2b38], R15 ;  /* 0x002b380f01007387 */ /* 0x000fe80000100800 */
[----:B------:R-:W4:Y:S04]  /*3feb0*/  LDL.LU R40, [R1+0x260] ;  /* 0x0002600001287983 */ /* 0x000f280000300800 */
[----:B------:R-:W-:Y:S04]  /*3fec0*/  STL.64 [R1+0x2a0], R8 ;  /* 0x0002a00801007387 */ /* 0x000fe80000100a00 */
[----:B------:R-:W-:Y:S04]  /*3fed0*/  STL.64 [R1+0x2a8], R10 ;  /* 0x0002a80a01007387 */ /* 0x000fe80000100a00 */
[----:B------:R-:W1:Y:S01]  /*3fee0*/  LDSM.16.M88.4 R8, [R47+UR5+0xb080] ;  /* 0x00b080052f08783b */ /* 0x000e620008000200 */
[----:B------:R-:W-:-:S02]  /*3fef0*/  IMAD.MOV.U32 R56, RZ, RZ, R25 ;  /* 0x000000ffff387224 */ /* 0x000fc400078e0019 */
[----:B------:R-:W-:Y:S01]  /*3ff00*/  IMAD.MOV.U32 R57, RZ, RZ, R24 ;  /* 0x000000ffff397224 */ /* 0x000fe200078e0018 */
[----:B------:R-:W4:Y:S04]  /*3ff10*/  LDL.LU R41, [R1+0x264] ;  /* 0x0002640001297983 */ /* 0x000f280000300800 */
[----:B------:R-:W4:Y:S04]  /*3ff20*/  LDL.LU R42, [R1+0x268] ;  /* 0x00026800012a7983 */ /* 0x000f280000300800 */
[----:B------:R-:W4:Y:S04]  /*3ff30*/  LDL.LU R43, [R1+0x26c] ;  /* 0x00026c00012b7983 */ /* 0x000f280000300800 */
[----:B------:R-:W-:Y:S01]  /*3ff40*/  LDSM.16.M88.4 R24, [R47+UR5+0x9080] ;  /* 0x009080052f18783b */ /* 0x000fe20008000200 */
[C---:B0-----:R-:W-:Y:S03]  /*3ff50*/  HMMA.16816.F32 R52, R4.reuse, R28, R56 ;  /* 0x0000001c0434723c */ /* 0x041fe60000001838 */
[----:B------:R0:W0:Y:S04]  /*3ff60*/  LDSM.16.M88.4 R56, [R47+UR5+0xb880] ;  /* 0x00b880052f38783b */ /* 0x0000280008000200 */
[----:B-1----:R-:W-:Y:S04]  /*3ff70*/  STL [R1+0x2b44], R10 ;  /* 0x002b440a01007387 */ /* 0x002fe80000100800 */
[----:B------:R-:W-:Y:S04]  /*3ff80*/  STL [R1+0x2b40], R11 ;  /* 0x002b400b01007387 */ /* 0x000fe80000100800 */
[----:B------:R-:W-:Y:S04]  /*3ff90*/  STL.64 [R1+0x2d60], R30 ;  /* 0x002d601e01007387 */ /* 0x000fe80000100a00 */
[----:B------:R2:W-:Y:S04]  /*3ffa0*/  STL.64 [R1+0x2d58], R28 ;  /* 0x002d581c01007387 */ /* 0x0005e80000100a00 */
[----:B------:R-:W-:Y:S04]  /*3ffb0*/  STL.64 [R1+0x290], R52 ;  /* 0x0002903401007387 */ /* 0x000fe80000100a00 */
[----:B------:R-:W-:Y:S04]  /*3ffc0*/  STL.64 [R1+0x298], R54 ;  /* 0x0002983601007387 */ /* 0x000fe80000100a00 */
[----:B------:R-:W4:Y:S04]  /*3ffd0*/  LDL.LU R44, [R1+0x250] ;  /* 0x00025000012c7983 */ /* 0x000f280000300800 */
[----:B------:R-:W4:Y:S04]  /*3ffe0*/  LDL.LU R45, [R1+0x254] ;  /* 0x00025400012d7983 */ /* 0x000f280000300800 */
[----:B------:R-:W4:Y:S04]  /*3fff0*/  LDL.LU R46, [R1+0x258] ;  /* 0x00025800012e7983 */ /* 0x000f280000300800 */
[----:B0-----:R-:W4:Y:S04]  /*40000*/  LDL.LU R47, [R1+0x25c] ;  /* 0x00025c00012f7983 */ /* 0x001f280000300800 */
[----:B------:R-:W-:Y:S04]  /*40010*/  STL [R1+0x2b04], R58 ;  /* 0x002b043a01007387 */ /* 0x000fe80000100800 */
[----:B------:R-:W-:Y:S04]  /*40020*/  STL [R1+0x2b00], R59 ;  /* 0x002b003b01007387 */ /* 0x000fe80000100800 */
[----:B------:R-:W-:Y:S04]  /*40030*/  STL.64 [R1+0x2d70], R26 ;  /* 0x002d701a01007387 */ /* 0x000fe80000100a00 */
[----:B------:R4:W-:Y:S01]  /*40040*/  STL.64 [R1+0x2d68], R24 ;  /* 0x002d681801007387 */ /* 0x0009e20000100a00 */
[----:B--2---:R-:W-:-:S15]  /*40050*/  HMMA.16816.F32 R28, R4, R24, R48 ;  /* 0x00000018041c723c */ /* 0x004fde0000001830 */
[----:B------:R-:W-:-:S04]  /*40060*/  NOP ;  /* 0x0000000000007918 */ /* 0x000fc80000000000 */
[----:B------:R-:W-:Y:S02]  /*40070*/  IMAD.MOV.U32 R18, RZ, RZ, R28 ;  /* 0x000000ffff127224 */ /* 0x000fe400078e001c */
[----:B------:R-:W-:Y:S02]  /*40080*/  IMAD.MOV.U32 R19, RZ, RZ, R29 ;  /* 0x000000ffff137224 */ /* 0x000fe400078e001d */
[----:B------:R-:W-:Y:S02]  /*40090*/  IMAD.MOV.U32 R22, RZ, RZ, R30 ;  /* 0x000000ffff167224 */ /* 0x000fe400078e001e */
[----:B------:R-:W-:-:S05]  /*400a0*/  IMAD.MOV.U32 R23, RZ, RZ, R31 ;  /* 0x000000ffff177224 */ /* 0x000fca00078e001f */
[----:B------:R0:W-:Y:S04]  /*400b0*/  STL [R1+0x2b5c], R23 ;  /* 0x002b5c1701007387 */ /* 0x0001e80000100800 */
[----:B------:R1:W-:Y:S04]  /*400c0*/  STL [R1+0x2b58], R22 ;  /* 0x002b581601007387 */ /* 0x0003e80000100800 */
[----:B------:R2:W-:Y:S01]  /*400d0*/  STL [R1+0x2b54], R19 ;  /* 0x002b541301007387 */ /* 0x0005e20000100800 */
[----:B---3--:R-:W-:Y:S03]  /*400e0*/  HMMA.16816.F32 R28, R4, R20, R36 ;  /* 0x00000014041c723c */ /* 0x008fe60000001824 */
[----:B------:R3:W-:Y:S01]  /*400f0*/  STL [R1+0x2b50], R18 ;  /* 0x002b501201007387 */ /* 0x0007e20000100800 */
[----:B------:R-:W0:Y:S03]  /*40100*/  S2R R14, SR_TID.X ;  /* 0x00000000000e7919 */ /* 0x000e260000002100 */
[----:B------:R-:W-:-:S12]  /*40110*/  LDSM.16.MT88.4 R36, [R3+UR5+0x4080] ;  /* 0x004080050324783b */ /* 0x000fd80008004200 */
[----:B------:R-:W-:Y:S02]  /*40120*/  IMAD.MOV.U32 R35, RZ, RZ, R30 ;  /* 0x000000ffff237224 */ /* 0x000fe400078e001e */
[----:B------:R-:W-:Y:S01]  /*40130*/  IMAD.MOV.U32 R34, RZ, RZ, R29 ;  /* 0x000000ffff227224 */ /* 0x000fe200078e001d */
[----:B------:R-:W-:Y:S04]  /*40140*/  STL [R1+0x270], R28 ;  /* 0x0002701c01007387 */ /* 0x000fe80000100800 */
[----:B------:R-:W-:Y:S04]  /*40150*/  STL [R1+0x27c], R31 ;  /* 0x00027c1f01007387 */ /* 0x000fe80000100800 */
[----:B------:R-:W-:Y:S04]  /*40160*/  STL [R1+0x2b64], R35 ;  /* 0x002b642301007387 */ /* 0x000fe80000100800 */
[----:B------:R-:W-:Y:S04]  /*40170*/  STL [R1+0x2b60], R34 ;  /* 0x002b602201007387 */ /* 0x000fe80000100800 */
[----:B------:R-:W4:Y:S04]  /*40180*/  LDL.LU R48, [R1+0x240] ;  /* 0x0002400001307983 */ /* 0x000f280000300800 */
[----:B------:R-:W4:Y:S04]  /*40190*/  LDL.LU R49, [R1+0x244] ;  /* 0x0002440001317983 */ /* 0x000f280000300800 */
[----:B------:R-:W4:Y:S04]  /*401a0*/  LDL.LU R50, [R1+0x248] ;  /* 0x0002480001327983 */ /* 0x000f280000300800 */
[----:B------:R-:W4:Y:S02]  /*401b0*/  LDL.LU R51, [R1+0x24c] ;  /* 0x00024c0001337983 */ /* 0x000f240000300800 */
[----:B----4-:R-:W-:Y:S02]  /*401c0*/  HMMA.16816.F32 R24, R4, R16, R40 ;  /* 0x000000100418723c */ /* 0x010fe40000001828 */
[----:B------:R-:W4:-:S15]  /*401d0*/  LDSM.16.MT88.4 R40, [R2+UR5+0x4000] ;  /* 0x004000050228783b */ /* 0x000f1e0008004200 */
[----:B------:R-:W-:Y:S02]  /*401e0*/  NOP ;  /* 0x0000000000007918 */ /* 0x000fe40000000000 */
[----:B0-----:R-:W-:Y:S02]  /*401f0*/  IMAD.MOV.U32 R23, RZ, RZ, R24 ;  /* 0x000000ffff177224 */ /* 0x001fe400078e0018 */
[----:B-1----:R-:W-:Y:S02]  /*40200*/  IMAD.MOV.U32 R22, RZ, RZ, R25 ;  /* 0x000000ffff167224 */ /* 0x002fe400078e0019 */
[----:B--2---:R-:W-:Y:S02]  /*40210*/  IMAD.MOV.U32 R19, RZ, RZ, R26 ;  /* 0x000000ffff137224 */ /* 0x004fe400078e001a */
[----:B---3--:R-:W-:Y:S02]  /*40220*/  IMAD.MOV.U32 R18, RZ, RZ, R27 ;  /* 0x000000ffff127224 */ /* 0x008fe400078e001b */
[----:B------:R-:W-:Y:S01]  /*40230*/  HMMA.16816.F32 R24, R4, R12, R44 ;  /* 0x0000000c0418723c */ /* 0x000fe2000000182c */
[----:B----4-:R-:W-:Y:S04]  /*40240*/  STL.64 [R1+0x2d40], R42 ;  /* 0x002d402a01007387 */ /* 0x010fe80000100a00 */
[----:B------:R-:W-:Y:S01]  /*40250*/  STL.64 [R1+0x2d38], R40 ;  /* 0x002d382801007387 */ /* 0x000fe20000100a00 */
[C---:B------:R-:W-:Y:S01]  /*40260*/  LOP3.LUT R15, R14.reuse, 0x7, RZ, 0xc0, !PT ;  /* 0x000000070e0f7812 */ /* 0x040fe200078ec0ff */
[----:B------:R-:W-:-:S02]  /*40270*/  IMAD.SHL.U32 R10, R14, 0x2, RZ ;  /* 0x000000020e0a7824 */ /* 0x000fc400078e00ff */
[----:B------:R-:W0:Y:S10]  /*40280*/  LDSM.16.MT88.4 R44, [R2+UR5+0x4080] ;  /* 0x00408005022c783b */ /* 0x000e340008004200 */
[----:B------:R1:W-:Y:S04]  /*40290*/  STL.64 [R1+0x250], R24 ;  /* 0x0002501801007387 */ /* 0x0003e80000100a00 */
[----:B------:R-:W2:Y:S04]  /*402a0*/  LDL.LU R52, [R1+0xb0] ;  /* 0x0000b00001347983 */ /* 0x000ea80000300800 */
[----:B------:R-:W2:Y:S04]  /*402b0*/  LDL.LU R53, [R1+0xb4] ;  /* 0x0000b40001357983 */ /* 0x000ea80000300800 */
[----:B------:R-:W2:Y:S04]  /*402c0*/  LDL.LU R54, [R1+0xb8] ;  /* 0x0000b80001367983 */ /* 0x000ea80000300800 */
[----:B------:R-:W2:Y:S01]  /*402d0*/  LDL.LU R55, [R1+0xbc] ;  /* 0x0000bc0001377983 */ /* 0x000ea20000300800 */
[----:B------:R-:W-:-:S02]  /*402e0*/  IMAD.MOV.U32 R35, RZ, RZ, R26 ;  /* 0x000000ffff237224 */ /* 0x000fc400078e001a */
[----:B------:R-:W-:Y:S01]  /*402f0*/  IMAD.MOV.U32 R34, RZ, RZ, R27 ;  /* 0x000000ffff227224 */ /* 0x000fe200078e001b */
[----:B-1----:R-:W3:Y:S04]  /*40300*/  LDL.LU R24, [R1+0x190] ;  /* 0x0001900001187983 */ /* 0x002ee80000300800 */
[----:B------:R-:W3:Y:S04]  /*40310*/  LDL.LU R25, [R1+0x194] ;  /* 0x0001940001197983 */ /* 0x000ee80000300800 */
[----:B------:R-:W3:Y:S04]  /*40320*/  LDL.LU R26, [R1+0x198] ;  /* 0x00019800011a7983 */ /* 0x000ee80000300800 */
[----:B------:R-:W3:Y:S04]  /*40330*/  LDL.LU R27, [R1+0x19c] ;  /* 0x00019c00011b7983 */ /* 0x000ee80000300800 */
[----:B------:R-:W4:Y:S04]  /*40340*/  LDL.LU R28, [R1+0x100] ;  /* 0x00010000011c7983 */ /* 0x000f280000300800 */
[----:B------:R-:W4:Y:S04]  /*40350*/  LDL.LU R29, [R1+0x104] ;  /* 0x00010400011d7983 */ /* 0x000f280000300800 */
[----:B------:R-:W4:Y:S04]  /*40360*/  LDL.LU R30, [R1+0x108] ;  /* 0x00010800011e7983 */ /* 0x000f280000300800 */
[----:B------:R-:W4:Y:S01]  /*40370*/  LDL.LU R31, [R1+0x10c] ;  /* 0x00010c00011f7983 */ /* 0x000f220000300800 */
[----:B------:R-:W-:-:S02]  /*40380*/  IMAD R15, R15, 0x110, RZ ;  /* 0x000001100f0f7824 */ /* 0x000fc400078e02ff */
[----:B------:R-:W-:Y:S01]  /*40390*/  IMAD.SHL.U32 R14, R14, 0x80, RZ ;  /* 0x000000800e0e7824 */ /* 0x000fe200078e00ff */
[----:B------:R-:W2:Y:S04]  /*403a0*/  LDL.LU R40, [R1+0xc0] ;  /* 0x0000c00001287983 */ /* 0x000ea80000300800 */
[----:B------:R-:W2:Y:S04]  /*403b0*/  LDL.LU R41, [R1+0xc4] ;  /* 0x0000c40001297983 */ /* 0x000ea80000300800 */
[----:B------:R-:W2:Y:S01]  /*403c0*/  LDL.LU R42, [R1+0xc8] ;  /* 0x0000c800012a7983 */ /* 0x000ea20000300800 */
[----:B------:R-:W-:-:S03]  /*403d0*/  LOP3.LUT R58, R15, 0x10, R10, 0x78, !PT ;  /* 0x000000100f3a7812 */ /* 0x000fc600078e780a */
[----:B------:R-:W2:Y:S01]  /*403e0*/  LDL.LU R43, [R1+0xcc] ;  /* 0x0000cc00012b7983 */ /* 0x000ea20000300800 */
[----:B------:R-:W-:-:S04]  /*403f0*/  LOP3.LUT R58, R58, 0x800, R14, 0xf8, !PT ;  /* 0x000008003a3a7812 */ /* 0x000fc800078ef80e */
[----:B------:R-:W-:Y:S01]  /*40400*/  LOP3.LUT R58, R58, 0x40, RZ, 0x3c, !PT ;  /* 0x000000403a3a7812 */ /* 0x000fe200078e3cff */
[----:B0-----:R-:W-:Y:S04]  /*40410*/  STL.64 [R1+0x2cc0], R46 ;  /* 0x002cc02e01007387 */ /* 0x001fe80000100a00 */
[----:B------:R0:W-:Y:S04]  /*40420*/  STL.64 [R1+0x2cb8], R44 ;  /* 0x002cb82c01007387 */ /* 0x0001e80000100a00 */
[----:B0-----:R-:W2:Y:S04]  /*40430*/  LDL.LU R44, [R1+0xd0] ;  /* 0x0000d000012c7983 */ /* 0x001ea80000300800 */
[----:B------:R-:W2:Y:S04]  /*40440*/  LDL.LU R45, [R1+0xd4] ;  /* 0x0000d400012d7983 */ /* 0x000ea80000300800 */
[----:B------:R-:W2:Y:S04]  /*40450*/  LDL.LU R46, [R1+0xd8] ;  /* 0x0000d800012e7983 */ /* 0x000ea80000300800 */
[----:B------:R-:W2:Y:S01]  /*40460*/  LDL.LU R47, [R1+0xdc] ;  /* 0x0000dc00012f7983 */ /* 0x000ea20000300800 */
[----:B------:R-:W-:-:S15]  /*40470*/  HMMA.16816.F32 R48, R4, R8, R48 ;  /* 0x000000080430723c */ /* 0x000fde0000001830 */
[----:B------:R-:W-:-:S04]  /*40480*/  NOP ;  /* 0x0000000000007918 */ /* 0x000fc80000000000 */
[----:B------:R-:W-:Y:S02]  /*40490*/  IMAD.MOV.U32 R10, RZ, RZ, R48 ;  /* 0x000000ffff0a7224 */ /* 0x000fe400078e0030 */
[----:B------:R-:W-:Y:S02]  /*404a0*/  IMAD.MOV.U32 R11, RZ, RZ, R49 ;  /* 0x000000ffff0b7224 */ /* 0x000fe400078e0031 */
[----:B------:R-:W-:Y:S02]  /*404b0*/  IMAD.MOV.U32 R14, RZ, RZ, R50 ;  /* 0x000000ffff0e7224 */ /* 0x000fe400078e0032 */
[----:B------:R-:W-:Y:S02]  /*404c0*/  IMAD.MOV.U32 R15, RZ, RZ, R51 ;  /* 0x000000ffff0f7224 */ /* 0x000fe400078e0033 */
        /* <DEDUP_REMOVED lines=9> */
[----:B------:R-:W2:-:S12]  /*40560*/  LDL.LU.64 R24, [R1+0x2d68] ;  /* 0x002d680001187983 */ /* 0x000e980000300a00 */
[----:B------:R-:W-:Y:S04]  /*40570*/  STL.64 [R1+0x190], R4 ;  /* 0x0001900401007387 */ /* 0x000fe80000100a00 */
[----:B------:R-:W-:Y:S04]  /*40580*/  STL.64 [R1+0x198], R6 ;  /* 0x0001980601007387 */ /* 0x000fe80000100a00 */
[----:B------:R-:W0:Y:S01]  /*40590*/  LDSM.16.MT88.4 R4, [R58+UR5+0x4080] ;  /* 0x004080053a04783b */ /* 0x000e220008004200 */
[C---:B----4-:R-:W-:Y:S03]  /*405a0*/  HMMA.16816.F32 R28, R36.reuse, R32, R28 ;  /* 0x00000020241c723c */ /* 0x050fe6000000181c */
[----:B0-----:R-:W-:Y:S04]  /*405b0*/  STL.64 [R1+0x2c30], R6 ;  /* 0x002c300601007387 */ /* 0x001fe80000100a00 */
[----:B------:R0:W-:Y:S04]  /*405c0*/  STL.64 [R1+0x2c28], R4 ;  /* 0x002c280401007387 */ /* 0x0001e80000100a00 */
[----:B0-----:R-:W4:Y:S04]  /*405d0*/  LDL.LU R4, [R1+0xf0] ;  /* 0x0000f00001047983 */ /* 0x001f280000300800 */
[----:B------:R-:W4:Y:S04]  /*405e0*/  LDL.LU R5, [R1+0xf4] ;  /* 0x0000f40001057983 */ /* 0x000f280000300800 */
[----:B------:R-:W4:Y:S04]  /*405f0*/  LDL.LU R6, [R1+0xf8] ;  /* 0x0000f80001067983 */ /* 0x000f280000300800 */
[----:B------:R-:W4:Y:S04]  /*40600*/  LDL.LU R7, [R1+0xfc] ;  /* 0x0000fc0001077983 */ /* 0x000f280000300800 */
[----:B------:R-:W-:Y:S04]  /*40610*/  STL.64 [R1+0x100], R28 ;  /* 0x0001001c01007387 */ /* 0x000fe80000100a00 */
[----:B------:R0:W-:Y:S04]  /*40620*/  STL.64 [R1+0x108], R30 ;  /* 0x0001081e01007387 */ /* 0x0001e80000100a00 */
[----:B0-----:R-:W2:Y:S04]  /*40630*/  LDL.LU.64 R30, [R1+0x2d60] ;  /* 0x002d6000011e7983 */ /* 0x001ea80000300a00 */
[----:B------:R-:W4:Y:S04]  /*40640*/  LDL.LU.64 R28, [R1+0x2d58] ;  /* 0x002d5800011c7983 */ /* 0x000f280000300a00 */
[----:B------:R-:W-:Y:S04]  /*40650*/  STL.64 [R1+0x2d50], R34 ;  /* 0x002d502201007387 */ /* 0x000fe80000100a00 */
[----:B------:R-:W-:Y:S01]  /*40660*/  STL.64 [R1+0x2d48], R32 ;  /* 0x002d482001007387 */ /* 0x000fe20000100a00 */
[----:B----4-:R-:W-:Y:S03]  /*40670*/  HMMA.16816.F32 R4, R36, R28, R4 ;  /* 0x0000001c2404723c */ /* 0x010fe60000001804 */
[----:B--2---:R-:W-:Y:S04]  /*40680*/  STL.64 [R1+0x2d30], R30 ;  /* 0x002d301e01007387 */ /* 0x004fe80000100a00 */
[----:B------:R-:W-:-:S12]  /*40690*/  STL.64 [R1+0x2d28], R28 ;  /* 0x002d281c01007387 */ /* 0x000fd80000100a00 */
[----:B------:R-:W-:Y:S04]  /*406a0*/  STL.64 [R1+0xf0], R4 ;  /* 0x0000f00401007387 */ /* 0x000fe80000100a00 */
[----:B------:R0:W-:Y:S02]  /*406b0*/  STL.64 [R1+0xf8], R6 ;  /* 0x0000f80601007387 */ /* 0x0001e40000100a00 */
[----:B0-----:R-:W-:Y:S02]  /*406c0*/  HMMA.16816.F32 R4, R36, R24, R48 ;  /* 0x000000182404723c */ /* 0x001fe40000001830 */
[----:B---3--:R-:W-:Y:S04]  /*406d0*/  STL.64 [R1+0x2d20], R26 ;  /* 0x002d201a01007387 */ /* 0x008fe80000100a00 */
[----:B------:R-:W-:-:S13]  /*406e0*/  STL.64 [R1+0x2d18], R24 ;  /* 0x002d181801007387 */ /* 0x000fda0000100a00 */
[----:B------:R-:W-:Y:S04]  /*406f0*/  STL.64 [R1+0xe0], R4 ;  /* 0x0000e00401007387 */ /* 0x000fe80000100a00 */
[----:B------:R0:W-:Y:S02]  /*40700*/  STL.64 [R1+0xe8], R6 ;  /* 0x0000e80601007387 */ /* 0x0001e40000100a00 */
[----:B0-----:R-:W-:-:S15]  /*40710*/  HMMA.16816.F32 R4, R36, R20, R44 ;  /* 0x000000142404723c */ /* 0x001fde000000182c */
[----:B------:R-:W-:-:S04]  /*40720*/  NOP ;  /* 0x0000000000007918 */ /* 0x000fc80000000000 */
[----:B------:R-:W-:Y:S01]  /*40730*/  IMAD.MOV.U32 R58, RZ, RZ, R6 ;  /* 0x000000ffff3a7224 */ /* 0x000fe200078e0006 */
[----:B------:R0:W-:Y:S01]  /*40740*/  STL.64 [R1+0xd0], R4 ;  /* 0x0000d00401007387 */ /* 0x0001e20000100a00 */
[----:B------:R-:W-:Y:S02]  /*40750*/  IMAD.MOV.U32 R59, RZ, RZ, R7 ;  /* 0x000000ffff3b7224 */ /* 0x000fe400078e0007 */
[C---:B0-----:R-:W-:Y:S01]  /*40760*/  HMMA.16816.F32 R4, R36.reuse, R16, R40 ;  /* 0x000000102404723c */ /* 0x041fe20000001828 */
[----:B------:R-:W-:Y:S04]  /*40770*/  STL.64 [R1+0x2d10], R22 ;  /* 0x002d101601007387 */ /* 0x000fe80000100a00 */
[----:B------:R-:W-:Y:S04]  /*40780*/  STL.64 [R1+0x2d08], R20 ;  /* 0x002d081401007387 */ /* 0x000fe80000100a00 */
[----:B------:R-:W-:Y:S04]  /*40790*/  STL [R1+0x2b0c], R59 ;  /* 0x002b0c3b01007387 */ /* 0x000fe80000100800 */
[----:B------:R-:W-:Y:S04]  /*407a0*/  STL [R1+0x2b08], R58 ;  /* 0x002b083a01007387 */ /* 0x000fe80000100800 */
[----:B------:R-:W-:Y:S04]  /*407b0*/  STL.64 [R1+0x2d00], R18 ;  /* 0x002d001201007387 */ /* 0x000fe80000100a00 */
[----:B------:R-:W-:Y:S04]  /*407c0*/  STL.64 [R1+0x2cf8], R16 ;  /* 0x002cf81001007387 */ /* 0x000fe80000100a00 */
[----:B------:R-:W-:Y:S04]  /*407d0*/  STL.64 [R1+0xc0], R4 ;  /* 0x0000c00401007387 */ /* 0x000fe80000100a00 */
[----:B------:R0:W-:Y:S02]  /*407e0*/  STL.64 [R1+0xc8], R6 ;  /* 0x0000c80601007387 */ /* 0x0001e40000100a00 */
[----:B0-----:R-:W-:-:S15]  /*407f0*/  HMMA.16816.F32 R4, R36, R12, R52 ;  /* 0x0000000c2404723c */ /* 0x001fde0000001834 */
[----:B------:R-:W-:-:S04]  /*40800*/  NOP ;  /* 0x0000000000007918 */ /* 0x000fc80000000000 */
[----:B------:R0:W-:Y:S04]  /*40810*/  STL.64 [R1+0xb0], R4 ;  /* 0x0000b00401007387 */ /* 0x0001e80000100a00 */
[----:B------:R-:W-:Y:S04]  /*40820*/  STL.64 [R1+0x2cf0], R14 ;  /* 0x002cf00e01007387 */ /* 0x000fe80000100a00 */
[----:B------:R-:W-:Y:S01]  /*40830*/  STL.64 [R1+0x2ce8], R12 ;  /* 0x002ce80c01007387 */ /* 0x000fe20000100a00 */
[----:B------:R-:W-:Y:S02]  /*40840*/  IMAD.MOV.U32 R59, RZ, RZ, R6 ;  /* 0x000000ffff3b7224 */ /* 0x000fe400078e0006 */
[----:B------:R-:W-:Y:S01]  /*40850*/  IMAD.MOV.U32 R58, RZ, RZ, R7 ;  /* 0x000000ffff3a7224 */ /* 0x000fe200078e0007 */
[----:B0-----:R-:W2:Y:S04]  /*40860*/  LDL.LU R4, [R1+0x450] ;  /* 0x0004500001047983 */ /* 0x001ea80000300800 */
        /* <DEDUP_REMOVED lines=10> */
[----:B--2---:R-:W-:Y:S04]  /*40910*/  STL.64 [R1+0x2c68], R48 ;  /* 0x002c683001007387 */ /* 0x004fe80000100a00 */
        /* <DEDUP_REMOVED lines=64> */
[----:B------:R-:W2:Y:S04]  /*40d20*/  LDL.LU R46, [R1+0x238] ;  /* 0x00023800012e7983 */ /* 0x000ea80000300800 */
[----:B------:R-:W2:Y:S04]  /*40d30*/  LDL.LU R47, [R1+0x23c] ;  /* 0x00023c00012f7983 */ /* 0x000ea80000300800 */
[----:B---3--:R-:W-:Y:S01]  /*40d40*/  STL.64 [R1+0x2cb0], R6 ;  /* 0x002cb00601007387 */ /* 0x008fe20000100a00 */
[C---:B------:R-:W-:Y:S03]  /*40d50*/  HMMA.16816.F32 R32, R36.reuse, R8, R32 ;  /* 0x000000082420723c */ /* 0x040fe60000001820 */
        /* <DEDUP_REMOVED lines=13> */
[----:B------:R-:W-:Y:S04]  /*40e30*/  STL [R1+0x2b14], R59 ;  /* 0x002b143b01007387 */ /* 0x000fe80000100800 */
[----:B------:R-:W-:Y:S04]  /*40e40*/  STL [R1+0x2b10], R58 ;  /* 0x002b103a01007387 */ /* 0x000fe80000100800 */
[----:B------:R-:W-:Y:S04]  /*40e50*/  STL.64 [R1+0xa0], R32 ;  /* 0x0000a02001007387 */ /* 0x000fe80000100a00 */
[----:B------:R0:W-:Y:S01]  /*40e60*/  STL.64 [R1+0xa8], R34 ;  /* 0x0000a82201007387 */ /* 0x0001e20000100a00 */
[----:B------:R-:W-:Y:S03]  /*40e70*/  HMMA.16816.F32 R36, R36, R56, R40 ;  /* 0x000000382424723c */ /* 0x000fe60000001828 */
[----:B0-----:R-:W2:Y:S04]  /*40e80*/  LDL.LU.64 R34, [R1+0x2d50] ;  /* 0x002d500001227983 */ /* 0x001ea80000300a00 */
[----:B------:R-:W2:Y:S04]  /*40e90*/  LDL.LU.64 R32, [R1+0x2d48] ;  /* 0x002d480001207983 */ /* 0x000ea80000300a00 */
[----:B------:R-:W2:Y:S04]  /*40ea0*/  LDL.LU.64 R42, [R1+0x2d40] ;  /* 0x002d4000012a7983 */ /* 0x000ea80000300a00 */
[----:B------:R-:W2:Y:S04]  /*40eb0*/  LDL.LU.64 R40, [R1+0x2d38] ;  /* 0x002d380001287983 */ /* 0x000ea80000300a00 */
[----:B------:R-:W-:Y:S01]  /*40ec0*/  IMAD.MOV.U32 R59, RZ, RZ, R36 ;  /* 0x000000ffff3b7224 */ /* 0x000fe200078e0024 */
        /* <DEDUP_REMOVED lines=62> */
[----:B------:R-:W3:Y:S02]  /*412b0*/  LDL.LU.64 R4, [R1+0x2ca8] ;  /* 0x002ca80001047983 */ /* 0x000ee40000300a00 */
        /* <DEDUP_REMOVED lines=11> */
[----:B------:R-:W3:Y:S01]  /*41370*/  LDL.LU.64 R4, [R1+0x2c88] ;  /* 0x002c880001047983 */ /* 0x000ee20000300a00 */
[C---:B----4-:R-:W-:Y:S08]  /*41380*/  HMMA.16816.F32 R48, R44.reuse, R16, R48 ;  /* 0x000000102c30723c */ /* 0x050ff00000001830 */
        /* <DEDUP_REMOVED lines=8> */
[----:B0-----:R-:W4:Y:S04]  /*41410*/  LDL.LU.64 R50, [R1+0x2c70] ;  /* 0x002c700001327983 */ /* 0x001f280000300a00 */
[----:B------:R-:W4:Y:S01]  /*41420*/  LDL.LU.64 R48, [R1+0x2c68] ;  /* 0x002c680001307983 */ /* 0x000f220000300a00 */
[C---:B---3--:R-:W-:Y:S08]  /*41430*/  HMMA.16816.F32 R4, R44.reuse, R12, R4 ;  /* 0x0000000c2c04723c */ /* 0x048ff00000001804 */
[C---:B----4-:R-:W-:Y:S11]  /*41440*/  HMMA.16816.F32 R48, R44.reuse, R8, R48 ;  /* 0x000000082c30723c */ /* 0x050ff60000001830 */
[----:B------:R-:W-:Y:S04]  /*41450*/  STL.64 [R1+0x380], R4 ;  /* 0x0003800401007387 */ /* 0x000fe80000100a00 */
[----:B------:R0:W-:Y:S04]  /*41460*/  STL.64 [R1+0x388], R6 ;  /* 0x0003880601007387 */ /* 0x0001e80000100a00 */
[----:B0-----:R-:W3:Y:S04]  /*41470*/  LDL.LU.64 R6, [R1+0x2c60] ;  /* 0x002c600001067983 */ /* 0x001ee80000300a00 */
[----:B------:R-:W3:Y:S04]  /*41480*/  LDL.LU.64 R4, [R1+0x2c58] ;  /* 0x002c580001047983 */ /* 0x000ee80000300a00 */
[----:B------:R-:W-:Y:S04]  /*41490*/  STL.64 [R1+0x370], R48 ;  /* 0x0003703001007387 */ /* 0x000fe80000100a00 */
[----:B------:R0:W-:Y:S04]  /*414a0*/  STL.64 [R1+0x378], R50 ;  /* 0x0003783201007387 */ /* 0x0001e80000100a00 */
[----:B0-----:R-:W4:Y:S04]  /*414b0*/  LDL.LU.64 R50, [R1+0x2c50] ;  /* 0x002c500001327983 */ /* 0x001f280000300a00 */
[----:B------:R-:W4:Y:S04]  /*414c0*/  LDL.LU.64 R48, [R1+0x2c48] ;  /* 0x002c480001307983 */ /* 0x000f280000300a00 */
[----:B------:R-:W-:Y:S01]  /*414d0*/  STL.64 [R1+0x2c40], R10 ;  /* 0x002c400a01007387 */ /* 0x000fe20000100a00 */
[----:B--2---:R-:W-:Y:S03]  /*414e0*/  HMMA.16816.F32 R40, R44, R56, R40 ;  /* 0x000000382c28723c */ /* 0x004fe60000001828 */
[----:B------:R4:W-:Y:S05]  /*414f0*/  STL.64 [R1+0x2c38], R8 ;  /* 0x002c380801007387 */ /* 0x0009ea0000100a00 */
[C---:B----4-:R-:W-:Y:S08]  /*41500*/  HMMA.16816.F32 R8, R48.reuse, R32, R36 ;  /* 0x000000203008723c */ /* 0x050ff00000001824 */
[C---:B---3--:R-:W-:Y:S01]  /*41510*/  HMMA.16816.F32 R4, R48.reuse, R28, R4 ;  /* 0x0000001c3004723c */ /* 0x048fe20000001804 */
[----:B------:R-:W2:Y:S04]  /*41520*/  LDL.LU R36, [R1+0x430] ;  /* 0x0004300001247983 */ /* 0x000ea80000300800 */
[----:B------:R-:W-:Y:S04]  /*41530*/  STL.64 [R1+0x2d0], R40 ;  /* 0x0002d02801007387 */ /* 0x000fe80000100a00 */
[----:B------:R-:W-:Y:S04]  /*41540*/  STL.64 [R1+0x2d8], R42 ;  /* 0x0002d82a01007387 */ /* 0x000fe80000100a00 */
[----:B------:R-:W-:Y:S04]  /*41550*/  STL.64 [R1+0x340], R8 ;  /* 0x0003400801007387 */ /* 0x000fe80000100a00 */
[----:B------:R-:W-:Y:S04]  /*41560*/  STL.64 [R1+0x348], R10 ;  /* 0x0003480a01007387 */ /* 0x000fe80000100a00 */
[----:B------:R-:W2:Y:S04]  /*41570*/  LDL.LU R37, [R1+0x434] ;  /* 0x0004340001257983 */ /* 0x000ea80000300800 */
[----:B------:R-:W2:Y:S04]  /*41580*/  LDL.LU R38, [R1+0x438] ;  /* 0x0004380001267983 */ /* 0x000ea80000300800 */
[----:B------:R-:W2:Y:S04]  /*41590*/  LDL.LU R39, [R1+0x43c] ;  /* 0x00043c0001277983 */ /* 0x000ea80000300800 */
[----:B------:R-:W-:Y:S04]  /*415a0*/  STL.64 [R1+0x2c20], R30 ;  /* 0x002c201e01007387 */ /* 0x000fe80000100a00 */
[----:B------:R-:W-:Y:S04]  /*415b0*/  STL.64 [R1+0x2c18], R28 ;  /* 0x002c181c01007387 */ /* 0x000fe80000100a00 */
[----:B------:R-:W-:Y:S04]  /*415c0*/  STL.64 [R1+0x330], R4 ;  /* 0x0003300401007387 */ /* 0x000fe80000100a00 */
[----:B------:R0:W-:Y:S02]  /*415d0*/  STL.64 [R1+0x338], R6 ;  /* 0x0003380601007387 */ /* 0x0001e40000100a00 */
[----:B0-----:R-:W-:Y:S02]  /*415e0*/  HMMA.16816.F32 R4, R48, R24, R52 ;  /* 0x000000183004723c */ /* 0x001fe40000001834 */
[----:B------:R-:W3:-:S15]  /*415f0*/  LDL.LU R52, [R1+0x420] ;  /* 0x0004200001347983 */ /* 0x000ede0000300800 */
[----:B------:R-:W-:Y:S02]  /*41600*/  NOP ;  /* 0x0000000000007918 */ /* 0x000fe40000000000 */
[----:B------:R0:W-:Y:S04]  /*41610*/  STL.64 [R1+0x320], R4 ;  /* 0x0003200401007387 */ /* 0x0001e80000100a00 */
[----:B------:R1:W-:Y:S04]  /*41620*/  STL.64 [R1+0x328], R6 ;  /* 0x0003280601007387 */ /* 0x0003e80000100a00 */
[----:B------:R-:W3:Y:S04]  /*41630*/  LDL.LU R53, [R1+0x424] ;  /* 0x0004240001357983 */ /* 0x000ee80000300800 */
[----:B------:R-:W3:Y:S04]  /*41640*/  LDL.LU R54, [R1+0x428] ;  /* 0x0004280001367983 */ /* 0x000ee80000300800 */
[----:B------:R-:W3:Y:S04]  /*41650*/  LDL.LU R55, [R1+0x42c] ;  /* 0x00042c0001377983 */ /* 0x000ee80000300800 */
[----:B0-----:R-:W4:Y:S04]  /*41660*/  LDL.LU R4, [R1+0x400] ;  /* 0x0004000001047983 */ /* 0x001f280000300800 */
[----:B------:R-:W4:Y:S04]  /*41670*/  LDL.LU R5, [R1+0x404] ;  /* 0x0004040001057983 */ /* 0x000f280000300800 */
[----:B-1----:R-:W4:Y:S04]  /*41680*/  LDL.LU R6, [R1+0x408] ;  /* 0x0004080001067983 */ /* 0x002f280000300800 */
        /* <DEDUP_REMOVED lines=13> */
[----:B------:R-:W-:Y:S04]  /*41760*/  STL.64 [R1+0x2c10], R26 ;  /* 0x002c101a01007387 */ /* 0x000fe80000100a00 */
[----:B------:R0:W-:Y:S04]  /*41770*/  STL.64 [R1+0x2c08], R24 ;  /* 0x002c081801007387 */ /* 0x0001e80000100a00 */
[----:B0-----:R-:W4:Y:S04]  /*41780*/  LDL.LU R24, [R1+0x200] ;  /* 0x0002000001187983 */ /* 0x001f280000300800 */
[----:B------:R-:W4:Y:S04]  /*41790*/  LDL.LU R25, [R1+0x204] ;  /* 0x0002040001197983 */ /* 0x000f280000300800 */
[----:B------:R-:W4:Y:S04]  /*417a0*/  LDL.LU R26, [R1+0x208] ;  /* 0x00020800011a7983 */ /* 0x000f280000300800 */
[----:B------:R-:W4:Y:S01]  /*417b0*/  LDL.LU R27, [R1+0x20c] ;  /* 0x00020c00011b7983 */ /* 0x000f220000300800 */
[----:B--2---:R-:W-:Y:S03]  /*417c0*/  HMMA.16816.F32 R44, R48, R20, R36 ;  /* 0x00000014302c723c */ /* 0x004fe60000001824 */
[----:B------:R-:W2:-:S15]  /*417d0*/  LDL.LU R36, [R1+0x1e0] ;  /* 0x0001e00001247983 */ /* 0x000e9e0000300800 */
[----:B------:R-:W-:Y:S01]  /*417e0*/  NOP ;  /* 0x0000000000007918 */ /* 0x000fe20000000000 */
[----:B------:R0:W-:Y:S04]  /*417f0*/  STL.64 [R1+0x310], R44 ;  /* 0x0003102c01007387 */ /* 0x0001e80000100a00 */
[----:B------:R1:W-:Y:S04]  /*41800*/  STL.64 [R1+0x318], R46 ;  /* 0x0003182e01007387 */ /* 0x0003e80000100a00 */
[----:B------:R-:W2:Y:S04]  /*41810*/  LDL.LU R37, [R1+0x1e4] ;  /* 0x0001e40001257983 */ /* 0x000ea80000300800 */
[----:B------:R-:W2:Y:S04]  /*41820*/  LDL.LU R38, [R1+0x1e8] ;  /* 0x0001e80001267983 */ /* 0x000ea80000300800 */
[----:B------:R-:W2:Y:S04]  /*41830*/  LDL.LU R39, [R1+0x1ec] ;  /* 0x0001ec0001277983 */ /* 0x000ea80000300800 */
[----:B0-----:R-:W2:Y:S04]  /*41840*/  LDL.LU R44, [R1+0x1c0] ;  /* 0x0001c000012c7983 */ /* 0x001ea80000300800 */
[----:B------:R-:W2:Y:S04]  /*41850*/  LDL.LU R45, [R1+0x1c4] ;  /* 0x0001c400012d7983 */ /* 0x000ea80000300800 */
[----:B-1----:R-:W2:Y:S01]  /*41860*/  LDL.LU R46, [R1+0x1c8] ;  /* 0x0001c800012e7983 */ /* 0x002ea20000300800 */
[----:B---3--:R-:W-:Y:S01]  /*41870*/  HMMA.16816.F32 R52, R48, R16, R52 ;  /* 0x000000103034723c */ /* 0x008fe20000001834 */
[----:B------:R-:W-:-:S07]  /*41880*/  IMAD.MOV.U32 R47, RZ, RZ, R61 ;  /* 0x000000ffff2f7224 */ /* 0x000fce00078e003d */
[----:B----4-:R-:W-:Y:S11]  /*41890*/  HMMA.16816.F32 R8, R48, R12, R8 ;  /* 0x0000000c3008723c */ /* 0x010ff60000001808 */
[----:B------:R0:W-:Y:S04]  /*418a0*/  STL.64 [R1+0x300], R52 ;  /* 0x0003003401007387 */ /* 0x0001e80000100a00 */
[----:B------:R1:W-:Y:S01]  /*418b0*/  STL [R1+0x308], R54 ;  /* 0x0003083601007387 */ /* 0x0003e20000100800 */
[----:B------:R-:W-:-:S03]  /*418c0*/  IMAD.MOV.U32 R61, RZ, RZ, R55 ;  /* 0x000000ffff3d7224 */ /* 0x000fc600078e0037 */
[----:B0-----:R-:W3:Y:S04]  /*418d0*/  LDL.LU R52, [R1+0x1b0] ;  /* 0x0001b00001347983 */ /* 0x001ee80000300800 */
[----:B------:R-:W3:Y:S04]  /*418e0*/  LDL.LU R53, [R1+0x1b4] ;  /* 0x0001b40001357983 */ /* 0x000ee80000300800 */
[----:B-1----:R-:W3:Y:S04]  /*418f0*/  LDL.LU R54, [R1+0x1b8] ;  /* 0x0001b80001367983 */ /* 0x002ee80000300800 */
[----:B------:R-:W3:Y:S04]  /*41900*/  LDL.LU R55, [R1+0x1bc] ;  /* 0x0001bc0001377983 */ /* 0x000ee80000300800 */
[----:B------:R-:W-:Y:S04]  /*41910*/  STL [R1+0x2a70], R61 ;  /* 0x002a703d01007387 */ /* 0x000fe80000100800 */
[----:B------:R-:W-:Y:S04]  /*41920*/  STL.64 [R1+0x2f0], R8 ;  /* 0x0002f00801007387 */ /* 0x000fe80000100a00 */
[----:B------:R0:W-:Y:S04]  /*41930*/  STL.64 [R1+0x2f8], R10 ;  /* 0x0002f80a01007387 */ /* 0x0001e80000100a00 */
[----:B0-----:R-:W4:Y:S04]  /*41940*/  LDL.LU.64 R10, [R1+0x2c40] ;  /* 0x002c4000010a7983 */ /* 0x001f280000300a00 */
[----:B------:R-:W2:Y:S02]  /*41950*/  LDL.LU.64 R8, [R1+0x2c38] ;  /* 0x002c380001087983 */ /* 0x000ea40000300a00 */
[----:B--2---:R-:W-:-:S15]  /*41960*/  HMMA.16816.F32 R4, R48, R8, R4 ;  /* 0x000000083004723c */ /* 0x004fde0000001804 */
[----:B------:R-:W-:-:S04]  /*41970*/  NOP ;  /* 0x0000000000007918 */ /* 0x000fc80000000000 */
[----:B------:R-:W-:Y:S04]  /*41980*/  STL.64 [R1+0x2e0], R4 ;  /* 0x0002e00401007387 */ /* 0x000fe80000100a00 */
[----:B------:R0:W-:Y:S01]  /*41990*/  STL [R1+0x2e8], R6 ;  /* 0x0002e80601007387 */ /* 0x0001e20000100800 */
[----:B------:R-:W-:-:S03]  /*419a0*/  IMAD.MOV.U32 R61, RZ, RZ, R7 ;  /* 0x000000ffff3d7224 */ /* 0x000fc600078e0007 */
[----:B0-----:R-:W2:Y:S04]  /*419b0*/  LDL.LU.64 R6, [R1+0x2c30] ;  /* 0x002c300001067983 */ /* 0x001ea80000300a00 */
[----:B------:R-:W2:Y:S01]  /*419c0*/  LDL.LU.64 R4, [R1+0x2c28] ;  /* 0x002c280001047983 */ /* 0x000ea20000300a00 */
[----:B------:R-:W-:Y:S03]  /*419d0*/  HMMA.16816.F32 R40, R48, R56, R40 ;  /* 0x000000383028723c */ /* 0x000fe60000001828 */
[----:B------:R0:W-:Y:S04]  /*419e0*/  STL [R1+0x2a88], R61 ;  /* 0x002a883d01007387 */ /* 0x0001e80000100800 */
[----:B------:R-:W3:-:S12]  /*419f0*/  LDL.LU R48, [R1+0x1d0] ;  /* 0x0001d00001307983 */ /* 0x000ed80000300800 */
[----:B------:R-:W-:Y:S04]  /*41a00*/  STL.64 [R1+0x220], R40 ;  /* 0x0002202801007387 */ /* 0x000fe80000100a00 */
[----:B------:R-:W-:Y:S04]  /*41a10*/  STL.64 [R1+0x228], R42 ;  /* 0x0002282a01007387 */ /* 0x000fe80000100a00 */
[----:B------:R-:W3:Y:S04]  /*41a20*/  LDL.LU R49, [R1+0x1d4] ;  /* 0x0001d40001317983 */ /* 0x000ee80000300800 */
[----:B------:R-:W3:Y:S04]  /*41a30*/  LDL.LU R50, [R1+0x1d8] ;  /* 0x0001d80001327983 */ /* 0x000ee80000300800 */
[----:B------:R-:W3:Y:S01]  /*41a40*/  LDL.LU R51, [R1+0x1dc] ;  /* 0x0001dc0001337983 */ /* 0x000ee20000300800 */
[----:B--2---:R-:W-:-:S15]  /*41a50*/  HMMA.16816.F32 R28, R4, R32, R28 ;  /* 0x00000020041c723c */ /* 0x004fde000000181c */
[----:B------:R-:W-:-:S04]  /*41a60*/  NOP ;  /* 0x0000000000007918 */ /* 0x000fc80000000000 */
[----:B------:R-:W-:Y:S04]  /*41a70*/  STL.64 [R1+0x210], R28 ;  /* 0x0002101c01007387 */ /* 0x000fe80000100a00 */
[----:B------:R1:W-:Y:S01]  /*41a80*/  STL [R1+0x218], R30 ;  /* 0x0002181e01007387 */ /* 0x0003e20000100800 */
[----:B0-----:R-:W-:-:S03]  /*41a90*/  IMAD.MOV.U32 R61, RZ, RZ, R31 ;  /* 0x000000ffff3d7224 */ /* 0x001fc600078e001f */
[----:B-1----:R-:W2:Y:S04]  /*41aa0*/  LDL.LU.64 R30, [R1+0x2c20] ;  /* 0x002c2000011e7983 */ /* 0x002ea80000300a00 */
        /* <DEDUP_REMOVED lines=9> */
[----:B0-----:R-:W2:Y:S04]  /*41b40*/  LDL.LU R28, [R1+0x1f0] ;  /* 0x0001f000011c7983 */ /* 0x001ea80000300800 */
[----:B------:R-:W2:Y:S04]  /*41b50*/  LDL.LU R29, [R1+0x1f4] ;  /* 0x0001f400011d7983 */ /* 0x000ea80000300800 */
[----:B------:R-:W2:Y:S04]  /*41b60*/  LDL.LU R30, [R1+0x1f8] ;  /* 0x0001f800011e7983 */ /* 0x000ea80000300800 */
[----:B------:R-:W2:Y:S01]  /*41b70*/  LDL.LU R31, [R1+0x1fc] ;  /* 0x0001fc00011f7983 */ /* 0x000ea20000300800 */
[----:B------:R-:W0:Y:S01]  /*41b80*/  S2R R43, SR_TID.X ;  /* 0x00000000002b7919 */ /* 0x000e220000002100 */
[----:B------:R-:W1:Y:S01]  /*41b90*/  S2R R42, SR_TID.X ;  /* 0x00000000002a7919 */ /* 0x000e620000002100 */
[----:B0-----:R-:W-:Y:S01]  /*41ba0*/  LOP3.LUT R43, R43, 0x7, RZ, 0xc0, !PT ;  /* 0x000000072b2b7812 */ /* 0x001fe200078ec0ff */
[----:B-1----:R-:W-:-:S04]  /*41bb0*/  IMAD.SHL.U32 R41, R42, 0x2, RZ ;  /* 0x000000022a297824 */ /* 0x002fc800078e00ff */
[----:B------:R-:W-:Y:S02]  /*41bc0*/  IMAD R43, R43, 0x110, RZ ;  /* 0x000001102b2b7824 */ /* 0x000fe400078e02ff */
[----:B------:R-:W-:-:S03]  /*41bd0*/  IMAD.SHL.U32 R42, R42, 0x80, RZ ;  /* 0x000000802a2a7824 */ /* 0x000fc600078e00ff */
[----:B------:R-:W-:-:S04]  /*41be0*/  LOP3.LUT R43, R43, 0x10, R41, 0x78, !PT ;  /* 0x000000102b2b7812 */ /* 0x000fc800078e7829 */
[----:B------:R-:W-:-:S04]  /*41bf0*/  LOP3.LUT R43, R43, 0x800, R42, 0xf8, !PT ;  /* 0x000008002b2b7812 */ /* 0x000fc800078ef82a */
[----:B------:R-:W-:Y:S01]  /*41c00*/  LOP3.LUT R43, R43, 0x60, RZ, 0x3c, !PT ;  /* 0x000000602b2b7812 */ /* 0x000fe200078e3cff */
[----:B--2---:R-:W-:-:S15]  /*41c10*/  HMMA.16816.F32 R28, R4, R24, R28 ;  /* 0x00000018041c723c */ /* 0x004fde000000181c */
[----:B------:R-:W-:-:S04]  /*41c20*/  NOP ;  /* 0x0000000000007918 */ /* 0x000fc80000000000 */
[----:B------:R-:W-:Y:S04]  /*41c30*/  STL.64 [R1+0x1f0], R28 ;  /* 0x0001f01c01007387 */ /* 0x000fe80000100a00 */
[----:B------:R-:W-:Y:S04]  /*41c40*/  STL.64 [R1+0x1f8], R30 ;  /* 0x0001f81e01007387 */ /* 0x000fe80000100a00 */
[----:B------:R-:W-:Y:S04]  /*41c50*/  STL.64 [R1+0x2be0], R26 ;  /* 0x002be01a01007387 */ /* 0x000fe80000100a00 */
[----:B------:R0:W-:Y:S02]  /*41c60*/  STL.64 [R1+0x2bd8], R24 ;  /* 0x002bd81801007387 */ /* 0x0001e40000100a00 */
[C---:B0-----:R-:W-:Y:S02]  /*41c70*/  HMMA.16816.F32 R24, R4.reuse, R20, R36 ;  /* 0x000000140418723c */ /* 0x041fe40000001824 */
[----:B------:R-:W-:Y:S04]  /*41c80*/  LDSM.16.MT88.4 R36, [R43+UR5+0x4000] ;  /* 0x004000052b24783b */ /* 0x000fe80008004200 */
[----:B------:R-:W0:Y:S04]  /*41c90*/  LDSM.16.MT88.4 R40, [R43+UR5+0x4080] ;  /* 0x004080052b28783b */ /* 0x000e280008004200 */
[----:B------:R-:W-:Y:S04]  /*41ca0*/  STL.64 [R1+0x2bd0], R22 ;  /* 0x002bd01601007387 */ /* 0x000fe80000100a00 */
[----:B------:R3:W-:Y:S02]  /*41cb0*/  STL.64 [R1+0x2bc8], R20 ;  /* 0x002bc81401007387 */ /* 0x0007e40000100a00 */
[C---:B---3--:R-:W-:Y:S02]  /*41cc0*/  HMMA.16816.F32 R20, R4.reuse, R16, R48 ;  /* 0x000000100414723c */ /* 0x048fe40000001830 */
[----:B------:R-:W-:Y:S04]  /*41cd0*/  LDSM.16.MT88.4 R48, [R3+UR5+0x5080] ;  /* 0x005080050330783b */ /* 0x000fe80008004200 */
[----:B------:R-:W-:Y:S04]  /*41ce0*/  STL.64 [R1+0x1e0], R24 ;  /* 0x0001e01801007387 */ /* 0x000fe80000100a00 */
[----:B------:R-:W-:Y:S04]  /*41cf0*/  STL.64 [R1+0x1e8], R26 ;  /* 0x0001e81a01007387 */ /* 0x000fe80000100a00 */
[----:B------:R-:W-:Y:S04]  /*41d00*/  STL.64 [R1+0x2bc0], R18 ;  /* 0x002bc01201007387 */ /* 0x000fe80000100a00 */
[----:B------:R1:W-:Y:S02]  /*41d10*/  STL.64 [R1+0x2bb8], R16 ;  /* 0x002bb81001007387 */ /* 0x0003e40000100a00 */
[C---:B-1----:R-:W-:Y:S02]  /*41d20*/  HMMA.16816.F32 R16, R4.reuse, R12, R44 ;  /* 0x0000000c0410723c */ /* 0x042fe4000000182c */
[----:B------:R-:W1:Y:S04]  /*41d30*/  LDSM.16.MT88.4 R44, [R3+UR5+0x5000] ;  /* 0x00500005032c783b */ /* 0x000e680008004200 */
[----:B------:R-:W-:Y:S04]  /*41d40*/  STL.64 [R1+0x1d0], R20 ;  /* 0x0001d01401007387 */ /* 0x000fe80000100a00 */
[----:B------:R-:W-:Y:S04]  /*41d50*/  STL.64 [R1+0x1d8], R22 ;  /* 0x0001d81601007387 */ /* 0x000fe80000100a00 */
[----:B0-----:R-:W-:Y:S04]  /*41d60*/  STL.64 [R1+0x2b80], R42 ;  /* 0x002b802a01007387 */ /* 0x001fe80000100a00 */
[----:B------:R-:W-:Y:S04]  /*41d70*/  STL.64 [R1+0x2b78], R40 ;  /* 0x002b782801007387 */ /* 0x000fe80000100a00 */
[----:B------:R-:W-:Y:S04]  /*41d80*/  STL.64 [R1+0x2bb0], R14 ;  /* 0x002bb00e01007387 */ /* 0x000fe80000100a00 */
[----:B------:R0:W-:Y:S02]  /*41d90*/  STL.64 [R1+0x2ba8], R12 ;  /* 0x002ba80c01007387 */ /* 0x0001e40000100a00 */
[C---:B0-----:R-:W-:Y:S02]  /*41da0*/  HMMA.16816.F32 R12, R4.reuse, R8, R52 ;  /* 0x00000008040c723c */ /* 0x041fe40000001834 */
[----:B------:R-:W-:Y:S04]  /*41db0*/  STL.64 [R1+0x1c0], R16 ;  /* 0x0001c01001007387 */ /* 0x000fe80000100a00 */
[----:B------:R-:W-:Y:S04]  /*41dc0*/  STL.64 [R1+0x1c8], R18 ;  /* 0x0001c81201007387 */ /* 0x000fe80000100a00 */
[----:B-1----:R-:W-:Y:S04]  /*41dd0*/  STL.64 [R1+0x2b70], R46 ;  /* 0x002b702e01007387 */ /* 0x002fe80000100a00 */
[----:B------:R-:W-:Y:S04]  /*41de0*/  STL.64 [R1+0x2b68], R44 ;  /* 0x002b682c01007387 */ /* 0x000fe80000100a00 */
[----:B----4-:R-:W-:Y:S04]  /*41df0*/  STL.64 [R1+0x2ba0], R10 ;  /* 0x002ba00a01007387 */ /* 0x010fe80000100a00 */
        /* <DEDUP_REMOVED lines=35> */
[----:B----4-:R-:W-:Y:S04]  /*42030*/  STL.64 [R1+0x2b90], R42 ;  /* 0x002b902a01007387 */ /* 0x010fe80000100a00 */
[----:B---3--:R0:W-:Y:S04]  /*42040*/  STL.64 [R1+0x2b88], R40 ;  /* 0x002b882801007387 */ /* 0x0081e80000100a00 */
[----:B0-----:R-:W3:Y:S04]  /*42050*/  LDL.LU R40, [R1+0x110] ;  /* 0x0001100001287983 */ /* 0x001ee80000300800 */
[----:B------:R-:W3:Y:S04]  /*42060*/  LDL.LU R41, [R1+0x114] ;  /* 0x0001140001297983 */ /* 0x000ee80000300800 */
[----:B------:R-:W3:Y:S04]  /*42070*/  LDL.LU R42, [R1+0x118] ;  /* 0x00011800012a7983 */ /* 0x000ee80000300800 */
[----:B------:R-:W3:Y:S04]  /*42080*/  LDL.LU R43, [R1+0x11c] ;  /* 0x00011c00012b7983 */ /* 0x000ee80000300800 */
[----:B------:R-:W4:Y:S04]  /*42090*/  LDL.LU R44, [R1+0x20] ;  /* 0x00002000012c7983 */ /* 0x000f280000300800 */
[----:B------:R-:W4:Y:S04]  /*420a0*/  LDL.LU R45, [R1+0x24] ;  /* 0x00002400012d7983 */ /* 0x000f280000300800 */
[----:B------:R-:W4:Y:S04]  /*420b0*/  LDL.LU R46, [R1+0x28] ;  /* 0x00002800012e7983 */ /* 0x000f280000300800 */
[----:B------:R-:W4:Y:S01]  /*420c0*/  LDL.LU R47, [R1+0x2c] ;  /* 0x00002c00012f7983 */ /* 0x000f220000300800 */
[----:B--2---:R-:W-:Y:S03]  /*420d0*/  HMMA.16816.F32 R4, R4, R56, R52 ;  /* 0x000000380404723c */ /* 0x004fe60000001834 */
[----:B------:R-:W-:Y:S04]  /*420e0*/  STL.64 [R1+0x2af8], R50 ;  /* 0x002af83201007387 */ /* 0x000fe80000100a00 */
[----:B------:R0:W-:Y:S04]  /*420f0*/  STL.64 [R1+0x2af0], R48 ;  /* 0x002af03001007387 */ /* 0x0001e80000100a00 */
[----:B0-----:R-:W2:Y:S04]  /*42100*/  LDL.LU R48, [R1] ;  /* 0x0000000001307983 */ /* 0x001ea80000300800 */
[----:B------:R-:W2:Y:S04]  /*42110*/  LDL.LU R49, [R1+0x4] ;  /* 0x0000040001317983 */ /* 0x000ea80000300800 */
[----:B------:R-:W2:Y:S04]  /*42120*/  LDL.LU R50, [R1+0x8] ;  /* 0x0000080001327983 */ /* 0x000ea80000300800 */
[----:B------:R-:W2:Y:S04]  /*42130*/  LDL.LU R51, [R1+0xc] ;  /* 0x00000c0001337983 */ /* 0x000ea80000300800 */
[----:B------:R-:W-:Y:S04]  /*42140*/  STL [R1+0x28b4], R3 ;  /* 0x0028b40301007387 */ /* 0x000fe80000100800 */
[----:B------:R-:W2:Y:S04]  /*42150*/  LDL.LU.64 R52, [R1+0x2c00] ;  /* 0x002c000001347983 */ /* 0x000ea80000300a00 */
[----:B------:R-:W-:Y:S04]  /*42160*/  STL.64 [R1+0x90], R4 ;  /* 0x0000900401007387 */ /* 0x000fe80000100a00 */
[----:B------:R-:W-:Y:S04]  /*42170*/  STL.64 [R1+0x98], R6 ;  /* 0x0000980601007387 */ /* 0x000fe80000100a00 */
[----:B------:R-:W0:Y:S01]  /*42180*/  LDSM.16.MT88.4 R4, [R2+UR5+0x5000] ;  /* 0x005000050204783b */ /* 0x000e220008004200 */
[----:B------:R-:W-:Y:S01]  /*42190*/  HMMA.16816.F32 R28, R36, R32, R28 ;  /* 0x00000020241c723c */ /* 0x000fe2000000181c */
[----:B------:R-:W-:-:S02]  /*421a0*/  IMAD.MOV.U32 R54, RZ, RZ, R0 ;  /* 0x000000ffff367224 */ /* 0x000fc400078e0000 */
[----:B------:R-:W2:Y:S04]  /*421b0*/  LDL.LU R0, [R1+0x2bf8] ;  /* 0x002bf80001007983 */ /* 0x000ea80000300800 */
[----:B------:R-:W2:Y:S04]  /*421c0*/  LDL.LU R55, [R1+0x3fc] ;  /* 0x0003fc0001377983 */ /* 0x000ea80000300800 */
[----:B0-----:R-:W-:Y:S04]  /*421d0*/  STL.64 [R1+0x2aa8], R6 ;  /* 0x002aa80601007387 */ /* 0x001fe80000100a00 */
[----:B------:R0:W-:Y:S04]  /*421e0*/  STL.64 [R1+0x2aa0], R4 ;  /* 0x002aa00401007387 */ /* 0x0001e80000100a00 */
[----:B0-----:R-:W2:Y:S04]  /*421f0*/  LDL.LU R4, [R1+0x10] ;  /* 0x0000100001047983 */ /* 0x001ea80000300800 */
        /* <DEDUP_REMOVED lines=35> */
[----:B------:R-:W3:Y:S01]  /*42430*/  LDL.LU.64 R8, [R1+0x2b98] ;  /* 0x002b980001087983 */ /* 0x000ee20000300a00 */
[----:B------:R-:W-:Y:S01]  /*42440*/  IMAD.MOV.U32 R7, RZ, RZ, R0 ;  /* 0x000000ffff077224 */ /* 0x000fe200078e0000 */
[----:B---3--:R-:W-:-:S15]  /*42450*/  HMMA.16816.F32 R40, R36, R8, R40 ;  /* 0x000000082428723c */ /* 0x008fde0000001828 */
[----:B------:R-:W-:-:S04]  /*42460*/  NOP ;  /* 0x0000000000007918 */ /* 0x000fc80000000000 */
[----:B------:R-:W-:Y:S04]  /*42470*/  STL.64 [R1+0x110], R40 ;  /* 0x0001102801007387 */ /* 0x000fe80000100a00 */
[----:B------:R0:W-:Y:S01]  /*42480*/  STL [R1+0x118], R42 ;  /* 0x0001182a01007387 */ /* 0x0001e20000100800 */
[----:B------:R-:W-:-:S03]  /*42490*/  IMAD.MOV.U32 R0, RZ, RZ, R43 ;  /* 0x000000ffff007224 */ /* 0x000fc600078e002b */
[----:B0-----:R-:W3:Y:S04]  /*424a0*/  LDL.LU.64 R42, [R1+0x2b90] ;  /* 0x002b9000012a7983 */ /* 0x001ee80000300a00 */
[----:B------:R-:W3:Y:S04]  /*424b0*/  LDL.LU.64 R40, [R1+0x2b88] ;  /* 0x002b880001287983 */ /* 0x000ee80000300a00 */
[----:B------:R-:W-:Y:S01]  /*424c0*/  STL [R1+0x2988], R0 ;  /* 0x0029880001007387 */ /* 0x000fe20000100800 */
[----:B---3--:R-:W-:Y:S03]  /*424d0*/  HMMA.16816.F32 R36, R36, R56, R40 ;  /* 0x000000382424723c */ /* 0x008fe60000001828 */
[----:B------:R-:W4:Y:S04]  /*424e0*/  LDL.LU.64 R42, [R1+0x2b80] ;  /* 0x002b8000012a7983 */ /* 0x000f280000300a00 */
[----:B------:R-:W4:-:S12]  /*424f0*/  LDL.LU.64 R40, [R1+0x2b78] ;  /* 0x002b780001287983 */ /* 0x000f180000300a00 */
[----:B------:R0:W-:Y:S04]  /*42500*/  STL.64 [R1+0x40], R36 ;  /* 0x0000402401007387 */ /* 0x0001e80000100a00 */
[----:B------:R1:W-:Y:S04]  /*42510*/  STL.64 [R1+0x48], R38 ;  /* 0x0000482601007387 */ /* 0x0003e80000100a00 */
[----:B0-----:R-:W3:Y:S04]  /*42520*/  LDL.LU R36, [R1+0x2c0] ;  /* 0x0002c00001247983 */ /* 0x001ee80000300800 */
[----:B------:R-:W3:Y:S04]  /*42530*/  LDL.LU R37, [R1+0x2c4] ;  /* 0x0002c40001257983 */ /* 0x000ee80000300800 */
[----:B-1----:R-:W3:Y:S04]  /*42540*/  LDL.LU R38, [R1+0x2c8] ;  /* 0x0002c80001267983 */ /* 0x002ee80000300800 */
[----:B------:R-:W3:Y:S01]  /*42550*/  LDL.LU R39, [R1+0x2cc] ;  /* 0x0002cc0001277983 */ /* 0x000ee20000300800 */
[C---:B----4-:R-:W-:Y:S08]  /*42560*/  HMMA.16816.F32 R44, R40.reuse, R32, R44 ;  /* 0x00000020282c723c */ /* 0x050ff0000000182c */
[C---:B------:R-:W-:Y:S11]  /*42570*/  HMMA.16816.F32 R4, R40.reuse, R28, R4 ;  /* 0x0000001c2804723c */ /* 0x040ff60000001804 */
[----:B------:R-:W-:Y:S04]  /*42580*/  STL.64 [R1+0x20], R44 ;  /* 0x0000202c01007387 */ /* 0x000fe80000100a00 */
[----:B------:R0:W-:Y:S04]  /*42590*/  STL.64 [R1+0x28], R46 ;  /* 0x0000282e01007387 */ /* 0x0001e80000100a00 */
[----:B0-----:R-:W4:Y:S04]  /*425a0*/  LDL.LU.64 R46, [R1+0x2b70] ;  /* 0x002b7000012e7983 */ /* 0x001f280000300a00 */
[----:B------:R-:W4:Y:S04]  /*425b0*/  LDL.LU.64 R44, [R1+0x2b68] ;  /* 0x002b6800012c7983 */ /* 0x000f280000300a00 */
[----:B------:R0:W-:Y:S04]  /*425c0*/  STL.64 [R1+0x2b30], R30 ;  /* 0x002b301e01007387 */ /* 0x0001e80000100a00 */
[----:B------:R-:W2:Y:S04]  /*425d0*/  LDL.LU R28, [R1+0x1a0] ;  /* 0x0001a000011c7983 */ /* 0x000ea80000300800 */
[----:B------:R-:W-:Y:S04]  /*425e0*/  STL.64 [R1+0x10], R4 ;  /* 0x0000100401007387 */ /* 0x000fe80000100a00 */
[----:B------:R1:W-:Y:S04]  /*425f0*/  STL.64 [R1+0x18], R6 ;  /* 0x0000180601007387 */ /* 0x0003e80000100a00 */
[----:B------:R-:W2:Y:S04]  /*42600*/  LDL.LU R29, [R1+0x1a4] ;  /* 0x0001a400011d7983 */ /* 0x000ea80000300800 */
[----:B0-----:R-:W2:Y:S04]  /*42610*/  LDL.LU R30, [R1+0x1a8] ;  /* 0x0001a800011e7983 */ /* 0x001ea80000300800 */
[----:B------:R-:W2:Y:S01]  /*42620*/  LDL.LU R31, [R1+0x1ac] ;  /* 0x0001ac00011f7983 */ /* 0x000ea20000300800 */
[----:B-1----:R-:W-:-:S15]  /*42630*/  HMMA.16816.F32 R4, R40, R24, R48 ;  /* 0x000000182804723c */ /* 0x002fde0000001830 */
[----:B------:R-:W-:-:S04]  /*42640*/  NOP ;  /* 0x0000000000007918 */ /* 0x000fc80000000000 */
[----:B------:R0:W-:Y:S04]  /*42650*/  STL.64 [R1], R4 ;  /* 0x0000000401007387 */ /* 0x0001e80000100a00 */
[----:B------:R1:W-:Y:S01]  /*42660*/  STL [R1+0x8], R6 ;  /* 0x0000080601007387 */ /* 0x0003e20000100800 */
[----:B------:R-:W-:-:S03]  /*42670*/  IMAD.MOV.U32 R0, RZ, RZ, R7 ;  /* 0x000000ffff007224 */ /* 0x000fc600078e0007 */
[----:B0-----:R-:W3:Y:S04]  /*42680*/  LDL.LU R4, [R1+0x3e0] ;  /* 0x0003e00001047983 */ /* 0x001ee80000300800 */
[----:B------:R-:W4:Y:S04]  /*42690*/  LDL.LU R5, [R1+0x3e4] ;  /* 0x0003e40001057983 */ /* 0x000f280000300800 */
[----:B-1----:R-:W4:Y:S04]  /*426a0*/  LDL.LU R6, [R1+0x3e8] ;  /* 0x0003e80001067983 */ /* 0x002f280000300800 */
[----:B------:R-:W4:Y:S01]  /*426b0*/  LDL.LU R7, [R1+0x3ec] ;  /* 0x0003ec0001077983 */ /* 0x000f220000300800 */
[----:B------:R-:W-:Y:S03]  /*426c0*/  HMMA.16816.F32 R52, R40, R20, R52 ;  /* 0x000000142834723c */ /* 0x000fe60000001834 */
[----:B------:R2:W-:Y:S04]  /*426d0*/  STL.64 [R1+0x2b18], R26 ;  /* 0x002b181a01007387 */ /* 0x0005e80000100a00 */
[----:B------:R-:W4:Y:S04]  /*426e0*/  LDL.LU R48, [R1+0x2b0] ;  /* 0x0002b00001307983 */ /* 0x000f280000300800 */
[----:B------:R-:W4:Y:S04]  /*426f0*/  LDL.LU R49, [R1+0x2b4] ;  /* 0x0002b40001317983 */ /* 0x000f280000300800 */
[----:B------:R-:W4:Y:S01]  /*42700*/  LDL.LU R50, [R1+0x2b8] ;  /* 0x0002b80001327983 */ /* 0x000f220000300800 */
[----:B------:R-:W-:-:S03]  /*42710*/  IMAD.MOV.U32 R51, RZ, RZ, R60 ;  /* 0x000000ffff337224 */ /* 0x000fc600078e003c */
[----:B------:R-:W-:Y:S04]  /*42720*/  STL [R1+0x28cc], R52 ;  /* 0x0028cc3401007387 */ /* 0x000fe80000100800 */
[----:B------:R-:W-:Y:S04]  /*42730*/  STL [R1+0x28c8], R53 ;  /* 0x0028c83501007387 */ /* 0x000fe80000100800 */
[----:B------:R-:W-:Y:S04]  /*42740*/  STL [R1+0x28c4], R54 ;  /* 0x0028c43601007387 */ /* 0x000fe80000100800 */
[----:B------:R-:W-:Y:S01]  /*42750*/  STL [R1+0x28c0], R55 ;  /* 0x0028c03701007387 */ /* 0x000fe20000100800 */
[----:B--2---:R-:W-:-:S15]  /*42760*/  HMMA.16816.F32 R24, R40, R16, R28 ;  /* 0x000000102818723c */ /* 0x004fde000000181c */
[----:B------:R-:W-:-:S04]  /*42770*/  NOP ;  /* 0x0000000000007918 */ /* 0x000fc80000000000 */
[----:B------:R-:W-:Y:S02]  /*42780*/  IMAD.MOV.U32 R20, RZ, RZ, R24 ;  /* 0x000000ffff147224 */ /* 0x000fe400078e0018 */
[----:B------:R-:W-:Y:S01]  /*42790*/  IMAD.MOV.U32 R21, RZ, RZ, R25 ;  /* 0x000000ffff157224 */ /* 0x000fe200078e0019 */
[----:B------:R3:W-:Y:S01]  /*427a0*/  STL [R1+0x1ac], R27 ;  /* 0x0001ac1b01007387 */ /* 0x0007e20000100800 */
[----:B------:R-:W-:Y:S02]  /*427b0*/  IMAD.MOV.U32 R60, RZ, RZ, R26 ;  /* 0x000000ffff3c7224 */ /* 0x000fe400078e001a */
[C---:B---3--:R-:W-:Y:S08]  /*427c0*/  HMMA.16816.F32 R24, R40.reuse, R12, R36 ;  /* 0x0000000c2818723c */ /* 0x048ff00000001824 */
[----:B----4-:R-:W-:Y:S01]  /*427d0*/  HMMA.16816.F32 R4, R40, R8, R4 ;  /* 0x000000082804723c */ /* 0x010fe20000001804 */
[----:B------:R-:W-:Y:S04]  /*427e0*/  STL [R1+0x28d0], R20 ;  /* 0x0028d01401007387 */ /* 0x000fe80000100800 */
[----:B------:R-:W-:Y:S04]  /*427f0*/  STL [R1+0x28bc], R21 ;  /* 0x0028bc1501007387 */ /* 0x000fe80000100800 */
[----:B------:R-:W-:Y:S04]  /*42800*/  STL [R1+0x28b8], R60 ;  /* 0x0028b83c01007387 */ /* 0x000fe80000100800 */
[----:B------:R-:W2:Y:S04]  /*42810*/  LDL.LU R28, [R1+0x2a0] ;  /* 0x0002a000011c7983 */ /* 0x000ea80000300800 */
[----:B------:R-:W2:Y:S04]  /*42820*/  LDL.LU R29, [R1+0x2a4] ;  /* 0x0002a400011d7983 */ /* 0x000ea80000300800 */
[----:B------:R-:W2:Y:S04]  /*42830*/  LDL.LU R30, [R1+0x2a8] ;  /* 0x0002a800011e7983 */ /* 0x000ea80000300800 */
[----:B------:R-:W2:Y:S01]  /*42840*/  LDL.LU R31, [R1+0x2ac] ;  /* 0x0002ac00011f7983 */ /* 0x000ea20000300800 */
[----:B------:R-:W-:-:S02]  /*42850*/  IMAD.MOV.U32 R16, RZ, RZ, R24 ;  /* 0x000000ffff107224 */ /* 0x000fc400078e0018 */
[----:B------:R-:W-:Y:S02]  /*42860*/  IMAD.MOV.U32 R17, RZ, RZ, R25 ;  /* 0x000000ffff117224 */ /* 0x000fe400078e0019 */
[----:B------:R-:W-:Y:S02]  /*42870*/  IMAD.MOV.U32 R13, RZ, RZ, R26 ;  /* 0x000000ffff0d7224 */ /* 0x000fe400078e001a */
[----:B------:R-:W-:Y:S01]  /*42880*/  IMAD.MOV.U32 R12, RZ, RZ, R27 ;  /* 0x000000ffff0c7224 */ /* 0x000fe200078e001b */
[----:B------:R-:W-:Y:S04]  /*42890*/  STL [R1+0x28ac], R16 ;  /* 0x0028ac1001007387 */ /* 0x000fe80000100800 */
[----:B------:R-:W-:Y:S04]  /*428a0*/  STL [R1+0x28a8], R17 ;  /* 0x0028a81101007387 */ /* 0x000fe80000100800 */
[----:B------:R-:W-:Y:S04]  /*428b0*/  STL [R1+0x28a4], R13 ;  /* 0x0028a40d01007387 */ /* 0x000fe80000100800 */
[----:B------:R-:W-:Y:S04]  /*428c0*/  STL [R1+0x28a0], R12 ;  /* 0x0028a00c01007387 */ /* 0x000fe80000100800 */
[----:B------:R-:W3:Y:S04]  /*428d0*/  LDL.LU R24, [R1+0x290] ;  /* 0x0002900001187983 */ /* 0x000ee80000300800 */
[----:B------:R0:W-:Y:S04]  /*428e0*/  STL.64 [R1+0x3e0], R4 ;  /* 0x0003e00401007387 */ /* 0x0001e80000100a00 */
[----:B------:R1:W-:Y:S04]  /*428f0*/  STL.64 [R1+0x3e8], R6 ;  /* 0x0003e80601007387 */ /* 0x0003e80000100a00 */
[----:B------:R-:W3:Y:S04]  /*42900*/  LDL.LU R25, [R1+0x294] ;  /* 0x0002940001197983 */ /* 0x000ee80000300800 */
[----:B------:R-:W3:Y:S04]  /*42910*/  LDL.LU R26, [R1+0x298] ;  /* 0x00029800011a7983 */ /* 0x000ee80000300800 */
[----:B------:R-:W3:Y:S04]  /*42920*/  LDL.LU R27, [R1+0x29c] ;  /* 0x00029c00011b7983 */ /* 0x000ee80000300800 */
[----:B0-----:R-:W4:Y:S04]  /*42930*/  LDL.LU R4, [R1+0x250] ;  /* 0x0002500001047983 */ /* 0x001f280000300800 */
[----:B------:R-:W4:Y:S01]  /*42940*/  LDL.LU R5, [R1+0x254] ;  /* 0x0002540001057983 */ /* 0x000f220000300800 */
[----:B-1----:R-:W-:-:S02]  /*42950*/  IMAD.MOV.U32 R6, RZ, RZ, R35 ;  /* 0x000000ffff067224 */ /* 0x002fc400078e0023 */
[----:B------:R-:W-:Y:S01]  /*42960*/  IMAD.MOV.U32 R7, RZ, RZ, R34 ;  /* 0x000000ffff077224 */ /* 0x000fe200078e0022 */
[----:B------:R-:W2:Y:S04]  /*42970*/  LDL.LU R35, [R1+0x2b64] ;  /* 0x002b640001237983 */ /* 0x000ea80000300800 */
[----:B------:R-:W3:Y:S01]  /*42980*/  LDL.LU R34, [R1+0x2b60] ;  /* 0x002b600001227983 */ /* 0x000ee20000300800 */
[----:B------:R-:W-:Y:S01]  /*42990*/  HMMA.16816.F32 R40, R40, R56, R48 ;  /* 0x000000382828723c */ /* 0x000fe20000001830 */
[----:B------:R-:W-:Y:S02]  /*429a0*/  IMAD.MOV.U32 R36, RZ, RZ, R23 ;  /* 0x000000ffff247224 */ /* 0x000fe400078e0017 */
[----:B------:R-:W-:Y:S01]  /*429b0*/  IMAD.MOV.U32 R37, RZ, RZ, R22 ;  /* 0x000000ffff257224 */ /* 0x000fe200078e0016 */
[----:B------:R-:W4:Y:S04]  /*429c0*/  LDL.LU R23, [R1+0x2b5c] ;  /* 0x002b5c0001177983 */ /* 0x000f280000300800 */
[----:B------:R-:W4:Y:S01]  /*429d0*/  LDL.LU R22, [R1+0x2b58] ;  /* 0x002b580001167983 */ /* 0x000f220000300800 */
[----:B------:R-:W-:-:S02]  /*429e0*/  IMAD.MOV.U32 R38, RZ, RZ, R19 ;  /* 0x000000ffff267224 */ /* 0x000fc400078e0013 */
[----:B------:R-:W-:Y:S01]  /*429f0*/  IMAD.MOV.U32 R39, RZ, RZ, R18 ;  /* 0x000000ffff277224 */ /* 0x000fe200078e0012 */
[----:B------:R-:W4:Y:S04]  /*42a00*/  LDL.LU R19, [R1+0x2b54] ;  /* 0x002b540001137983 */ /* 0x000f280000300800 */
[----:B------:R-:W4:Y:S03]  /*42a10*/  LDL.LU R18, [R1+0x2b50] ;  /* 0x002b500001127983 */ /* 0x000f260000300800 */
[----:B------:R-:W-:Y:S02]  /*42a20*/  IMAD.MOV.U32 R20, RZ, RZ, R40 ;  /* 0x000000ffff147224 */ /* 0x000fe400078e0028 */
[----:B------:R-:W-:-:S02]  /*42a30*/  IMAD.MOV.U32 R52, RZ, RZ, R41 ;  /* 0x000000ffff347224 */ /* 0x000fc400078e0029 */
[----:B------:R-:W-:Y:S01]  /*42a40*/  IMAD.MOV.U32 R53, RZ, RZ, R42 ;  /* 0x000000ffff357224 */ /* 0x000fe200078e002a */
[----:B------:R-:W4:Y:S01]  /*42a50*/  LDL.LU R40, [R1+0x270] ;  /* 0x0002700001287983 */ /* 0x000f220000300800 */
[----:B--2---:R-:W-:Y:S02]  /*42a60*/  IMAD.MOV.U32 R42, RZ, RZ, R35 ;  /* 0x000000ffff2a7224 */ /* 0x004fe400078e0023 */
[----:B---3--:R-:W-:Y:S02]  /*42a70*/  IMAD.MOV.U32 R41, RZ, RZ, R34 ;  /* 0x000000ffff297224 */ /* 0x008fe400078e0022 */
[----:B------:R-:W2:Y:S04]  /*42a80*/  LDL.LU R34, [R1+0x2b4c] ;  /* 0x002b4c0001227983 */ /* 0x000ea80000300800 */
[----:B------:R-:W2:Y:S01]  /*42a90*/  LDL.LU R35, [R1+0x2b48] ;  /* 0x002b480001237983 */ /* 0x000ea20000300800 */
[----:B------:R-:W-:-:S02]  /*42aa0*/  IMAD.MOV.U32 R54, RZ, RZ, R43 ;  /* 0x000000ffff367224 */ /* 0x000fc400078e002b */
[----:B------:R-:W-:Y:S01]  /*42ab0*/  IMAD.MOV.U32 R48, RZ, RZ, R10 ;  /* 0x000000ffff307224 */ /* 0x000fe200078e000a */
[----:B------:R-:W3:Y:S04]  /*42ac0*/  LDL.LU R43, [R1+0x27c] ;  /* 0x00027c00012b7983 */ /* 0x000ee80000300800 */
[----:B------:R-:W3:Y:S01]  /*42ad0*/  LDL.LU R10, [R1+0x2b44] ;  /* 0x002b4400010a7983 */ /* 0x000ee20000300800 */
[----:B------:R-:W-:Y:S02]  /*42ae0*/  IMAD.MOV.U32 R49, RZ, RZ, R11 ;  /* 0x000000ffff317224 */ /* 0x000fe400078e000b */
[----:B------:R-:W-:Y:S01]  /*42af0*/  IMAD.MOV.U32 R50, RZ, RZ, R14 ;  /* 0x000000ffff327224 */ /* 0x000fe200078e000e */
[----:B------:R-:W3:Y:S04]  /*42b00*/  LDL.LU R11, [R1+0x2b40] ;  /* 0x002b4000010b7983 */ /* 0x000ee80000300800 */
[----:B------:R-:W3:Y:S01]  /*42b10*/  LDL.LU R14, [R1+0x2b3c] ;  /* 0x002b3c00010e7983 */ /* 0x000ee20000300800 */
[----:B------:R-:W-:-:S03]  /*42b20*/  IMAD.MOV.U32 R51, RZ, RZ, R15 ;  /* 0x000000ffff337224 */ /* 0x000fc600078e000f */
[----:B------:R-:W3:Y:S01]  /*42b30*/  LDL.LU R15, [R1+0x2b38] ;  /* 0x002b3800010f7983 */ /* 0x000ee20000300800 */
[----:B--2---:R-:W-:-:S15]  /*42b40*/  HMMA.16816.F32 R28, R44, R34, R28 ;  /* 0x000000222c1c723c */ /* 0x004fde000000181c */
[----:B------:R-:W-:-:S04]  /*42b50*/  NOP ;  /* 0x0000000000007918 */ /* 0x000fc80000000000 */
[----:B------:R-:W-:Y:S02]  /*42b60*/  IMAD.MOV.U32 R60, RZ, RZ, R30 ;  /* 0x000000ffff3c7224 */ /* 0x000fe400078e001e */
[----:B------:R-:W-:Y:S02]  /*42b70*/  IMAD.MOV.U32 R3, RZ, RZ, R31 ;  /* 0x000000ffff037224 */ /* 0x000fe400078e001f */
[----:B------:R-:W2:Y:S01]  /*42b80*/  LDL.LU.64 R30, [R1+0x2b30] ;  /* 0x002b3000011e7983 */ /* 0x000ea20000300a00 */
[----:B------:R-:W-:-:S05]  /*42b90*/  IMAD.MOV.U32 R55, RZ, RZ, R28 ;  /* 0x000000ffff377224 */ /* 0x000fca00078e001c */
[----:B------:R-:W-:Y:S04]  /*42ba0*/  STL.64 [R1+0x28e0], R54 ;  /* 0x0028e03601007387 */ /* 0x000fe80000100a00 */
[----:B------:R4:W-:Y:S02]  /*42bb0*/  STL.64 [R1+0x28d8], R52 ;  /* 0x0028d83401007387 */ /* 0x0009e40000100a00 */
[----:B----4-:R-:W-:Y:S02]  /*42bc0*/  IMAD.MOV.U32 R52, RZ, RZ, R18 ;  /* 0x000000ffff347224 */ /* 0x010fe400078e0012 */
[----:B------:R-:W-:Y:S01]  /*42bd0*/  IMAD.MOV.U32 R53, RZ, RZ, R19 ;  /* 0x000000ffff357224 */ /* 0x000fe200078e0013 */
[----:B------:R-:W4:Y:S04]  /*42be0*/  LDL.LU R18, [R1+0x2b2c] ;  /* 0x002b2c0001127983 */ /* 0x000f280000300800 */
[----:B------:R-:W4:Y:S01]  /*42bf0*/  LDL.LU R19, [R1+0x2b28] ;  /* 0x002b280001137983 */ /* 0x000f220000300800 */
[----:B------:R-:W-:-:S02]  /*42c00*/  IMAD.MOV.U32 R54, RZ, RZ, R22 ;  /* 0x000000ffff367224 */ /* 0x000fc400078e0016 */
[----:B------:R-:W-:Y:S01]  /*42c10*/  IMAD.MOV.U32 R55, RZ, RZ, R23 ;  /* 0x000000ffff377224 */ /* 0x000fe200078e0017 */
[----:B------:R-:W3:Y:S04]  /*42c20*/  LDL.LU R22, [R1+0x2b24] ;  /* 0x002b240001167983 */ /* 0x000ee80000300800 */
[----:B------:R-:W3:Y:S01]  /*42c30*/  LDL.LU R23, [R1+0x2b20] ;  /* 0x002b200001177983 */ /* 0x000ee20000300800 */
[----:B--2---:R-:W-:-:S15]  /*42c40*/  HMMA.16816.F32 R24, R44, R30, R24 ;  /* 0x0000001e2c18723c */ /* 0x004fde0000001818 */
[----:B------:R-:W-:-:S04]  /*42c50*/  NOP ;  /* 0x0000000000007918 */ /* 0x000fc80000000000 */
[----:B------:R-:W-:Y:S02]  /*42c60*/  IMAD.MOV.U32 R13, RZ, RZ, R26 ;  /* 0x000000ffff0d7224 */ /* 0x000fe400078e001a */
[----:B------:R-:W-:Y:S02]  /*42c70*/  IMAD.MOV.U32 R12, RZ, RZ, R27 ;  /* 0x000000ffff0c7224 */ /* 0x000fe400078e001b */
[----:B------:R-:W2:Y:S01]  /*42c80*/  LDL.LU.64 R26, [R1+0x2b18] ;  /* 0x002b1800011a7983 */ /* 0x000ea20000300a00 */
[C---:B----4-:R-:W-:Y:S08]  /*42c90*/  HMMA.16816.F32 R36, R44.reuse, R18, R36 ;  /* 0x000000122c24723c */ /* 0x050ff00000001824 */
[----:B---3--:R-:W-:Y:S01]  /*42ca0*/  HMMA.16816.F32 R4, R44, R14, R4 ;  /* 0x0000000e2c04723c */ /* 0x008fe20000001804 */
[----:B------:R-:W-:-:S02]  /*42cb0*/  IMAD.MOV.U32 R16, RZ, RZ, R24 ;  /* 0x000000ffff107224 */ /* 0x000fc400078e0018 */
[----:B------:R-:W-:Y:S01]  /*42cc0*/  IMAD.MOV.U32 R17, RZ, RZ, R25 ;  /* 0x000000ffff117224 */ /* 0x000fe200078e0019 */
[----:B------:R-:W-:Y:S04]  /*42cd0*/  STL.64 [R1+0x2ae8], R18 ;  /* 0x002ae81201007387 */ /* 0x000fe80000100a00 */
[----:B------:R-:W-:Y:S04]  /*42ce0*/  STL.64 [R1+0x2ae0], R16 ;  /* 0x002ae01001007387 */ /* 0x000fe80000100a00 */
[----:B------:R-:W-:Y:S04]  /*42cf0*/  STL.64 [R1+0x260], R36 ;  /* 0x0002602401007387 */ /* 0x000fe80000100a00 */
[----:B------:R-:W-:Y:S03]  /*42d00*/  STL.64 [R1+0x268], R38 ;  /* 0x0002682601007387 */ /* 0x000fe60000100a00 */
[----:B------:R-:W-:Y:S01]  /*42d10*/  IMAD.MOV.U32 R25, RZ, RZ, R6 ;  /* 0x000000ffff197224 */ /* 0x000fe200078e0006 */
[----:B------:R0:W-:Y:S01]  /*42d20*/  STL.64 [R1+0x410], R4 ;  /* 0x0004100401007387 */ /* 0x0001e20000100a00 */
[----:B------:R-:W-:-:S02]  /*42d30*/  IMAD.MOV.U32 R24, RZ, RZ, R7 ;  /* 0x000000ffff187224 */ /* 0x000fc400078e0007 */
[----:B0-----:R-:W-:Y:S01]  /*42d40*/  HMMA.16816.F32 R4, R44, R10, R48 ;  /* 0x0000000a2c04723c */ /* 0x001fe20000001830 */
[----:B------:R-:W-:Y:S04]  /*42d50*/  STL.64 [R1+0x2ad8], R14 ;  /* 0x002ad80e01007387 */ /* 0x000fe80000100a00 */
[----:B------:R-:W-:Y:S04]  /*42d60*/  STL.64 [R1+0x2ad0], R12 ;  /* 0x002ad00c01007387 */ /* 0x000fe80000100a00 */
[----:B------:R-:W3:Y:S10]  /*42d70*/  LDL.LU R36, [R1+0x100] ;  /* 0x0001000001247983 */ /* 0x000ef40000300800 */
[----:B------:R0:W-:Y:S04]  /*42d80*/  STL.64 [R1+0x4a0], R4 ;  /* 0x0004a00401007387 */ /* 0x0001e80000100a00 */
[----:B------:R1:W-:Y:S04]  /*42d90*/  STL.64 [R1+0x4a8], R6 ;  /* 0x0004a80601007387 */ /* 0x0003e80000100a00 */
[----:B------:R-:W3:Y:S04]  /*42da0*/  LDL.LU R37, [R1+0x104] ;  /* 0x0001040001257983 */ /* 0x000ee80000300800 */
[----:B------:R-:W3:Y:S04]  /*42db0*/  LDL.LU R38, [R1+0x108] ;  /* 0x0001080001267983 */ /* 0x000ee80000300800 */
[----:B------:R-:W3:Y:S04]  /*42dc0*/  LDL.LU R39, [R1+0x10c] ;  /* 0x00010c0001277983 */ /* 0x000ee80000300800 */
[----:B------:R-:W4:Y:S04]  /*42dd0*/  LDL.LU R48, [R1+0x190] ;  /* 0x0001900001307983 */ /* 0x000f280000300800 */
[----:B------:R-:W4:Y:S04]  /*42de0*/  LDL.LU R49, [R1+0x194] ;  /* 0x0001940001317983 */ /* 0x000f280000300800 */
[----:B------:R-:W4:Y:S04]  /*42df0*/  LDL.LU R50, [R1+0x198] ;  /* 0x0001980001327983 */ /* 0x000f280000300800 */
[----:B------:R-:W4:Y:S04]  /*42e00*/  LDL.LU R51, [R1+0x19c] ;  /* 0x00019c0001337983 */ /* 0x000f280000300800 */
[----:B------:R-:W-:Y:S01]  /*42e10*/  STL.64 [R1+0x2ac8], R10 ;  /* 0x002ac80a01007387 */ /* 0x000fe20000100a00 */
[----:B0-----:R-:W-:-:S02]  /*42e20*/  IMAD.MOV.U32 R4, RZ, RZ, R59 ;  /* 0x000000ffff047224 */ /* 0x001fc400078e003b */
[----:B------:R-:W-:Y:S01]  /*42e30*/  IMAD.MOV.U32 R5, RZ, RZ, R58 ;  /* 0x000000ffff057224 */ /* 0x000fe200078e003a */
[----:B--2---:R-:W-:-:S15]  /*42e40*/  HMMA.16816.F32 R52, R44, R26, R52 ;  /* 0x0000001a2c34723c */ /* 0x004fde0000001834 */
[----:B------:R-:W-:-:S04]  /*42e50*/  NOP ;  /* 0x0000000000007918 */ /* 0x000fc80000000000 */
[----:B------:R-:W-:Y:S02]  /*42e60*/  IMAD.MOV.U32 R9, RZ, RZ, R54 ;  /* 0x000000ffff097224 */ /* 0x000fe400078e0036 */
[----:B------:R-:W-:-:S05]  /*42e70*/  IMAD.MOV.U32 R8, RZ, RZ, R55 ;  /* 0x000000ffff087224 */ /* 0x000fca00078e0037 */
[----:B------:R0:W-:Y:S04]  /*42e80*/  STL.64 [R1+0x2ac0], R8 ;  /* 0x002ac00801007387 */ /* 0x0001e80000100a00 */
[----:B------:R-:W2:Y:S04]  /*42e90*/  LDL.LU R59, [R1+0x2b14] ;  /* 0x002b1400013b7983 */ /* 0x000ea80000300800 */
[----:B------:R-:W3:Y:S04]  /*42ea0*/  LDL.LU R58, [R1+0x2b10] ;  /* 0x002b1000013a7983 */ /* 0x000ee80000300800 */
[----:B-1----:R-:W4:Y:S04]  /*42eb0*/  LDL.LU R6, [R1+0x38] ;  /* 0x0000380001067983 */ /* 0x002f280000300800 */
[----:B------:R-:W4:Y:S04]  /*42ec0*/  LDL.LU R7, [R1+0x3c] ;  /* 0x00003c0001077983 */ /* 0x000f280000300800 */
[----:B0-----:R-:W4:Y:S04]  /*42ed0*/  LDL.LU R8, [R1+0xb0] ;  /* 0x0000b00001087983 */ /* 0x001f280000300800 */
[----:B------:R-:W4:Y:S01]  /*42ee0*/  LDL.LU R9, [R1+0xb4] ;  /* 0x0000b40001097983 */ /* 0x000f220000300800 */
[----:B------:R-:W-:Y:S01]  /*42ef0*/  HMMA.16816.F32 R40, R44, R22, R40 ;  /* 0x000000162c28723c */ /* 0x000fe20000001828 */
[----:B--2---:R-:W-:-:S02]  /*42f00*/  IMAD.MOV.U32 R10, RZ, RZ, R59 ;  /* 0x000000ffff0a7224 */ /* 0x004fc400078e003b */
[----:B---3--:R-:W-:Y:S01]  /*42f10*/  IMAD.MOV.U32 R11, RZ, RZ, R58 ;  /* 0x000000ffff0b7224 */ /* 0x008fe200078e003a */
[----:B------:R-:W2:Y:S04]  /*42f20*/  LDL.LU R59, [R1+0x2b0c] ;  /* 0x002b0c00013b7983 */ /* 0x000ea80000300800 */
[----:B------:R-:W3:Y:S04]  /*42f30*/  LDL.LU R58, [R1+0x2b08] ;  /* 0x002b0800013a7983 */ /* 0x000ee80000300800 */
[----:B------:R-:W4:Y:S04]  /*42f40*/  LDL.LU R12, [R1+0xc0] ;  /* 0x0000c000010c7983 */ /* 0x000f280000300800 */
[----:B------:R-:W4:Y:S04]  /*42f50*/  LDL.LU R13, [R1+0xc4] ;  /* 0x0000c400010d7983 */ /* 0x000f280000300800 */
[----:B------:R-:W4:Y:S01]  /*42f60*/  LDL.LU R14, [R1+0xc8] ;  /* 0x0000c800010e7983 */ /* 0x000f220000300800 */
[----:B------:R-:W-:-:S03]  /*42f70*/  IMAD.MOV.U32 R32, RZ, RZ, R40 ;  /* 0x000000ffff207224 */ /* 0x000fc600078e0028 */
[----:B------:R-:W4:Y:S01]  /*42f80*/  LDL.LU R15, [R1+0xcc] ;  /* 0x0000cc00010f7983 */ /* 0x000f220000300800 */
[----:B------:R-:W-:Y:S02]  /*42f90*/  IMAD.MOV.U32 R21, RZ, RZ, R29 ;  /* 0x000000ffff157224 */ /* 0x000fe400078e001d */
[----:B------:R-:W-:Y:S01]  /*42fa0*/  IMAD.MOV.U32 R33, RZ, RZ, R41 ;  /* 0x000000ffff217224 */ /* 0x000fe200078e0029 */
[----:B------:R-:W4:Y:S01]  /*42fb0*/  LDL.LU R40, [R1+0xf0] ;  /* 0x0000f00001287983 */ /* 0x000f220000300800 */
[----:B------:R-:W-:-:S03]  /*42fc0*/  IMAD.MOV.U32 R29, RZ, RZ, R42 ;  /* 0x000000ffff1d7224 */ /* 0x000fc600078e002a */
[----:B------:R-:W4:Y:S01]  /*42fd0*/  LDL.LU R41, [R1+0xf4] ;  /* 0x0000f40001297983 */ /* 0x000f220000300800 */
[----:B------:R-:W-:-:S03]  /*42fe0*/  IMAD.MOV.U32 R28, RZ, RZ, R43 ;  /* 0x000000ffff1c7224 */ /* 0x000fc600078e002b */
[----:B------:R-:W4:Y:S01]  /*42ff0*/  LDL.LU R42, [R1+0xf8] ;  /* 0x0000f800012a7983 */ /* 0x000f220000300800 */
[----:B------:R-:W-:-:S03]  /*43000*/  IMAD.MOV.U32 R57, RZ, RZ, R52 ;  /* 0x000000ffff397224 */ /* 0x000fc600078e0034 */
[----:B------:R-:W4:Y:S01]  /*43010*/  LDL.LU R43, [R1+0xfc] ;  /* 0x0000fc00012b7983 */ /* 0x000f220000300800 */
[----:B------:R-:W-:-:S03]  /*43020*/  IMAD.MOV.U32 R56, RZ, RZ, R53 ;  /* 0x000000ffff387224 */ /* 0x000fc600078e0035 */
[----:B------:R-:W4:Y:S04]  /*43030*/  LDL.LU R52, [R1+0xe0] ;  /* 0x0000e00001347983 */ /* 0x000f280000300800 */
[----:B------:R-:W4:Y:S04]  /*43040*/  LDL.LU R53, [R1+0xe4] ;  /* 0x0000e40001357983 */ /* 0x000f280000300800 */
[----:B------:R-:W4:Y:S04]  /*43050*/  LDL.LU R54, [R1+0xe8] ;  /* 0x0000e80001367983 */ /* 0x000f280000300800 */
[----:B------:R-:W4:Y:S04]  /*43060*/  LDL.LU R55, [R1+0xec] ;  /* 0x0000ec0001377983 */ /* 0x000f280000300800 */
[----:B------:R-:W4:Y:S04]  /*43070*/  LDL.LU R16, [R1+0xd0] ;  /* 0x0000d00001107983 */ /* 0x000f280000300800 */
[----:B------:R-:W4:Y:S01]  /*43080*/  LDL.LU R17, [R1+0xd4] ;  /* 0x0000d40001117983 */ /* 0x000f220000300800 */
[----:B--2---:R-:W-:-:S02]  /*43090*/  IMAD.MOV.U32 R19, RZ, RZ, R59 ;  /* 0x000000ffff137224 */ /* 0x004fc400078e003b */
[----:B---3--:R-:W-:Y:S02]  /*430a0*/  IMAD.MOV.U32 R18, RZ, RZ, R58 ;  /* 0x000000ffff127224 */ /* 0x008fe400078e003a */
[----:B------:R-:W2:Y:S04]  /*430b0*/  LDL.LU R58, [R1+0x2b04] ;  /* 0x002b0400013a7983 */ /* 0x000ea80000300800 */
[----:B------:R-:W2:Y:S04]  /*430c0*/  LDL.LU R59, [R1+0x2b00] ;  /* 0x002b0000013b7983 */ /* 0x000ea80000300800 */
[----:B----4-:R-:W-:Y:S04]  /*430d0*/  STL.64 [R1+0x2ab8], R6 ;  /* 0x002ab80601007387 */ /* 0x010fe80000100a00 */
        /* <DEDUP_REMOVED lines=115> */
[----:B------:R2:W-:Y:S02]  /*43810*/  STL.64 [R1+0x2a30], R16 ;  /* 0x002a301001007387 */ /* 0x0005e40000100a00 */
[C---:B--2---:R-:W-:Y:S03]  /*43820*/  HMMA.16816.F32 R16, R4.reuse, R14, R48 ;  /* 0x0000000e0410723c */ /* 0x044fe60000001830 */
[----:B------:R-:W-:Y:S04]  /*43830*/  STL.64 [R1+0x460], R20 ;  /* 0x0004601401007387 */ /* 0x000fe80000100a00 */
[----:B------:R-:W-:Y:S04]  /*43840*/  STL.64 [R1+0x468], R22 ;  /* 0x0004681601007387 */ /* 0x000fe80000100a00 */
[----:B0-----:R-:W-:Y:S04]  /*43850*/  STL.64 [R1+0x29f8], R42 ;  /* 0x0029f82a01007387 */ /* 0x001fe80000100a00 */
[----:B------:R-:W-:Y:S04]  /*43860*/  STL.64 [R1+0x29f0], R40 ;  /* 0x0029f02801007387 */ /* 0x000fe80000100a00 */
[----:B------:R-:W-:Y:S04]  /*43870*/  STL.64 [R1+0x2a28], R14 ;  /* 0x002a280e01007387 */ /* 0x000fe80000100a00 */
[----:B------:R0:W-:Y:S02]  /*43880*/  STL.64 [R1+0x2a20], R12 ;  /* 0x002a200c01007387 */ /* 0x0001e40000100a00 */
[----:B0-----:R-:W-:Y:S02]  /*43890*/  HMMA.16816.F32 R12, R4, R10, R52 ;  /* 0x0000000a040c723c */ /* 0x001fe40000001834 */
[----:B------:R-:W-:Y:S04]  /*438a0*/  STL.64 [R1+0x450], R16 ;  /* 0x0004501001007387 */ /* 0x000fe80000100a00 */
[----:B------:R-:W-:Y:S04]  /*438b0*/  STL.64 [R1+0x458], R18 ;  /* 0x0004581201007387 */ /* 0x000fe80000100a00 */
[----:B-1----:R-:W-:Y:S04]  /*438c0*/  STL.64 [R1+0x29b8], R46 ;  /* 0x0029b82e01007387 */ /* 0x002fe80000100a00 */
[----:B------:R-:W-:Y:S04]  /*438d0*/  STL.64 [R1+0x29b0], R44 ;  /* 0x0029b02c01007387 */ /* 0x000fe80000100a00 */
[----:B------:R-:W-:Y:S04]  /*438e0*/  STL.64 [R1+0x2a18], R10 ;  /* 0x002a180a01007387 */ /* 0x000fe80000100a00 */
[----:B------:R-:W-:Y:S04]  /*438f0*/  STL.64 [R1+0x2a10], R8 ;  /* 0x002a100801007387 */ /* 0x000fe80000100a00 */
[----:B------:R-:W-:Y:S04]  /*43900*/  STL.64 [R1+0x440], R12 ;  /* 0x0004400c01007387 */ /* 0x000fe80000100a00 */
[----:B------:R-:W-:Y:S04]  /*43910*/  STL.64 [R1+0x448], R14 ;  /* 0x0004480e01007387 */ /* 0x000fe80000100a00 */
[----:B------:R-:W2:Y:S04]  /*43920*/  LDL.LU R52, [R1+0x210] ;  /* 0x0002100001347983 */ /* 0x000ea80000300800 */
[----:B------:R-:W2:Y:S04]  /*43930*/  LDL.LU R53, [R1+0x214] ;  /* 0x0002140001357983 */ /* 0x000ea80000300800 */
[----:B------:R-:W3:Y:S01]  /*43940*/  LDL.LU R54, [R1+0x218] ;  /* 0x0002180001367983 */ /* 0x000ee20000300800 */
[----:B------:R-:W-:-:S03]  /*43950*/  IMAD.MOV.U32 R55, RZ, RZ, R61 ;  /* 0x000000ffff377224 */ /* 0x000fc600078e003d */
[----:B------:R-:W4:Y:S04]  /*43960*/  LDL.LU R61, [R1+0x2a88] ;  /* 0x002a8800013d7983 */ /* 0x000f280000300800 */
        /* <DEDUP_REMOVED lines=12> */
[----:B------:R-:W2:Y:S04]  /*43a30*/  LDL.LU R40, [R1+0x2d0] ;  /* 0x0002d00001287983 */ /* 0x000ea80000300800 */
        /* <DEDUP_REMOVED lines=8> */
[----:B------:R-:W-:Y:S01]  /*43ac0*/  IMAD.SHL.U32 R50, R50, 0x80, RZ ;  /* 0x0000008032327824 */ /* 0x000fe200078e00ff */
[----:B--2---:R-:W-:Y:S04]  /*43ad0*/  STL.64 [R1+0x2a08], R42 ;  /* 0x002a082a01007387 */ /* 0x004fe80000100a00 */
[----:B------:R0:W-:Y:S04]  /*43ae0*/  STL.64 [R1+0x2a00], R40 ;  /* 0x002a002801007387 */ /* 0x0001e80000100a00 */
        /* <DEDUP_REMOVED lines=16> */
[----:B------:R-:W-:-:S03]  /*43bf0*/  LOP3.LUT R51, R51, 0x10, R49, 0x78, !PT ;  /* 0x0000001033337812 */ /* 0x000fc600078e7831 */
[----:B------:R-:W4:Y:S04]  /*43c00*/  LDL.LU R20, [R1+0x3b0] ;  /* 0x0003b00001147983 */ /* 0x000f280000300800 */
[----:B------:R-:W4:Y:S04]  /*43c10*/  LDL.LU R21, [R1+0x3b4] ;  /* 0x0003b40001157983 */ /* 0x000f280000300800 */
[----:B------:R-:W4:Y:S01]  /*43c20*/  LDL.LU R22, [R1+0x3b8] ;  /* 0x0003b80001167983 */ /* 0x000f220000300800 */
[----:B------:R-:W-:-:S03]  /*43c30*/  LOP3.LUT R51, R51, 0x800, R50, 0xf8, !PT ;  /* 0x0000080033337812 */ /* 0x000fc600078ef832 */
[----:B------:R-:W4:Y:S04]  /*43c40*/  LDL.LU R23, [R1+0x3bc] ;  /* 0x0003bc0001177983 */ /* 0x000f280000300800 */
[----:B------:R-:W4:Y:S04]  /*43c50*/  LDL.LU R28, [R1+0x3d0] ;  /* 0x0003d000011c7983 */ /* 0x000f280000300800 */
[----:B------:R-:W4:Y:S01]  /*43c60*/  LDL.LU R29, [R1+0x3d4] ;  /* 0x0003d400011d7983 */ /* 0x000f220000300800 */
[----:B------:R-:W-:-:S03]  /*43c70*/  LOP3.LUT R51, R51, 0x60, RZ, 0x3c, !PT ;  /* 0x0000006033337812 */ /* 0x000fc600078e3cff */
[----:B------:R-:W4:Y:S04]  /*43c80*/  LDL.LU R30, [R1+0x3d8] ;  /* 0x0003d800011e7983 */ /* 0x000f280000300800 */
[----:B------:R-:W4:Y:S04]  /*43c90*/  LDL.LU R31, [R1+0x3dc] ;  /* 0x0003dc00011f7983 */ /* 0x000f280000300800 */
[----:B------:R-:W4:Y:S04]  /*43ca0*/  LDL.LU R24, [R1+0x3c0] ;  /* 0x0003c00001187983 */ /* 0x000f280000300800 */
[----:B------:R-:W4:Y:S04]  /*43cb0*/  LDL.LU R25, [R1+0x3c4] ;  /* 0x0003c40001197983 */ /* 0x000f280000300800 */
[----:B------:R-:W4:Y:S04]  /*43cc0*/  LDL.LU R26, [R1+0x3c8] ;  /* 0x0003c800011a7983 */ /* 0x000f280000300800 */
[----:B------:R-:W0:Y:S04]  /*43cd0*/  LDSM.16.MT88.4 R48, [R51+UR5+0x5000] ;  /* 0x005000053330783b */ /* 0x000e280008004200 */
[----:B------:R-:W4:Y:S04]  /*43ce0*/  LDL.LU R27, [R1+0x3cc] ;  /* 0x0003cc00011b7983 */ /* 0x000f280000300800 */
[----:B------:R-:W4:Y:S04]  /*43cf0*/  LDL.LU R8, [R1+0x380] ;  /* 0x0003800001087983 */ /* 0x000f280000300800 */
[----:B------:R-:W4:Y:S04]  /*43d00*/  LDL.LU R9, [R1+0x384] ;  /* 0x0003840001097983 */ /* 0x000f280000300800 */
[----:B------:R-:W4:Y:S04]  /*43d10*/  LDL.LU R10, [R1+0x388] ;  /* 0x00038800010a7983 */ /* 0x000f280000300800 */
[----:B------:R-:W4:Y:S04]  /*43d20*/  LDL.LU R11, [R1+0x38c] ;  /* 0x00038c00010b7983 */ /* 0x000f280000300800 */
[----:B---3--:R-:W-:Y:S04]  /*43d30*/  STL.64 [R1+0x29e8], R54 ;  /* 0x0029e83601007387 */ /* 0x008fe80000100a00 */
[----:B------:R1:W-:Y:S04]  /*43d40*/  STL.64 [R1+0x29e0], R52 ;  /* 0x0029e03401007387 */ /* 0x0003e80000100a00 */
        /* <DEDUP_REMOVED lines=8> */
[----:B0-----:R-:W-:Y:S04]  /*43dd0*/  STL.64 [R1+0x2950], R50 ;  /* 0x0029503201007387 */ /* 0x001fe80000100a00 */
[----:B------:R0:W-:Y:S04]  /*43de0*/  STL.64 [R1+0x2948], R48 ;  /* 0x0029483001007387 */ /* 0x0001e80000100a00 */
[----:B0-----:R-:W3:Y:S04]  /*43df0*/  LDL.LU R48, [R1+0x220] ;  /* 0x0002200001307983 */ /* 0x001ee80000300800 */
[----:B------:R-:W3:Y:S04]  /*43e00*/  LDL.LU R49, [R1+0x224] ;  /* 0x0002240001317983 */ /* 0x000ee80000300800 */
[----:B------:R-:W3:Y:S04]  /*43e10*/  LDL.LU R50, [R1+0x228] ;  /* 0x0002280001327983 */ /* 0x000ee80000300800 */
[----:B------:R-:W3:Y:S01]  /*43e20*/  LDL.LU R51, [R1+0x22c] ;  /* 0x00022c0001337983 */ /* 0x000ee20000300800 */
[----:B--2---:R-:W-:Y:S03]  /*43e30*/  HMMA.16816.F32 R4, R4, R58, R32 ;  /* 0x0000003a0404723c */ /* 0x004fe60000001820 */
[----:B------:R-:W2:Y:S04]  /*43e40*/  LDL.LU.64 R34, [R1+0x2a80] ;  /* 0x002a800001227983 */ /* 0x000ea80000300a00 */
[----:B------:R-:W3:-:S12]  /*43e50*/  LDL.LU.64 R32, [R1+0x2a78] ;  /* 0x002a780001207983 */ /* 0x000ed80000300a00 */
        /* <DEDUP_REMOVED lines=16> */
[----:B------:R-:W3:Y:S01]  /*43f60*/  LDL.LU R6, [R1+0x2e8] ;  /* 0x0002e80001067983 */ /* 0x000ee20000300800 */
[----:B----4-:R-:W-:-:S03]  /*43f70*/  IMAD.MOV.U32 R7, RZ, RZ, R61 ;  /* 0x000000ffff077224 */ /* 0x010fc600078e003d */
[----:B------:R-:W4:Y:S01]  /*43f80*/  LDL.LU R61, [R1+0x2a70] ;  /* 0x002a7000013d7983 */ /* 0x000f220000300800 */
        /* <DEDUP_REMOVED lines=63> */
[C---:B------:R-:W-:Y:S08]  /*44380*/  HMMA.16816.F32 R44, R40.reuse, R22, R44 ;  /* 0x00000016282c723c */ /* 0x040ff0000000182c */
        /* <DEDUP_REMOVED lines=8> */
[----:B0-----:R-:W3:Y:S04]  /*44410*/  LDL.LU R24, [R1+0x300] ;  /* 0x0003000001187983 */ /* 0x001ee80000300800 */
[----:B------:R-:W3:Y:S04]  /*44420*/  LDL.LU R25, [R1+0x304] ;  /* 0x0003040001197983 */ /* 0x000ee80000300800 */
[----:B------:R-:W3:Y:S04]  /*44430*/  LDL.LU R26, [R1+0x308] ;  /* 0x00030800011a7983 */ /* 0x000ee80000300800 */
[----:B------:R-:W-:Y:S04]  /*44440*/  STL.64 [R1+0x310], R44 ;  /* 0x0003102c01007387 */ /* 0x000fe80000100a00 */
[----:B------:R0:W-:Y:S04]  /*44450*/  STL.64 [R1+0x318], R46 ;  /* 0x0003182e01007387 */ /* 0x0001e80000100a00 */
[----:B0-----:R-:W3:Y:S04]  /*44460*/  LDL.LU.64 R46, [R1+0x29b8] ;  /* 0x0029b800012e7983 */ /* 0x001ee80000300a00 */
[----:B------:R-:W3:Y:S01]  /*44470*/  LDL.LU.64 R44, [R1+0x29b0] ;  /* 0x0029b000012c7983 */ /* 0x000ee20000300a00 */
[----:B----4-:R-:W-:-:S03]  /*44480*/  IMAD.MOV.U32 R27, RZ, RZ, R61 ;  /* 0x000000ffff1b7224 */ /* 0x010fc600078e003d */
[----:B------:R-:W-:Y:S04]  /*44490*/  STL.64 [R1+0x2998], R22 ;  /* 0x0029981601007387 */ /* 0x000fe80000100a00 */
[----:B------:R2:W-:Y:S01]  /*444a0*/  STL.64 [R1+0x2990], R20 ;  /* 0x0029901401007387 */ /* 0x0005e20000100a00 */
[C---:B------:R-:W-:Y:S08]  /*444b0*/  HMMA.16816.F32 R4, R40.reuse, R10, R4 ;  /* 0x0000000a2804723c */ /* 0x040ff00000001804 */
[C---:B--2---:R-:W-:Y:S01]  /*444c0*/  HMMA.16816.F32 R20, R40.reuse, R14, R36 ;  /* 0x0000000e2814723c */ /* 0x044fe20000001824 */
[----:B------:R-:W-:Y:S07]  /*444d0*/  STL.64 [R1+0x2980], R14 ;  /* 0x0029800e01007387 */ /* 0x000fee0000100a00 */
[----:B---3--:R-:W-:-:S15]  /*444e0*/  HMMA.16816.F32 R24, R40, R18, R24 ;  /* 0x000000122818723c */ /* 0x008fde0000001818 */
        /* <DEDUP_REMOVED lines=15> */
[----:B0-----:R-:W-:-:S15]  /*445e0*/  HMMA.16816.F32 R4, R44, R34, R52 ;  /* 0x000000222c04723c */ /* 0x001fde0000001834 */
[----:B------:R-:W-:-:S04]  /*445f0*/  NOP ;  /* 0x0000000000007918 */ /* 0x000fc80000000000 */
[----:B------:R0:W-:Y:S04]  /*44600*/  STL.64 [R1+0xd0], R4 ;  /* 0x0000d00401007387 */ /* 0x0001e80000100a00 */
[----:B------:R1:W-:Y:S01]  /*44610*/  STL [R1+0xd8], R6 ;  /* 0x0000d80601007387 */ /* 0x0003e20000100800 */
[----:B------:R-:W-:-:S03]  /*44620*/  IMAD.MOV.U32 R61, RZ, RZ, R7 ;  /* 0x000000ffff3d7224 */ /* 0x000fc600078e0007 */
[----:B0-----:R-:W2:Y:S04]  /*44630*/  LDL.LU R4, [R1+0x120] ;  /* 0x0001200001047983 */ /* 0x001ea80000300800 */
[----:B------:R-:W2:Y:S04]  /*44640*/  LDL.LU R5, [R1+0x124] ;  /* 0x0001240001057983 */ /* 0x000ea80000300800 */
[----:B-1----:R-:W3:Y:S04]  /*44650*/  LDL.LU R6, [R1+0x128] ;  /* 0x0001280001067983 */ /* 0x002ee80000300800 */
        /* <DEDUP_REMOVED lines=48> */
[----:B--2---:R0:W-:Y:S04]  /*44960*/  STL.64 [R1+0x2928], R4 ;  /* 0x0029280401007387 */ /* 0x0041e80000100a00 */
[----:B0-----:R-:W2:Y:S04]  /*44970*/  LDL.LU R4, [R1+0x160] ;  /* 0x0001600001047983 */ /* 0x001ea80000300800 */
[----:B------:R-:W2:Y:S04]  /*44980*/  LDL.LU R5, [R1+0x164] ;  /* 0x0001640001057983 */ /* 0x000ea80000300800 */
[----:B------:R-:W3:Y:S04]  /*44990*/  LDL.LU R6, [R1+0x168] ;  /* 0x0001680001067983 */ /* 0x000ee80000300800 */
[----:B------:R-:W3:Y:S01]  /*449a0*/  LDL.LU R7, [R1+0x16c] ;  /* 0x00016c0001077983 */ /* 0x000ee20000300800 */
[C---:B----4-:R-:W-:Y:S03]  /*449b0*/  HMMA.16816.F32 R24, R44.reuse, R30, R24 ;  /* 0x0000001e2c18723c */ /* 0x050fe60000001818 */
[----:B---3--:R-:W-:Y:S04]  /*449c0*/  STL.64 [R1+0x2940], R6 ;  /* 0x0029400601007387 */ /* 0x008fe80000100a00 */
[----:B--2---:R0:W-:Y:S04]  /*449d0*/  STL.64 [R1+0x2938], R4 ;  /* 0x0029380401007387 */ /* 0x0041e80000100a00 */
        /* <DEDUP_REMOVED lines=8> */
[----:B------:R-:W4:Y:S04]  /*44a60*/  LDL.LU R40, [R1+0x10] ;  /* 0x0000100001287983 */ /* 0x000f280000300800 */
[----:B------:R-:W4:Y:S04]  /*44a70*/  LDL.LU R41, [R1+0x14] ;  /* 0x0000140001297983 */ /* 0x000f280000300800 */
[----:B------:R-:W4:Y:S04]  /*44a80*/  LDL.LU R42, [R1+0x18] ;  /* 0x00001800012a7983 */ /* 0x000f280000300800 */
[----:B------:R-:W4:Y:S04]  /*44a90*/  LDL.LU R43, [R1+0x1c] ;  /* 0x00001c00012b7983 */ /* 0x000f280000300800 */
[----:B------:R-:W-:Y:S04]  /*44aa0*/  STL [R1+0x2768], R61 ;  /* 0x0027683d01007387 */ /* 0x000fe80000100800 */
[----:B------:R-:W-:Y:S04]  /*44ab0*/  STL.64 [R1+0x80], R24 ;  /* 0x0000801801007387 */ /* 0x000fe80000100a00 */
[----:B------:R0:W-:Y:S04]  /*44ac0*/  STL.64 [R1+0x88], R26 ;  /* 0x0000881a01007387 */ /* 0x0001e80000100a00 */
[----:B0-----:R-:W2:Y:S04]  /*44ad0*/  LDL.LU.64 R26, [R1+0x29a8] ;  /* 0x0029a800011a7983 */ /* 0x001ea80000300a00 */
[----:B------:R-:W3:Y:S01]  /*44ae0*/  LDL.LU.64 R24, [R1+0x29a0] ;  /* 0x0029a00001187983 */ /* 0x000ee20000300a00 */
[----:B--2---:R-:W-:-:S15]  /*44af0*/  HMMA.16816.F32 R20, R44, R26, R20 ;  /* 0x0000001a2c14723c */ /* 0x004fde0000001814 */
[----:B------:R-:W-:-:S04]  /*44b00*/  NOP ;  /* 0x0000000000007918 */ /* 0x000fc80000000000 */
[----:B------:R-:W-:Y:S04]  /*44b10*/  STL.64 [R1+0x60], R20 ;  /* 0x0000601401007387 */ /* 0x000fe80000100a00 */
[----:B------:R0:W-:Y:S01]  /*44b20*/  STL [R1+0x68], R22 ;  /* 0x0000681601007387 */ /* 0x0001e20000100800 */
[----:B------:R-:W-:-:S03]  /*44b30*/  IMAD.MOV.U32 R61, RZ, RZ, R23 ;  /* 0x000000ffff3d7224 */ /* 0x000fc600078e0017 */
[----:B0-----:R-:W2:Y:S01]  /*44b40*/  LDL.LU.64 R22, [R1+0x2998] ;  /* 0x0029980001167983 */ /* 0x001ea20000300a00 */
[----:B------:R-:W-:Y:S03]  /*44b50*/  HMMA.16816.F32 R12, R44, R18, R12 ;  /* 0x000000122c0c723c */ /* 0x000fe6000000180c */
[----:B------:R-:W3:Y:S04]  /*44b60*/  LDL.LU.64 R20, [R1+0x2990] ;  /* 0x0029900001147983 */ /* 0x000ee80000300a00 */
[----:B------:R0:W-:-:S12]  /*44b70*/  STL [R1+0x27b0], R61 ;  /* 0x0027b03d01007387 */ /* 0x0001d80000100800 */
[----:B0-----:R-:W-:Y:S01]  /*44b80*/  IMAD.MOV.U32 R61, RZ, RZ, R15 ;  /* 0x000000ffff3d7224 */ /* 0x001fe200078e000f */
[----:B--2---:R-:W-:-:S15]  /*44b90*/  HMMA.16816.F32 R36, R44, R22, R36 ;  /* 0x000000162c24723c */ /* 0x004fde0000001824 */
[----:B------:R-:W-:-:S04]  /*44ba0*/  NOP ;  /* 0x0000000000007918 */ /* 0x000fc80000000000 */
[----:B------:R0:W-:Y:S04]  /*44bb0*/  STL.64 [R1+0x50], R36 ;  /* 0x0000502401007387 */ /* 0x0001e80000100a00 */
[----:B------:R1:W-:Y:S04]  /*44bc0*/  STL.64 [R1+0x58], R38 ;  /* 0x0000582601007387 */ /* 0x0003e80000100a00 */
[----:B0-----:R-:W2:Y:S04]  /*44bd0*/  LDL.LU R36, [R1] ;  /* 0x0000000001247983 */ /* 0x001ea80000300800 */
[----:B------:R-:W2:Y:S04]  /*44be0*/  LDL.LU R37, [R1+0x4] ;  /* 0x0000040001257983 */ /* 0x000ea80000300800 */
[----:B-1----:R-:W2:Y:S01]  /*44bf0*/  LDL.LU R38, [R1+0x8] ;  /* 0x0000080001267983 */ /* 0x002ea20000300800 */
[----:B------:R-:W-:-:S03]  /*44c00*/  IMAD.MOV.U32 R39, RZ, RZ, R0 ;  /* 0x000000ffff277224 */ /* 0x000fc600078e0000 */
[----:B------:R-:W2:Y:S04]  /*44c10*/  LDL.LU R0, [R1+0x2988] ;  /* 0x0029880001007983 */ /* 0x000ea80000300800 */
[----:B------:R-:W-:Y:S04]  /*44c20*/  STL.64 [R1+0x190], R12 ;  /* 0x0001900c01007387 */ /* 0x000fe80000100a00 */
[----:B------:R0:W-:Y:S04]  /*44c30*/  STL [R1+0x198], R14 ;  /* 0x0001980e01007387 */ /* 0x0001e80000100800 */
        /* <DEDUP_REMOVED lines=52> */
[----:B------:R-:W-:-:S07]  /*44f80*/  IMAD.MOV.U32 R47, RZ, RZ, R0 ;  /* 0x000000ffff2f7224 */ /* 0x000fce00078e0000 */
[----:B---3--:R-:W-:-:S15]  /*44f90*/  HMMA.16816.F32 R44, R48, R10, R44 ;  /* 0x0000000a302c723c */ /* 0x008fde000000182c */
[----:B------:R-:W-:-:S04]  /*44fa0*/  NOP ;  /* 0x0000000000007918 */ /* 0x000fc80000000000 */
[----:B------:R-:W-:Y:S01]  /*44fb0*/  IMAD.MOV.U32 R0, RZ, RZ, R47 ;  /* 0x000000ffff007224 */ /* 0x000fe200078e002f */
[C---:B--2---:R-:W-:Y:S08]  /*44fc0*/  HMMA.16816.F32 R4, R48.reuse, R14, R4 ;  /* 0x0000000e3004723c */ /* 0x044ff00000001804 */
[----:B------:R-:W-:Y:S11]  /*44fd0*/  HMMA.16816.F32 R48, R48, R58, R52 ;  /* 0x0000003a3030723c */ /* 0x000ff60000001834 */
[----:B------:R-:W-:Y:S04]  /*44fe0*/  STL.64 [R1+0x160], R4 ;  /* 0x0001600401007387 */ /* 0x000fe80000100a00 */
[----:B------:R0:W-:Y:S04]  /*44ff0*/  STL.64 [R1+0x168], R6 ;  /* 0x0001680601007387 */ /* 0x0001e80000100a00 */
[----:B0-----:R-:W4:Y:S04]  /*45000*/  LDL.LU.64 R6, [R1+0x28f0] ;  /* 0x0028f00001067983 */ /* 0x001f280000300a00 */
[----:B------:R-:W4:Y:S04]  /*45010*/  LDL.LU.64 R4, [R1+0x28e8] ;  /* 0x0028e80001047983 */ /* 0x000f280000300a00 */
[----:B------:R0:W-:Y:S04]  /*45020*/  STL.64 [R1+0x150], R44 ;  /* 0x0001502c01007387 */ /* 0x0001e80000100a00 */
[----:B------:R1:W-:Y:S04]  /*45030*/  STL [R1+0x158], R46 ;  /* 0x0001582e01007387 */ /* 0x0003e80000100800 */
[----:B0-----:R-:W2:Y:S04]  /*45040*/  LDL.LU R44, [R1+0x3e0] ;  /* 0x0003e000012c7983 */ /* 0x001ea80000300800 */
[----:B------:R-:W2:Y:S04]  /*45050*/  LDL.LU R45, [R1+0x3e4] ;  /* 0x0003e400012d7983 */ /* 0x000ea80000300800 */
[----:B-1----:R-:W2:Y:S04]  /*45060*/  LDL.LU R46, [R1+0x3e8] ;  /* 0x0003e800012e7983 */ /* 0x002ea80000300800 */
[----:B------:R-:W2:Y:S04]  /*45070*/  LDL.LU R47, [R1+0x3ec] ;  /* 0x0003ec00012f7983 */ /* 0x000ea80000300800 */
[----:B------:R-:W-:Y:S04]  /*45080*/  STL [R1+0x26c0], R0 ;  /* 0x0026c00001007387 */ /* 0x000fe80000100800 */
[----:B------:R-:W3:Y:S04]  /*45090*/  LDL.LU.64 R54, [R1+0x28e0] ;  /* 0x0028e00001367983 */ /* 0x000ee80000300a00 */
[----:B------:R-:W2:Y:S04]  /*450a0*/  LDL.LU.64 R52, [R1+0x28d8] ;  /* 0x0028d80001347983 */ /* 0x000ea80000300a00 */
[----:B------:R0:W-:Y:S04]  /*450b0*/  STL.64 [R1+0x430], R48 ;  /* 0x0004303001007387 */ /* 0x0001e80000100a00 */
[----:B------:R1:W-:Y:S04]  /*450c0*/  STL.64 [R1+0x438], R50 ;  /* 0x0004383201007387 */ /* 0x0003e80000100a00 */
[----:B0-----:R-:W2:Y:S04]  /*450d0*/  LDL.LU R48, [R1+0x20] ;  /* 0x0000200001307983 */ /* 0x001ea80000300800 */
[----:B------:R-:W2:Y:S04]  /*450e0*/  LDL.LU R49, [R1+0x24] ;  /* 0x0000240001317983 */ /* 0x000ea80000300800 */
[----:B-1----:R-:W2:Y:S04]  /*450f0*/  LDL.LU R50, [R1+0x28] ;  /* 0x0000280001327983 */ /* 0x002ea80000300800 */
[----:B------:R-:W2:Y:S04]  /*45100*/  LDL.LU R51, [R1+0x2c] ;  /* 0x00002c0001337983 */ /* 0x000ea80000300800 */
[----:B------:R0:W-:Y:S02]  /*45110*/  STL.64 [R1+0x2898], R32 ;  /* 0x0028982001007387 */ /* 0x0001e40000100a00 */
[----:B0-----:R-:W-:Y:S01]  /*45120*/  IMAD.MOV.U32 R32, RZ, RZ, R20 ;  /* 0x000000ffff207224 */ /* 0x001fe200078e0014 */
[C---:B----4-:R-:W-:Y:S08]  /*45130*/  HMMA.16816.F32 R40, R4.reuse, R30, R40 ;  /* 0x0000001e0428723c */ /* 0x050ff00000001828 */
[----:B--2---:R-:W-:Y:S01]  /*45140*/  HMMA.16816.F32 R48, R4, R34, R48 ;  /* 0x000000220430723c */ /* 0x004fe20000001830 */
[----:B------:R-:W-:-:S02]  /*45150*/  IMAD.MOV.U32 R33, RZ, RZ, R52 ;  /* 0x000000ffff217224 */ /* 0x000fc400078e0034 */
[----:B------:R-:W-:Y:S02]  /*45160*/  IMAD.MOV.U32 R34, RZ, RZ, R53 ;  /* 0x000000ffff227224 */ /* 0x000fe400078e0035 */
[----:B---3--:R-:W-:-:S14]  /*45170*/  IMAD.MOV.U32 R35, RZ, RZ, R54 ;  /* 0x000000ffff237224 */ /* 0x008fdc00078e0036 */
[----:B------:R-:W-:Y:S04]  /*45180*/  STL.64 [R1+0x400], R48 ;  /* 0x0004003001007387 */ /* 0x000fe80000100a00 */
[----:B------:R-:W-:Y:S04]  /*45190*/  STL.64 [R1+0x408], R50 ;  /* 0x0004083201007387 */ /* 0x000fe80000100a00 */
[----:B------:R-:W2:Y:S04]  /*451a0*/  LDL.LU R20, [R1+0x28d0] ;  /* 0x0028d00001147983 */ /* 0x000ea80000300800 */
[----:B------:R0:W-:Y:S04]  /*451b0*/  STL.64 [R1+0x3f0], R40 ;  /* 0x0003f02801007387 */ /* 0x0001e80000100a00 */
[----:B------:R1:W-:Y:S04]  /*451c0*/  STL.64 [R1+0x3f8], R42 ;  /* 0x0003f82a01007387 */ /* 0x0003e80000100a00 */
[----:B------:R-:W3:Y:S04]  /*451d0*/  LDL.LU R52, [R1+0x28cc] ;  /* 0x0028cc0001347983 */ /* 0x000ee80000300800 */
[----:B------:R-:W3:Y:S04]  /*451e0*/  LDL.LU R53, [R1+0x28c8] ;  /* 0x0028c80001357983 */ /* 0x000ee80000300800 */
[----:B------:R-:W3:Y:S01]  /*451f0*/  LDL.LU R54, [R1+0x28c4] ;  /* 0x0028c40001367983 */ /* 0x000ee20000300800 */
[----:B0-----:R-:W-:-:S03]  /*45200*/  IMAD.MOV.U32 R40, RZ, RZ, R55 ;  /* 0x000000ffff287224 */ /* 0x001fc600078e0037 */
[----:B------:R-:W3:Y:S01]  /*45210*/  LDL.LU R55, [R1+0x28c0] ;  /* 0x0028c00001377983 */ /* 0x000ee20000300800 */
[----:B------:R-:W-:-:S03]  /*45220*/  IMAD.MOV.U32 R41, RZ, RZ, R21 ;  /* 0x000000ffff297224 */ /* 0x000fc600078e0015 */
[----:B------:R-:W2:Y:S01]  /*45230*/  LDL.LU R21, [R1+0x28bc] ;  /* 0x0028bc0001157983 */ /* 0x000ea20000300800 */
[----:B-1----:R-:W-:-:S03]  /*45240*/  IMAD.MOV.U32 R42, RZ, RZ, R60 ;  /* 0x000000ffff2a7224 */ /* 0x002fc600078e003c */
[----:B------:R-:W4:Y:S01]  /*45250*/  LDL.LU R60, [R1+0x28b8] ;  /* 0x0028b800013c7983 */ /* 0x000f220000300800 */
[----:B------:R-:W-:Y:S01]  /*45260*/  HMMA.16816.F32 R36, R4, R26, R36 ;  /* 0x0000001a0424723c */ /* 0x000fe20000001824 */
[----:B------:R-:W-:Y:S02]  /*45270*/  IMAD.MOV.U32 R43, RZ, RZ, R3 ;  /* 0x000000ffff2b7224 */ /* 0x000fe400078e0003 */
[----:B------:R-:W2:-:S15]  /*45280*/  LDL.LU R3, [R1+0x28b4] ;  /* 0x0028b40001037983 */ /* 0x000e9e0000300800 */
[----:B------:R-:W-:Y:S01]  /*45290*/  NOP ;  /* 0x0000000000007918 */ /* 0x000fe20000000000 */
[----:B------:R-:W-:Y:S04]  /*452a0*/  STL.64 [R1+0x40], R36 ;  /* 0x0000402401007387 */ /* 0x000fe80000100a00 */
[----:B------:R3:W-:Y:S01]  /*452b0*/  STL [R1+0x48], R38 ;  /* 0x0000482601007387 */ /* 0x0007e20000100800 */
[----:B------:R-:W-:Y:S02]  /*452c0*/  IMAD.MOV.U32 R0, RZ, RZ, R39 ;  /* 0x000000ffff007224 */ /* 0x000fe400078e0027 */
[----:B---3--:R-:W-:Y:S01]  /*452d0*/  HMMA.16816.F32 R36, R4, R22, R52 ;  /* 0x000000160424723c */ /* 0x008fe20000001834 */
[----:B----4-:R-:W-:-:S07]  /*452e0*/  IMAD.MOV.U32 R22, RZ, RZ, R60 ;  /* 0x000000ffff167224 */ /* 0x010fce00078e003c */
[----:B------:R-:W-:Y:S01]  /*452f0*/  HMMA.16816.F32 R44, R4, R10, R44 ;  /* 0x0000000a042c723c */ /* 0x000fe2000000182c */
[----:B--2---:R-:W-:Y:S10]  /*45300*/  LDSM.16.MT88.4 R48, [R3+UR5+0x6000] ;  /* 0x006000050330783b */ /* 0x004ff40008004200 */
[----:B------:R0:W-:Y:S04]  /*45310*/  STL.64 [R1+0x30], R36 ;  /* 0x0000302401007387 */ /* 0x0001e80000100a00 */
[----:B------:R1:W-:Y:S04]  /*45320*/  STL.64 [R1+0x38], R38 ;  /* 0x0000382601007387 */ /* 0x0003e80000100a00 */
[----:B------:R-:W2:Y:S04]  /*45330*/  LDL.LU R60, [R1+0x28b0] ;  /* 0x0028b000013c7983 */ /* 0x000ea80000300800 */
[----:B------:R-:W3:Y:S01]  /*45340*/  LDL.LU R23, [R1+0x1ac] ;  /* 0x0001ac0001177983 */ /* 0x000ee20000300800 */
[----:B0-----:R-:W-:-:S02]  /*45350*/  IMAD.MOV.U32 R36, RZ, RZ, R16 ;  /* 0x000000ffff247224 */ /* 0x001fc400078e0010 */
[----:B------:R-:W-:Y:S01]  /*45360*/  IMAD.MOV.U32 R37, RZ, RZ, R17 ;  /* 0x000000ffff257224 */ /* 0x000fe200078e0011 */
[----:B------:R-:W4:Y:S04]  /*45370*/  LDL.LU R16, [R1+0x28ac] ;  /* 0x0028ac0001107983 */ /* 0x000f280000300800 */
[----:B------:R-:W4:Y:S01]  /*45380*/  LDL.LU R17, [R1+0x28a8] ;  /* 0x0028a80001117983 */ /* 0x000f220000300800 */
[----:B-1----:R-:W-:Y:S02]  /*45390*/  IMAD.MOV.U32 R38, RZ, RZ, R13 ;  /* 0x000000ffff267224 */ /* 0x002fe400078e000d */
[----:B------:R-:W-:Y:S01]  /*453a0*/  IMAD.MOV.U32 R39, RZ, RZ, R12 ;  /* 0x000000ffff277224 */ /* 0x000fe200078e000c */
[----:B------:R-:W4:Y:S04]  /*453b0*/  LDL.LU R13, [R1+0x28a4] ;  /* 0x0028a400010d7983 */ /* 0x000f280000300800 */
[----:B------:R-:W4:Y:S04]  /*453c0*/  LDL.LU R12, [R1+0x28a0] ;  /* 0x0028a000010c7983 */ /* 0x000f280000300800 */
[----:B--2---:R-:W0:Y:S01]  /*453d0*/  LDSM.16.M88.4 R52, [R60+UR5+0x8080] ;  /* 0x008080053c34783b */ /* 0x004e220008000200 */
[----:B---3--:R-:W-:Y:S01]  /*453e0*/  HMMA.16816.F32 R20, R4, R18, R20 ;  /* 0x000000120414723c */ /* 0x008fe20000001814 */
[----:B----4-:R-:W-:-:S02]  /*453f0*/  IMAD.MOV.U32 R18, RZ, RZ, R13 ;  /* 0x000000ffff127224 */ /* 0x010fc400078e000d */
[----:B------:R-:W-:-:S07]  /*45400*/  IMAD.MOV.U32 R19, RZ, RZ, R12 ;  /* 0x000000ffff137224 */ /* 0x000fce00078e000c */
[----:B------:R-:W-:Y:S01]  /*45410*/  HMMA.16816.F32 R12, R4, R14, R16 ;  /* 0x0000000e040c723c */ /* 0x000fe20000001810 */
[----:B------:R-:W-:Y:S04]  /*45420*/  LDSM.16.M88.4 R16, [R60+UR5+0x9080] ;  /* 0x009080053c10783b */ /* 0x000fe80008000200 */
[----:B0-----:R-:W-:Y:S04]  /*45430*/  STL [R1+0x261c], R54 ;  /* 0x00261c3601007387 */ /* 0x001fe80000100800 */
[----:B------:R-:W-:Y:S04]  /*45440*/  STL [R1+0x2618], R55 ;  /* 0x0026183701007387 */ /* 0x000fe80000100800 */
[----:B------:R-:W-:Y:S04]  /*45450*/  STL.64 [R1+0x20], R20 ;  /* 0x0000201401007387 */ /* 0x000fe80000100a00 */
[----:B------:R-:W-:Y:S04]  /*45460*/  STL.64 [R1+0x28], R22 ;  /* 0x0000281601007387 */ /* 0x000fe80000100a00 */
[----:B------:R-:W-:Y:S04]  /*45470*/  STL.64 [R1+0x10], R12 ;  /* 0x0000100c01007387 */ /* 0x000fe80000100a00 */
[----:B------:R-:W-:Y:S04]  /*45480*/  STL.64 [R1+0x18], R14 ;  /* 0x0000180e01007387 */ /* 0x000fe80000100a00 */
[----:B------:R-:W0:Y:S04]  /*45490*/  LDSM.16.M88.4 R12, [R60+UR5+0x9880] ;  /* 0x009880053c0c783b */ /* 0x000e280008000200 */
[----:B------:R-:W-:Y:S01]  /*454a0*/  LDSM.16.M88.4 R20, [R60+UR5+0x8880] ;  /* 0x008880053c14783b */ /* 0x000fe20008000200 */
[----:B------:R-:W-:Y:S03]  /*454b0*/  HMMA.16816.F32 R40, R48, R52, R40 ;  /* 0x000000343028723c */ /* 0x000fe60000001828 */
[----:B0-----:R-:W-:Y:S04]  /*454c0*/  STL [R1+0x260c], R14 ;  /* 0x00260c0e01007387 */ /* 0x001fe80000100800 */
[----:B------:R-:W-:Y:S04]  /*454d0*/  STL [R1+0x2608], R15 ;  /* 0x0026080f01007387 */ /* 0x000fe80000100800 */
[----:B------:R-:W-:Y:S04]  /*454e0*/  STL.64 [R1], R44 ;  /* 0x0000002c01007387 */ /* 0x000fe80000100a00 */
[----:B------:R0:W-:Y:S02]  /*454f0*/  STL.64 [R1+0x8], R46 ;  /* 0x0000082e01007387 */ /* 0x0001e40000100a00 */
[----:B0-----:R-:W-:-:S02]  /*45500*/  IMAD.MOV.U32 R46, RZ, RZ, R9 ;  /* 0x000000ffff2e7224 */ /* 0x001fc400078e0009 */
[----:B------:R-:W-:Y:S02]  /*45510*/  IMAD.MOV.U32 R47, RZ, RZ, R8 ;  /* 0x000000ffff2f7224 */ /* 0x000fe400078e0008 */
[----:B------:R-:W0:Y:S01]  /*45520*/  LDSM.16.M88.4 R8, [R60+UR5+0xa080] ;  /* 0x00a080053c08783b */ /* 0x000e220008000200 */
[----:B------:R-:W-:Y:S02]  /*45530*/  IMAD.MOV.U32 R44, RZ, RZ, R57 ;  /* 0x000000ffff2c7224 */ /* 0x000fe400078e0039 */
[----:B------:R-:W-:Y:S02]  /*45540*/  IMAD.MOV.U32 R45, RZ, RZ, R56 ;  /* 0x000000ffff2d7224 */ /* 0x000fe400078e0038 */
[----:B------:R-:W-:Y:S01]  /*45550*/  HMMA.16816.F32 R56, R4, R58, R32 ;  /* 0x0000003a0438723c */ /* 0x000fe20000001820 */
[----:B------:R-:W1:Y:S01]  /*45560*/  LDSM.16.M88.4 R4, [R60+UR5+0xa880] ;  /* 0x00a880053c04783b */ /* 0x000e620008000200 */
[----:B------:R-:W-:Y:S02]  /*45570*/  IMAD.MOV.U32 R34, RZ, RZ, R29 ;  /* 0x000000ffff227224 */ /* 0x000fe400078e001d */
[----:B------:R-:W-:-:S02]  /*45580*/  IMAD.MOV.U32 R35, RZ, RZ, R28 ;  /* 0x000000ffff237224 */ /* 0x000fc400078e001c */
[----:B------:R-:W2:Y:S04]  /*45590*/  LDSM.16.M88.4 R28, [R60+UR5+0xb080] ;  /* 0x00b080053c1c783b */ /* 0x000ea80008000200 */
[----:B0-----:R-:W-:Y:S04]  /*455a0*/  STL [R1+0x2614], R10 ;  /* 0x0026140a01007387 */ /* 0x001fe80000100800 */
[----:B------:R-:W-:Y:S04]  /*455b0*/  STL [R1+0x2610], R11 ;  /* 0x0026100b01007387 */ /* 0x000fe80000100800 */
[----:B------:R-:W3:Y:S04]  /*455c0*/  LDL.LU.64 R32, [R1+0x2898] ;  /* 0x0028980001207983 */ /* 0x000ee80000300a00 */
[----:B------:R-:W-:Y:S04]  /*455d0*/  STL.64 [R1+0x2630], R58 ;  /* 0x0026303a01007387 */ /* 0x000fe80000100a00 */
[----:B------:R-:W-:Y:S04]  /*455e0*/  STL.64 [R1+0x2628], R56 ;  /* 0x0026283801007387 */ /* 0x000fe80000100a00 */
[----:B-1----:R-:W-:Y:S04]  /*455f0*/  STL [R1+0x2620], R7 ;  /* 0x0026200701007387 */ /* 0x002fe80000100800 */
[----:B------:R-:W-:Y:S04]  /*45600*/  STL.64 [R1+0x2d0], R40 ;  /* 0x0002d02801007387 */ /* 0x000fe80000100a00 */
[----:B------:R0:W-:Y:S02]  /*45610*/  STL.64 [R1+0x2d8], R42 ;  /* 0x0002d82a01007387 */ /* 0x0001e40000100a00 */
[----:B0-----:R-:W-:Y:S02]  /*45620*/  HMMA.16816.F32 R40, R48, R20, R36 ;  /* 0x000000143028723c */ /* 0x001fe40000001824 */
[----:B--2---:R-:W-:Y:S04]  /*45630*/  STL [R1+0x265c], R30 ;  /* 0x00265c1e01007387 */ /* 0x004fe80000100800 */
[----:B------:R-:W-:Y:S04]  /*45640*/  STL [R1+0x2658], R31 ;  /* 0x0026581f01007387 */ /* 0x000fe80000100800 */
[----:B------:R-:W2:Y:S09]  /*45650*/  LDL.LU R36, [R1+0x260] ;  /* 0x0002600001247983 */ /* 0x000eb20000300800 */
[----:B------:R0:W-:Y:S04]  /*45660*/  STL.64 [R1+0x2c0], R40 ;  /* 0x0002c02801007387 */ /* 0x0001e80000100a00 */
[----:B------:R1:W-:Y:S04]  /*45670*/  STL.64 [R1+0x2c8], R42 ;  /* 0x0002c82a01007387 */ /* 0x0003e80000100a00 */
[----:B------:R-:W2:Y:S04]  /*45680*/  LDL.LU R37, [R1+0x264] ;  /* 0x0002640001257983 */ /* 0x000ea80000300800 */
[----:B------:R-:W2:Y:S04]  /*45690*/  LDL.LU R38, [R1+0x268] ;  /* 0x0002680001267983 */ /* 0x000ea80000300800 */
[----:B------:R-:W2:Y:S04]  /*456a0*/  LDL.LU R39, [R1+0x26c] ;  /* 0x00026c0001277983 */ /* 0x000ea80000300800 */
[----:B0-----:R-:W4:Y:S01]  /*456b0*/  LDL.LU R40, [R1+0x410] ;  /* 0x0004100001287983 */ /* 0x001f220000300800 */
[----:B-1----:R-:W-:-:S02]  /*456c0*/  IMAD.MOV.U32 R42, RZ, RZ, R25 ;  /* 0x000000ffff2a7224 */ /* 0x002fc400078e0019 */
[----:B------:R-:W-:Y:S01]  /*456d0*/  IMAD.MOV.U32 R43, RZ, RZ, R24 ;  /* 0x000000ffff2b7224 */ /* 0x000fe200078e0018 */
[----:B------:R-:W4:Y:S04]  /*456e0*/  LDL.LU R41, [R1+0x414] ;  /* 0x0004140001297983 */ /* 0x000f280000300800 */
[----:B------:R-:W0:Y:S04]  /*456f0*/  LDSM.16.M88.4 R24, [R60+UR5+0xb880] ;  /* 0x00b880053c18783b */ /* 0x000e280008000200 */
[----:B------:R-:W-:Y:S04]  /*45700*/  STL.64 [R1+0x2880], R22 ;  /* 0x0028801601007387 */ /* 0x000fe80000100a00 */
[----:B------:R1:W-:Y:S02]  /*45710*/  STL.64 [R1+0x2878], R20 ;  /* 0x0028781401007387 */ /* 0x0003e40000100a00 */
[----:B-1----:R-:W-:Y:S02]  /*45720*/  HMMA.16816.F32 R20, R48, R16, R44 ;  /* 0x000000103014723c */ /* 0x002fe4000000182c */
[----:B0-----:R-:W-:Y:S04]  /*45730*/  STL [R1+0x25f4], R26 ;  /* 0x0025f41a01007387 */ /* 0x001fe80000100800 */
[----:B------:R-:W-:Y:S04]  /*45740*/  STL [R1+0x25f0], R27 ;  /* 0x0025f01b01007387 */ /* 0x000fe80000100800 */
[----:B------:R-:W4:Y:S04]  /*45750*/  LDL.LU R44, [R1+0x4a0] ;  /* 0x0004a000012c7983 */ /* 0x000f280000300800 */
[----:B------:R-:W4:Y:S04]  /*45760*/  LDL.LU R45, [R1+0x4a4] ;  /* 0x0004a400012d7983 */ /* 0x000f280000300800 */
[----:B------:R-:W4:Y:S04]  /*45770*/  LDL.LU R46, [R1+0x4a8] ;  /* 0x0004a800012e7983 */ /* 0x000f280000300800 */
[----:B------:R-:W4:Y:S04]  /*45780*/  LDL.LU R47, [R1+0x4ac] ;  /* 0x0004ac00012f7983 */ /* 0x000f280000300800 */
[----:B------:R-:W-:Y:S04]  /*45790*/  STL.64 [R1+0x2870], R18 ;  /* 0x0028701201007387 */ /* 0x000fe80000100a00 */
[----:B------:R2:W-:Y:S01]  /*457a0*/  STL.64 [R1+0x2868], R16 ;  /* 0x0028681001007387 */ /* 0x0005e20000100a00 */
[----:B------:R-:W-:-:S02]  /*457b0*/  IMAD.MOV.U32 R11, RZ, RZ, R20 ;  /* 0x000000ffff0b7224 */ /* 0x000fc400078e0014 */
[----:B------:R-:W-:Y:S02]  /*457c0*/  IMAD.MOV.U32 R14, RZ, RZ, R21 ;  /* 0x000000ffff0e7224 */ /* 0x000fe400078e0015 */
[----:B------:R-:W-:Y:S02]  /*457d0*/  IMAD.MOV.U32 R15, RZ, RZ, R22 ;  /* 0x000000ffff0f7224 */ /* 0x000fe400078e0016 */
[----:B------:R-:W-:-:S05]  /*457e0*/  IMAD.MOV.U32 R60, RZ, RZ, R23 ;  /* 0x000000ffff3c7224 */ /* 0x000fca00078e0017 */
[----:B------:R-:W-:Y:S04]  /*457f0*/  STL [R1+0x266c], R60 ;  /* 0x00266c3c01007387 */ /* 0x000fe80000100800 */
[----:B------:R-:W-:Y:S04]  /*45800*/  STL [R1+0x2668], R15 ;  /* 0x0026680f01007387 */ /* 0x000fe80000100800 */
[----:B------:R-:W-:Y:S04]  /*45810*/  STL [R1+0x2664], R14 ;  /* 0x0026640e01007387 */ /* 0x000fe80000100800 */
[----:B------:R-:W-:Y:S01]  /*45820*/  STL [R1+0x2660], R11 ;  /* 0x0026600b01007387 */ /* 0x000fe20000100800 */
[C---:B---3--:R-:W-:Y:S03]  /*45830*/  HMMA.16816.F32 R20, R48.reuse, R12, R32 ;  /* 0x0000000c3014723c */ /* 0x048fe60000001820 */
[----:B------:R-:W-:Y:S05]  /*45840*/  LDSM.16.MT88.4 R32, [R3+UR5+0x6080] ;  /* 0x006080050320783b */ /* 0x000fea0008004200 */
[----:B--2---:R-:W-:Y:S01]  /*45850*/  HMMA.16816.F32 R16, R48, R8, R36 ;  /* 0x000000083010723c */ /* 0x004fe20000001824 */
[----:B------:R-:W0:Y:S10]  /*45860*/  LDSM.16.MT88.4 R36, [R2+UR5+0x6000] ;  /* 0x006000050224783b */ /* 0x000e340008004200 */
[----:B------:R-:W-:-:S02]  /*45870*/  IMAD.MOV.U32 R54, RZ, RZ, R21 ;  /* 0x000000ffff367224 */ /* 0x000fc400078e0015 */
[----:B------:R-:W-:-:S05]  /*45880*/  IMAD.MOV.U32 R55, RZ, RZ, R22 ;  /* 0x000000ffff377224 */ /* 0x000fca00078e0016 */
[----:B------:R-:W-:Y:S04]  /*45890*/  STL.64 [R1+0x2890], R54 ;  /* 0x0028903601007387 */ /* 0x000fe80000100a00 */
[----:B------:R-:W-:Y:S01]  /*458a0*/  STL.64 [R1+0x2888], R52 ;  /* 0x0028883401007387 */ /* 0x000fe20000100a00 */
[----:B------:R-:W-:Y:S02]  /*458b0*/  IMAD.MOV.U32 R10, RZ, RZ, R23 ;  /* 0x000000ffff0a7224 */ /* 0x000fe400078e0017 */
[----:B------:R-:W-:Y:S01]  /*458c0*/  IMAD.MOV.U32 R7, RZ, RZ, R20 ;  /* 0x000000ffff077224 */ /* 0x000fe200078e0014 */
[----:B0-----:R-:W-:Y:S04]  /*458d0*/  STL.64 [R1+0x2810], R38 ;  /* 0x0028102601007387 */ /* 0x001fe80000100a00 */
[----:B------:R-:W-:Y:S04]  /*458e0*/  STL.64 [R1+0x290], R16 ;  /* 0x0002901001007387 */ /* 0x000fe80000100a00 */
[----:B------:R4:W-:Y:S02]  /*458f0*/  STL.64 [R1+0x298], R18 ;  /* 0x0002981201007387 */ /* 0x0009e40000100a00 */
[----:B----4-:R-:W-:Y:S02]  /*45900*/  HMMA.16816.F32 R16, R48, R4, R40 ;  /* 0x000000043010723c */ /* 0x010fe40000001828 */
[----:B------:R-:W0:Y:S04]  /*45910*/  LDSM.16.MT88.4 R40, [R2+UR5+0x6080] ;  /* 0x006080050228783b */ /* 0x000e280008004200 */
[----:B------:R-:W-:-:S13]  /*45920*/  STL.64 [R1+0x2808], R36 ;  /* 0x0028082401007387 */ /* 0x000fda0000100a00 */
[----:B------:R-:W-:Y:S02]  /*45930*/  IMAD.MOV.U32 R15, RZ, RZ, R17 ;  /* 0x000000ffff0f7224 */ /* 0x000fe400078e0011 */
[----:B------:R-:W-:Y:S02]  /*45940*/  IMAD.MOV.U32 R14, RZ, RZ, R18 ;  /* 0x000000ffff0e7224 */ /* 0x000fe400078e0012 */
[----:B------:R-:W-:-:S03]  /*45950*/  IMAD.MOV.U32 R11, RZ, RZ, R19 ;  /* 0x000000ffff0b7224 */ /* 0x000fc600078e0013 */
[----:B------:R-:W-:Y:S04]  /*45960*/  STL.64 [R1+0x2860], R14 ;  /* 0x0028600e01007387 */ /* 0x000fe80000100a00 */
[----:B------:R-:W-:Y:S04]  /*45970*/  STL.64 [R1+0x2858], R12 ;  /* 0x0028580c01007387 */ /* 0x000fe80000100a00 */
[----:B------:R-:W-:Y:S04]  /*45980*/  STL.64 [R1+0x2850], R10 ;  /* 0x0028500a01007387 */ /* 0x000fe80000100a00 */
[----:B------:R-:W-:Y:S04]  /*45990*/  STL.64 [R1+0x2848], R8 ;  /* 0x0028480801007387 */ /* 0x000fe80000100a00 */
[----:B------:R-:W-:Y:S04]  /*459a0*/  STL.64 [R1+0x2840], R6 ;  /* 0x0028400601007387 */ /* 0x000fe80000100a00 */
[----:B------:R1:W-:Y:S02]  /*459b0*/  STL.64 [R1+0x2838], R4 ;  /* 0x0028380401007387 */ /* 0x0003e40000100a00 */
[----:B-1----:R-:W-:Y:S02]  /*459c0*/  HMMA.16816.F32 R4, R48, R28, R44 ;  /* 0x0000001c3004723c */ /* 0x002fe4000000182c */
[----:B0-----:R-:W-:Y:S04]  /*459d0*/  STL.64 [R1+0x27c0], R42 ;  /* 0x0027c02a01007387 */ /* 0x001fe80000100a00 */
[----:B------:R0:W-:-:S13]  /*459e0*/  STL.64 [R1+0x27b8], R40 ;  /* 0x0027b82801007387 */ /* 0x0001da0000100a00 */
[----:B------:R-:W-:Y:S02]  /*459f0*/  IMAD.MOV.U32 R30, RZ, RZ, R4 ;  /* 0x000000ffff1e7224 */ /* 0x000fe400078e0004 */
[----:B------:R-:W-:-:S05]  /*45a00*/  IMAD.MOV.U32 R31, RZ, RZ, R5 ;  /* 0x000000ffff1f7224 */ /* 0x000fca00078e0005 */
        /* <DEDUP_REMOVED lines=27> */
[----:B------:R-:W2:Y:S01]  /*45bc0*/  LDL.LU R39, [R1+0xac] ;  /* 0x0000ac0001277983 */ /* 0x000ea20000300800 */
[----:B------:R-:W-:-:S02]  /*45bd0*/  IMAD.MOV.U32 R3, RZ, RZ, R6 ;  /* 0x000000ffff037224 */ /* 0x000fc400078e0006 */
[----:B------:R-:W-:Y:S01]  /*45be0*/  IMAD.MOV.U32 R2, RZ, RZ, R7 ;  /* 0x000000ffff027224 */ /* 0x000fe200078e0007 */
[----:B------:R-:W0:Y:S02]  /*45bf0*/  S2R R47, SR_TID.X ;  /* 0x00000000002f7919 */ /* 0x000e240000002100 */
[C---:B0-----:R-:W-:Y:S01]  /*45c00*/  LOP3.LUT R46, R47.reuse, 0x7, RZ, 0xc0, !PT ;  /* 0x000000072f2e7812 */ /* 0x041fe200078ec0ff */
[----:B------:R-:W-:-:S04]  /*45c10*/  IMAD.SHL.U32 R45, R47, 0x2, RZ ;  /* 0x000000022f2d7824 */ /* 0x000fc800078e00ff */
[----:B------:R-:W-:Y:S01]  /*45c20*/  IMAD R46, R46, 0x110, RZ ;  /* 0x000001102e2e7824 */ /* 0x000fe200078e02ff */
        /* <DEDUP_REMOVED lines=22> */
[----:B------:R-:W-:Y:S01]  /*45d90*/  IMAD.SHL.U32 R47, R47, 0x80, RZ ;  /* 0x000000802f2f7824 */ /* 0x000fe200078e00ff */
[----:B------:R-:W-:-:S02]  /*45da0*/  LOP3.LUT R26, R46, 0x10, R45, 0x78, !PT ;  /* 0x000000102e1a7812 */ /* 0x000fc400078e782d */
[----:B------:R-:W4:Y:S04]  /*45db0*/  LDL.LU R20, [R1+0x4e0] ;  /* 0x0004e00001147983 */ /* 0x000f280000300800 */
[----:B------:R-:W4:Y:S04]  /*45dc0*/  LDL.LU R21, [R1+0x4e4] ;  /* 0x0004e40001157983 */ /* 0x000f280000300800 */
[----:B------:R-:W4:Y:S01]  /*45dd0*/  LDL.LU R22, [R1+0x4e8] ;  /* 0x0004e80001167983 */ /* 0x000f220000300800 */
[----:B------:R-:W-:Y:S01]  /*45de0*/  LOP3.LUT R26, R26, 0x800, R47, 0xf8, !PT ;  /* 0x000008001a1a7812 */ /* 0x000fe200078ef82f */
[----:B------:R-:W-:-:S02]  /*45df0*/  IMAD.MOV.U32 R60, RZ, RZ, R16 ;  /* 0x000000ffff3c7224 */ /* 0x000fc400078e0010 */
[----:B------:R-:W4:Y:S04]  /*45e00*/  LDL.LU R23, [R1+0x4ec] ;  /* 0x0004ec0001177983 */ /* 0x000f280000300800 */
[----:B------:R-:W4:Y:S01]  /*45e10*/  LDL.LU R16, [R1+0x4d0] ;  /* 0x0004d00001107983 */ /* 0x000f220000300800 */
[----:B------:R-:W-:-:S03]  /*45e20*/  LOP3.LUT R26, R26, 0x40, RZ, 0x3c, !PT ;  /* 0x000000401a1a7812 */ /* 0x000fc600078e3cff */
        /* <DEDUP_REMOVED lines=26> */
[----:B------:R-:W4:-:S12]  /*45fd0*/  LDL.LU.64 R52, [R1+0x2888] ;  /* 0x0028880001347983 */ /* 0x000f180000300a00 */
[----:B------:R-:W-:Y:S04]  /*45fe0*/  STL.64 [R1+0x1d0], R48 ;  /* 0x0001d03001007387 */ /* 0x000fe80000100a00 */
[----:B------:R-:W-:Y:S04]  /*45ff0*/  STL.64 [R1+0x1d8], R50 ;  /* 0x0001d83201007387 */ /* 0x000fe80000100a00 */
[----:B------:R-:W0:Y:S04]  /*46000*/  LDSM.16.MT88.4 R48, [R26+UR5+0x6080] ;  /* 0x006080051a30783b */ /* 0x000e280008004200 */
[----:B0-----:R-:W-:Y:S04]  /*46010*/  STL.64 [R1+0x26f0], R50 ;  /* 0x0026f03201007387 */ /* 0x001fe80000100a00 */
[----:B------:R0:W-:Y:S04]  /*46020*/  STL.64 [R1+0x26e8], R48 ;  /* 0x0026e83001007387 */ /* 0x0001e80000100a00 */
[----:B0-----:R-:W2:Y:S04]  /*46030*/  LDL.LU R48, [R1+0x440] ;  /* 0x0004400001307983 */ /* 0x001ea80000300800 */
[----:B------:R-:W2:Y:S04]  /*46040*/  LDL.LU R49, [R1+0x444] ;  /* 0x0004440001317983 */ /* 0x000ea80000300800 */
[----:B------:R-:W2:Y:S04]  /*46050*/  LDL.LU R50, [R1+0x448] ;  /* 0x0004480001327983 */ /* 0x000ea80000300800 */
[----:B------:R-:W2:Y:S01]  /*46060*/  LDL.LU R51, [R1+0x44c] ;  /* 0x00044c0001337983 */ /* 0x000ea20000300800 */
        /* <DEDUP_REMOVED lines=60> */
[----:B------:R-:W-:Y:S04]  /*46430*/  STL [R1+0xb0], R56 ;  /* 0x0000b03801007387 */ /* 0x000fe80000100800 */
[----:B------:R0:W-:Y:S01]  /*46440*/  STL [R1+0xbc], R59 ;  /* 0x0000bc3b01007387 */ /* 0x0001e20000100800 */
[----:B------:R-:W-:Y:S02]  /*46450*/  IMAD.MOV.U32 R27, RZ, RZ, R58 ;  /* 0x000000ffff1b7224 */ /* 0x000fe400078e003a */
[----:B------:R-:W-:Y:S01]  /*46460*/  IMAD.MOV.U32 R26, RZ, RZ, R57 ;  /* 0x000000ffff1a7224 */ /* 0x000fe200078e0039 */
[----:B0-----:R-:W3:Y:S04]  /*46470*/  LDL.LU.64 R58, [R1+0x27f0] ;  /* 0x0027f000013a7983 */ /* 0x001ee80000300a00 */
[----:B------:R-:W3:Y:S04]  /*46480*/  LDL.LU.64 R56, [R1+0x27e8] ;  /* 0x0027e80001387983 */ /* 0x000ee80000300a00 */
[----:B------:R-:W-:Y:S04]  /*46490*/  STL.64 [R1+0xa0], R40 ;  /* 0x0000a02801007387 */ /* 0x000fe80000100a00 */
[----:B------:R0:W-:Y:S04]  /*464a0*/  STL.64 [R1+0xa8], R42 ;  /* 0x0000a82a01007387 */ /* 0x0001e80000100a00 */
[----:B0-----:R-:W4:Y:S04]  /*464b0*/  LDL.LU.64 R42, [R1+0x27e0] ;  /* 0x0027e000012a7983 */ /* 0x001f280000300a00 */
[----:B------:R-:W4:Y:S01]  /*464c0*/  LDL.LU.64 R40, [R1+0x27d8] ;  /* 0x0027d80001287983 */ /* 0x000f220000300a00 */
[C---:B--2---:R-:W-:Y:S08]  /*464d0*/  HMMA.16816.F32 R32, R36.reuse, R4, R32 ;  /* 0x000000042420723c */ /* 0x044ff00000001820 */
[C---:B---3--:R-:W-:Y:S08]  /*464e0*/  HMMA.16816.F32 R56, R36.reuse, R12, R56 ;  /* 0x0000000c2438723c */ /* 0x048ff00000001838 */
[C---:B----4-:R-:W-:Y:S11]  /*464f0*/  HMMA.16816.F32 R40, R36.reuse, R8, R40 ;  /* 0x000000082428723c */ /* 0x050ff60000001828 */
[----:B------:R-:W-:Y:S04]  /*46500*/  STL.64 [R1+0x90], R56 ;  /* 0x0000903801007387 */ /* 0x000fe80000100a00 */
[----:B------:R0:W-:Y:S04]  /*46510*/  STL.64 [R1+0x98], R58 ;  /* 0x0000983a01007387 */ /* 0x0001e80000100a00 */
[----:B0-----:R-:W2:Y:S04]  /*46520*/  LDL.LU.64 R58, [R1+0x27d0] ;  /* 0x0027d000013a7983 */ /* 0x001ea80000300a00 */
[----:B------:R-:W2:Y:S04]  /*46530*/  LDL.LU.64 R56, [R1+0x27c8] ;  /* 0x0027c80001387983 */ /* 0x000ea80000300a00 */
[----:B------:R-:W-:Y:S04]  /*46540*/  STL.64 [R1+0x1c0], R40 ;  /* 0x0001c02801007387 */ /* 0x000fe80000100a00 */
[----:B------:R0:W-:Y:S04]  /*46550*/  STL.64 [R1+0x1c8], R42 ;  /* 0x0001c82a01007387 */ /* 0x0001e80000100a00 */
[----:B0-----:R-:W2:Y:S04]  /*46560*/  LDL.LU.64 R42, [R1+0x27c0] ;  /* 0x0027c000012a7983 */ /* 0x001ea80000300a00 */
[----:B------:R-:W2:Y:S04]  /*46570*/  LDL.LU.64 R40, [R1+0x27b8] ;  /* 0x0027b80001287983 */ /* 0x000ea80000300a00 */
[----:B------:R-:W-:Y:S04]  /*46580*/  STL.64 [R1+0x27a8], R6 ;  /* 0x0027a80601007387 */ /* 0x000fe80000100a00 */
[----:B------:R0:W-:Y:S02]  /*46590*/  STL.64 [R1+0x27a0], R4 ;  /* 0x0027a00401007387 */ /* 0x0001e40000100a00 */
[C---:B0-----:R-:W-:Y:S02]  /*465a0*/  HMMA.16816.F32 R4, R36.reuse, R28, R48 ;  /* 0x0000001c2404723c */ /* 0x041fe40000001830 */
[----:B------:R-:W-:Y:S04]  /*465b0*/  STL.64 [R1+0x260], R32 ;  /* 0x0002602001007387 */ /* 0x000fe80000100a00 */
[----:B------:R-:W-:Y:S04]  /*465c0*/  STL.64 [R1+0x268], R34 ;  /* 0x0002682201007387 */ /* 0x000fe80000100a00 */
[----:B------:R-:W-:Y:S04]  /*465d0*/  STL.64 [R1+0x2798], R30 ;  /* 0x0027981e01007387 */ /* 0x000fe80000100a00 */
[----:B------:R-:W-:Y:S05]  /*465e0*/  STL.64 [R1+0x2790], R28 ;  /* 0x0027901c01007387 */ /* 0x000fea0000100a00 */
[----:B------:R-:W-:Y:S04]  /*465f0*/  STL.64 [R1+0x370], R4 ;  /* 0x0003700401007387 */ /* 0x000fe80000100a00 */
[----:B------:R0:W-:Y:S02]  /*46600*/  STL.64 [R1+0x378], R6 ;  /* 0x0003780601007387 */ /* 0x0001e40000100a00 */
[----:B0-----:R-:W-:Y:S02]  /*46610*/  HMMA.16816.F32 R4, R36, R24, R44 ;  /* 0x000000182404723c */ /* 0x001fe4000000182c */
[----:B------:R-:W-:Y:S04]  /*46620*/  STL.64 [R1+0x2788], R26 ;  /* 0x0027881a01007387 */ /* 0x000fe80000100a00 */
[----:B------:R-:W-:-:S13]  /*46630*/  STL.64 [R1+0x2780], R24 ;  /* 0x0027801801007387 */ /* 0x000fda0000100a00 */
[----:B------:R-:W-:Y:S04]  /*46640*/  STL.64 [R1+0x360], R4 ;  /* 0x0003600401007387 */ /* 0x000fe80000100a00 */
[----:B------:R2:W-:Y:S04]  /*46650*/  STL.64 [R1+0x368], R6 ;  /* 0x0003680601007387 */ /* 0x0005e80000100a00 */
[----:B------:R-:W3:Y:S01]  /*46660*/  LDL.LU R48, [R1+0x180] ;  /* 0x0001800001307983 */ /* 0x000ee20000300800 */
[----:B--2---:R-:W-:-:S15]  /*46670*/  HMMA.16816.F32 R4, R40, R52, R56 ;  /* 0x000000342804723c */ /* 0x004fde0000001838 */
[----:B------:R-:W-:-:S04]  /*46680*/  NOP ;  /* 0x0000000000007918 */ /* 0x000fc80000000000 */
[----:B------:R-:W-:Y:S04]  /*46690*/  STL.64 [R1+0x3e0], R4 ;  /* 0x0003e00401007387 */ /* 0x000fe80000100a00 */
[----:B------:R-:W-:Y:S04]  /*466a0*/  STL.64 [R1+0x3e8], R6 ;  /* 0x0003e80601007387 */ /* 0x000fe80000100a00 */
[----:B------:R-:W3:Y:S04]  /*466b0*/  LDL.LU R49, [R1+0x184] ;  /* 0x0001840001317983 */ /* 0x000ee80000300800 */
[----:B------:R-:W2:Y:S04]  /*466c0*/  LDL.LU R50, [R1+0x188] ;  /* 0x0001880001327983 */ /* 0x000ea80000300800 */
[----:B------:R-:W2:Y:S04]  /*466d0*/  LDL.LU R51, [R1+0x18c] ;  /* 0x00018c0001337983 */ /* 0x000ea80000300800 */
[----:B--2---:R-:W-:Y:S04]  /*466e0*/  STL.64 [R1+0x2700], R50 ;  /* 0x0027003201007387 */ /* 0x004fe80000100a00 */
[----:B---3--:R0:W-:Y:S04]  /*466f0*/  STL.64 [R1+0x26f8], R48 ;  /* 0x0026f83001007387 */ /* 0x0081e80000100a00 */
        /* <DEDUP_REMOVED lines=62> */
[C---:B----4-:R-:W-:Y:S08]  /*46ae0*/  HMMA.16816.F32 R36, R40.reuse, R20, R36 ;  /* 0x000000142824723c */ /* 0x050ff00000001824 */
[C---:B------:R-:W-:Y:S01]  /*46af0*/  HMMA.16816.F32 R4, R40.reuse, R8, R4 ;  /* 0x000000082804723c */ /* 0x040fe20000001804 */
[----:B---3--:R-:W-:Y:S04]  /*46b00*/  STL.64 [R1+0x2760], R50 ;  /* 0x0027603201007387 */ /* 0x008fe80000100a00 */
[----:B--2---:R0:W-:Y:S04]  /*46b10*/  STL.64 [R1+0x2758], R48 ;  /* 0x0027583001007387 */ /* 0x0041e80000100a00 */
[----:B0-----:R-:W2:Y:S04]  /*46b20*/  LDL.LU R48, [R1+0x340] ;  /* 0x0003400001307983 */ /* 0x001ea80000300800 */
[----:B------:R-:W2:Y:S04]  /*46b30*/  LDL.LU R49, [R1+0x344] ;  /* 0x0003440001317983 */ /* 0x000ea80000300800 */
[----:B------:R-:W2:Y:S04]  /*46b40*/  LDL.LU R50, [R1+0x348] ;  /* 0x0003480001327983 */ /* 0x000ea80000300800 */
[----:B------:R-:W2:Y:S04]  /*46b50*/  LDL.LU R51, [R1+0x34c] ;  /* 0x00034c0001337983 */ /* 0x000ea80000300800 */
[----:B------:R-:W-:Y:S04]  /*46b60*/  STL.64 [R1+0x3d0], R36 ;  /* 0x0003d02401007387 */ /* 0x000fe80000100a00 */
[----:B------:R0:W-:Y:S02]  /*46b70*/  STL.64 [R1+0x3d8], R38 ;  /* 0x0003d82601007387 */ /* 0x0001e40000100a00 */
[C---:B0-----:R-:W-:Y:S08]  /*46b80*/  HMMA.16816.F32 R36, R40.reuse, R16, R32 ;  /* 0x000000102824723c */ /* 0x041ff00000001820 */
[----:B------:R-:W-:Y:S01]  /*46b90*/  HMMA.16816.F32 R32, R40, R12, R56 ;  /* 0x0000000c2820723c */ /* 0x000fe20000001838 */
[----:B------:R-:W3:Y:S10]  /*46ba0*/  LDL.LU R56, [R1+0x80] ;  /* 0x0000800001387983 */ /* 0x000ef40000300800 */
[----:B------:R-:W-:Y:S04]  /*46bb0*/  STL.64 [R1+0x3c0], R36 ;  /* 0x0003c02401007387 */ /* 0x000fe80000100a00 */
[----:B------:R-:W-:Y:S04]  /*46bc0*/  STL.64 [R1+0x3c8], R38 ;  /* 0x0003c82601007387 */ /* 0x000fe80000100a00 */
        /* <DEDUP_REMOVED lines=9> */
[----:B------:R-:W2:Y:S04]  /*46c60*/  LDL.LU R36, [R1+0x190] ;  /* 0x0001900001247983 */ /* 0x000ea80000300800 */
[----:B------:R-:W2:Y:S04]  /*46c70*/  LDL.LU R37, [R1+0x194] ;  /* 0x0001940001257983 */ /* 0x000ea80000300800 */
[----:B------:R-:W2:Y:S01]  /*46c80*/  LDL.LU R38, [R1+0x198] ;  /* 0x0001980001267983 */ /* 0x000ea20000300800 */
[----:B------:R-:W-:-:S03]  /*46c90*/  IMAD.MOV.U32 R39, RZ, RZ, R61 ;  /* 0x000000ffff277224 */ /* 0x000fc600078e003d */
        /* <DEDUP_REMOVED lines=25> */
[----:B------:R-:W-:-:S03]  /*46e30*/  IMAD.MOV.U32 R43, RZ, RZ, R61 ;  /* 0x000000ffff2b7224 */ /* 0x000fc600078e003d */
        /* <DEDUP_REMOVED lines=48> */
[----:B0-----:R-:W2:Y:S04]  /*47140*/  LDL.LU R44, [R1+0xd0] ;  /* 0x0000d000012c7983 */ /* 0x001ea80000300800 */
[----:B------:R-:W2:Y:S04]  /*47150*/  LDL.LU R45, [R1+0xd4] ;  /* 0x0000d400012d7983 */ /* 0x000ea80000300800 */
[----:B-1----:R-:W2:Y:S01]  /*47160*/  LDL.LU R46, [R1+0xd8] ;  /* 0x0000d800012e7983 */ /* 0x002ea20000300800 */
[----:B---3--:R-:W-:-:S03]  /*47170*/  IMAD.MOV.U32 R47, RZ, RZ, R61 ;  /* 0x000000ffff2f7224 */ /* 0x008fc600078e003d */
[----:B------:R-:W-:Y:S04]  /*47180*/  STL.64 [R1+0x26e0], R26 ;  /* 0x0026e01a01007387 */ /* 0x000fe80000100a00 */
[----:B------:R2:W-:Y:S01]  /*47190*/  STL.64 [R1+0x26d8], R24 ;  /* 0x0026d81801007387 */ /* 0x0005e20000100a00 */
[----:B------:R-:W0:Y:S03]  /*471a0*/  S2R R61, SR_TID.X ;  /* 0x00000000003d7919 */ /* 0x000e260000002100 */
[----:B------:R-:W-:Y:S01]  /*471b0*/  STL.64 [R1+0x26d0], R54 ;  /* 0x0026d03601007387 */ /* 0x000fe20000100a00 */
[----:B--2---:R-:W-:-:S15]  /*471c0*/  HMMA.16816.F32 R24, R48, R52, R44 ;  /* 0x000000343018723c */ /* 0x004fde000000182c */
[----:B------:R-:W-:-:S04]  /*471d0*/  NOP ;  /* 0x0000000000007918 */ /* 0x000fc80000000000 */
[----:B------:R-:W-:Y:S04]  /*471e0*/  STL.64 [R1+0x240], R24 ;  /* 0x0002401801007387 */ /* 0x000fe80000100a00 */
[----:B------:R1:W-:Y:S02]  /*471f0*/  STL.64 [R1+0x248], R26 ;  /* 0x0002481a01007387 */ /* 0x0003e40000100a00 */
[----:B-1----:R-:W-:Y:S01]  /*47200*/  HMMA.16816.F32 R24, R48, R20, R56 ;  /* 0x000000143018723c */ /* 0x002fe20000001838 */
[----:B------:R-:W1:Y:S01]  /*47210*/  S2R R58, SR_TID.X ;  /* 0x00000000003a7919 */ /* 0x000e620000002100 */
[----:B------:R-:W-:Y:S01]  /*47220*/  STL.64 [R1+0x26c8], R52 ;  /* 0x0026c83401007387 */ /* 0x000fe20000100a00 */
[----:B0-----:R-:W-:-:S15]  /*47230*/  LOP3.LUT R59, R61, 0x7, RZ, 0xc0, !PT ;  /* 0x000000073d3b7812 */ /* 0x001fde00078ec0ff */
[----:B------:R-:W-:Y:S01]  /*47240*/  NOP ;  /* 0x0000000000007918 */ /* 0x000fe20000000000 */
[----:B------:R-:W-:Y:S04]  /*47250*/  STL.64 [R1+0x230], R24 ;  /* 0x0002301801007387 */ /* 0x000fe80000100a00 */
[----:B------:R0:W-:Y:S01]  /*47260*/  STL.64 [R1+0x238], R26 ;  /* 0x0002381a01007387 */ /* 0x0001e20000100a00 */
[----:B------:R-:W-:Y:S01]  /*47270*/  IMAD R59, R59, 0x110, RZ ;  /* 0x000001103b3b7824 */ /* 0x000fe200078e02ff */
[----:B0-----:R-:W-:Y:S01]  /*47280*/  HMMA.16816.F32 R24, R48, R16, R40 ;  /* 0x000000103018723c */ /* 0x001fe20000001828 */
[C---:B-1----:R-:W-:Y:S02]  /*47290*/  IMAD.SHL.U32 R57, R58.reuse, 0x2, RZ ;  /* 0x000000023a397824 */ /* 0x042fe400078e00ff */
[----:B------:R-:W-:-:S03]  /*472a0*/  IMAD.SHL.U32 R58, R58, 0x80, RZ ;  /* 0x000000803a3a7824 */ /* 0x000fc600078e00ff */
[----:B------:R-:W-:-:S04]  /*472b0*/  LOP3.LUT R59, R59, 0x10, R57, 0x78, !PT ;  /* 0x000000103b3b7812 */ /* 0x000fc800078e7839 */
[----:B------:R-:W-:-:S04]  /*472c0*/  LOP3.LUT R59, R59, 0x800, R58, 0xf8, !PT ;  /* 0x000008003b3b7812 */ /* 0x000fc800078ef83a */
[----:B------:R-:W-:-:S05]  /*472d0*/  LOP3.LUT R59, R59, 0x60, RZ, 0x3c, !PT ;  /* 0x000000603b3b7812 */ /* 0x000fca00078e3cff */
[----:B------:R-:W-:Y:S01]  /*472e0*/  IMAD.MOV.U32 R61, RZ, RZ, R27 ;  /* 0x000000ffff3d7224 */ /* 0x000fe200078e001b */
[----:B------:R-:W-:Y:S04]  /*472f0*/  STL.64 [R1+0x220], R24 ;  /* 0x0002201801007387 */ /* 0x000fe80000100a00 */
[----:B------:R-:W-:Y:S04]  /*47300*/  STL [R1+0x228], R26 ;  /* 0x0002281a01007387 */ /* 0x000fe80000100800 */
[----:B------:R-:W-:Y:S04]  /*47310*/  STL.64 [R1+0x26b8], R18 ;  /* 0x0026b81201007387 */ /* 0x000fe80000100a00 */
[----:B------:R4:W-:Y:S04]  /*47320*/  STL.64 [R1+0x26b0], R16 ;  /* 0x0026b01001007387 */ /* 0x0009e80000100a00 */
[----:B------:R-:W-:Y:S04]  /*47330*/  STL [R1+0x2578], R61 ;  /* 0x0025783d01007387 */ /* 0x000fe80000100800 */
[----:B------:R-:W-:Y:S04]  /*47340*/  STL.64 [R1+0x26a8], R14 ;  /* 0x0026a80e01007387 */ /* 0x000fe80000100a00 */
[----:B------:R0:W-:Y:S01]  /*47350*/  STL.64 [R1+0x26a0], R12 ;  /* 0x0026a00c01007387 */ /* 0x0001e20000100a00 */
[C---:B----4-:R-:W-:Y:S08]  /*47360*/  HMMA.16816.F32 R16, R48.reuse, R12, R32 ;  /* 0x0000000c3010723c */ /* 0x050ff00000001820 */
[C---:B0-----:R-:W-:Y:S01]  /*47370*/  HMMA.16816.F32 R12, R48.reuse, R8, R36 ;  /* 0x00000008300c723c */ /* 0x041fe20000001824 */
[----:B------:R-:W0:Y:S04]  /*47380*/  LDSM.16.MT88.4 R36, [R59+UR5+0x6080] ;  /* 0x006080053b24783b */ /* 0x000e280008004200 */
[----:B------:R1:W-:Y:S06]  /*47390*/  LDSM.16.MT88.4 R32, [R59+UR5+0x6000] ;  /* 0x006000053b20783b */ /* 0x0003ec0008004200 */
[----:B------:R-:W-:Y:S04]  /*473a0*/  STL.64 [R1+0x210], R16 ;  /* 0x0002101001007387 */ /* 0x000fe80000100a00 */
[----:B------:R-:W-:Y:S04]  /*473b0*/  STL.64 [R1+0x218], R18 ;  /* 0x0002181201007387 */ /* 0x000fe80000100a00 */
[----:B------:R-:W-:Y:S04]  /*473c0*/  STL.64 [R1+0x2698], R10 ;  /* 0x0026980a01007387 */ /* 0x000fe80000100a00 */
[----:B------:R-:W-:Y:S04]  /*473d0*/  STL.64 [R1+0x2690], R8 ;  /* 0x0026900801007387 */ /* 0x000fe80000100a00 */
[----:B------:R-:W-:Y:S04]  /*473e0*/  STL.64 [R1+0x200], R12 ;  /* 0x0002000c01007387 */ /* 0x000fe80000100a00 */
[----:B------:R-:W-:Y:S04]  /*473f0*/  STL.64 [R1+0x208], R14 ;  /* 0x0002080e01007387 */ /* 0x000fe80000100a00 */
[----:B0-----:R-:W-:Y:S04]  /*47400*/  STL.64 [R1+0x2678], R38 ;  /* 0x0026782601007387 */ /* 0x001fe80000100a00 */
[----:B------:R-:W-:Y:S04]  /*47410*/  STL.64 [R1+0x2670], R36 ;  /* 0x0026702401007387 */ /* 0x000fe80000100a00 */
[----:B------:R-:W2:Y:S04]  /*47420*/  LDL.LU R56, [R1+0x3f0] ;  /* 0x0003f00001387983 */ /* 0x000ea80000300800 */
[----:B------:R-:W2:Y:S04]  /*47430*/  LDL.LU R57, [R1+0x3f4] ;  /* 0x0003f40001397983 */ /* 0x000ea80000300800 */
[----:B------:R-:W3:Y:S04]  /*47440*/  LDL.LU R58, [R1+0x3f8] ;  /* 0x0003f800013a7983 */ /* 0x000ee80000300800 */
[----:B-1----:R-:W3:Y:S04]  /*47450*/  LDL.LU R59, [R1+0x3fc] ;  /* 0x0003fc00013b7983 */ /* 0x002ee80000300800 */
[----:B------:R-:W4:Y:S04]  /*47460*/  LDL.LU R40, [R1+0x1e0] ;  /* 0x0001e00001287983 */ /* 0x000f280000300800 */
[----:B------:R-:W4:Y:S04]  /*47470*/  LDL.LU R41, [R1+0x1e4] ;  /* 0x0001e40001297983 */ /* 0x000f280000300800 */
[----:B------:R-:W4:Y:S04]  /*47480*/  LDL.LU R42, [R1+0x1e8] ;  /* 0x0001e800012a7983 */ /* 0x000f280000300800 */
[----:B------:R-:W4:Y:S01]  /*47490*/  LDL.LU R43, [R1+0x1ec] ;  /* 0x0001ec00012b7983 */ /* 0x000f220000300800 */
[----:B------:R-:W0:Y:S01]  /*474a0*/  S2R R47, SR_TID.X ;  /* 0x00000000002f7919 */ /* 0x000e220000002100 */
[----:B------:R-:W1:Y:S01]  /*474b0*/  S2R R46, SR_TID.X ;  /* 0x00000000002e7919 */ /* 0x000e620000002100 */
[----:B0-----:R-:W-:Y:S01]  /*474c0*/  LOP3.LUT R47, R47, 0x7, RZ, 0xc0, !PT ;  /* 0x000000072f2f7812 */ /* 0x001fe200078ec0ff */
        /* <DEDUP_REMOVED lines=11> */
[----:B------:R-:W2:Y:S01]  /*47580*/  LDL.LU R53, [R1+0x1b4] ;  /* 0x0001b40001357983 */ /* 0x000ea20000300800 */
[----:B----4-:R-:W-:Y:S03]  /*47590*/  HMMA.16816.F32 R40, R48, R4, R40 ;  /* 0x000000043028723c */ /* 0x010fe60000001828 */
[----:B------:R-:W2:Y:S04]  /*475a0*/  LDL.LU R54, [R1+0x1b8] ;  /* 0x0001b80001367983 */ /* 0x000ea80000300800 */
[----:B------:R-:W2:Y:S04]  /*475b0*/  LDL.LU R55, [R1+0x1bc] ;  /* 0x0001bc0001377983 */ /* 0x000ea80000300800 */
[----:B------:R-:W4:Y:S04]  /*475c0*/  LDL.LU R8, [R1+0x4f0] ;  /* 0x0004f00001087983 */ /* 0x000f280000300800 */
[----:B------:R-:W4:Y:S04]  /*475d0*/  LDL.LU R9, [R1+0x4f4] ;  /* 0x0004f40001097983 */ /* 0x000f280000300800 */
[----:B------:R-:W4:Y:S04]  /*475e0*/  LDL.LU R10, [R1+0x4f8] ;  /* 0x0004f800010a7983 */ /* 0x000f280000300800 */
[----:B------:R-:W4:Y:S04]  /*475f0*/  LDL.LU R11, [R1+0x4fc] ;  /* 0x0004fc00010b7983 */ /* 0x000f280000300800 */
[----:B------:R-:W2:Y:S01]  /*47600*/  LDL.LU R12, [R1+0x500] ;  /* 0x00050000010c7983 */ /* 0x000ea20000300800 */
[----:B------:R-:W-:-:S02]  /*47610*/  IMAD R47, R47, 0x110, RZ ;  /* 0x000001102f2f7824 */ /* 0x000fc400078e02ff */
[C---:B-1----:R-:W-:Y:S01]  /*47620*/  IMAD.SHL.U32 R45, R46.reuse, 0x2, RZ ;  /* 0x000000022e2d7824 */ /* 0x042fe200078e00ff */
[----:B------:R-:W2:Y:S04]  /*47630*/  LDL.LU R13, [R1+0x504] ;  /* 0x00050400010d7983 */ /* 0x000ea80000300800 */
[----:B------:R-:W2:Y:S04]  /*47640*/  LDL.LU R14, [R1+0x508] ;  /* 0x00050800010e7983 */ /* 0x000ea80000300800 */
[----:B------:R-:W2:Y:S04]  /*47650*/  LDL.LU R15, [R1+0x50c] ;  /* 0x00050c00010f7983 */ /* 0x000ea80000300800 */
[----:B------:R-:W2:Y:S01]  /*47660*/  LDL.LU R16, [R1+0x510] ;  /* 0x0005100001107983 */ /* 0x000ea20000300800 */
[----:B------:R-:W-:-:S03]  /*47670*/  IMAD.SHL.U32 R46, R46, 0x80, RZ ;  /* 0x000000802e2e7824 */ /* 0x000fc600078e00ff */
[----:B------:R-:W2:Y:S01]  /*47680*/  LDL.LU R17, [R1+0x514] ;  /* 0x0005140001117983 */ /* 0x000ea20000300800 */
[----:B------:R-:W-:-:S03]  /*47690*/  LOP3.LUT R47, R47, 0x10, R45, 0x78, !PT ;  /* 0x000000102f2f7812 */ /* 0x000fc600078e782d */
[----:B------:R-:W2:Y:S04]  /*476a0*/  LDL.LU R18, [R1+0x518] ;  /* 0x0005180001127983 */ /* 0x000ea80000300800 */
[----:B------:R-:W2:Y:S04]  /*476b0*/  LDL.LU R19, [R1+0x51c] ;  /* 0x00051c0001137983 */ /* 0x000ea80000300800 */
[----:B------:R-:W2:Y:S04]  /*476c0*/  LDL.LU R36, [R1+0x160] ;  /* 0x0001600001247983 */ /* 0x000ea80000300800 */
[----:B------:R-:W2:Y:S01]  /*476d0*/  LDL.LU R37, [R1+0x164] ;  /* 0x0001640001257983 */ /* 0x000ea20000300800 */
[----:B------:R-:W-:-:S03]  /*476e0*/  LOP3.LUT R47, R47, 0x800, R46, 0xf8, !PT ;  /* 0x000008002f2f7812 */ /* 0x000fc600078ef82e */
[----:B------:R-:W2:Y:S04]  /*476f0*/  LDL.LU R38, [R1+0x168] ;  /* 0x0001680001267983 */ /* 0x000ea80000300800 */
[----:B------:R-:W2:Y:S04]  /*47700*/  LDL.LU R39, [R1+0x16c] ;  /* 0x00016c0001277983 */ /* 0x000ea80000300800 */
[----:B------:R-:W-:Y:S04]  /*47710*/  STL.64 [R1+0x1f0], R40 ;  /* 0x0001f02801007387 */ /* 0x000fe80000100a00 */
[----:B------:R-:W-:Y:S01]  /*47720*/  STL [R1+0x1f8], R42 ;  /* 0x0001f82a01007387 */ /* 0x000fe20000100800 */
[----:B------:R-:W-:-:S03]  /*47730*/  IMAD.MOV.U32 R61, RZ, RZ, R43 ;  /* 0x000000ffff3d7224 */ /* 0x000fc600078e002b */
[----:B------:R-:W0:Y:S04]  /*47740*/  LDSM.16.MT88.4 R40, [R47+UR5+0x7000] ;  /* 0x007000052f28783b */ /* 0x000e280008004200 */
[----:B------:R-:W1:Y:S04]  /*47750*/  LDSM.16.MT88.4 R44, [R47+UR5+0x7080] ;  /* 0x007080052f2c783b */ /* 0x000e680008004200 */
[----:B0-----:R-:W-:Y:S04]  /*47760*/  STL.64 [R1+0x2640], R42 ;  /* 0x0026402a01007387 */ /* 0x001fe80000100a00 */
[----:B------:R0:W-:Y:S04]  /*47770*/  STL.64 [R1+0x2638], R40 ;  /* 0x0026382801007387 */ /* 0x0001e80000100a00 */
[----:B0-----:R-:W2:Y:S04]  /*47780*/  LDL.LU R40, [R1+0x400] ;  /* 0x0004000001287983 */ /* 0x001ea80000300800 */
[----:B------:R-:W2:Y:S04]  /*47790*/  LDL.LU R41, [R1+0x404] ;  /* 0x0004040001297983 */ /* 0x000ea80000300800 */
[----:B------:R-:W2:Y:S04]  /*477a0*/  LDL.LU R42, [R1+0x408] ;  /* 0x00040800012a7983 */ /* 0x000ea80000300800 */
[----:B------:R-:W2:Y:S01]  /*477b0*/  LDL.LU R43, [R1+0x40c] ;  /* 0x00040c00012b7983 */ /* 0x000ea20000300800 */
[----:B---3--:R-:W-:-:S15]  /*477c0*/  HMMA.16816.F32 R24, R48, R28, R24 ;  /* 0x0000001c3018723c */ /* 0x008fde0000001818 */
[----:B------:R-:W-:-:S04]  /*477d0*/  NOP ;  /* 0x0000000000007918 */ /* 0x000fc80000000000 */
[----:B------:R-:W-:Y:S04]  /*477e0*/  STL.64 [R1+0x1e0], R24 ;  /* 0x0001e01801007387 */ /* 0x000fe80000100a00 */
[----:B------:R0:W-:Y:S04]  /*477f0*/  STL.64 [R1+0x1e8], R26 ;  /* 0x0001e81a01007387 */ /* 0x0001e80000100a00 */
[----:B0-----:R-:W3:Y:S04]  /*47800*/  LDL.LU.64 R26, [R1+0x26e0] ;  /* 0x0026e000011a7983 */ /* 0x001ee80000300a00 */
[----:B------:R-:W2:Y:S04]  /*47810*/  LDL.LU.64 R24, [R1+0x26d8] ;  /* 0x0026d80001187983 */ /* 0x000ea80000300a00 */
[----:B-1----:R-:W-:Y:S04]  /*47820*/  STL.64 [R1+0x25e8], R46 ;  /* 0x0025e82e01007387 */ /* 0x002fe80000100a00 */
        /* <DEDUP_REMOVED lines=26> */
[C---:B------:R-:W-:Y:S08]  /*479d0*/  HMMA.16816.F32 R16, R32.reuse, R20, R16 ;  /* 0x000000142010723c */ /* 0x040ff00000001810 */
[----:B--2---:R-:W-:-:S15]  /*479e0*/  HMMA.16816.F32 R48, R32, R52, R48 ;  /* 0x000000342030723c */ /* 0x004fde0000001830 */
[----:B------:R-:W-:-:S04]  /*479f0*/  NOP ;  /* 0x0000000000007918 */ /* 0x000fc80000000000 */
[----:B------:R0:W-:Y:S04]  /*47a00*/  STL.64 [R1+0x1b0], R48 ;  /* 0x0001b03001007387 */ /* 0x0001e80000100a00 */
[----:B------:R1:W-:Y:S04]  /*47a10*/  STL.64 [R1+0x1b8], R50 ;  /* 0x0001b83201007387 */ /* 0x0003e80000100a00 */
[----:B0-----:R-:W2:Y:S04]  /*47a20*/  LDL.LU R48, [R1+0x40] ;  /* 0x0000400001307983 */ /* 0x001ea80000300800 */
[----:B------:R-:W2:Y:S04]  /*47a30*/  LDL.LU R49, [R1+0x44] ;  /* 0x0000440001317983 */ /* 0x000ea80000300800 */
[----:B-1----:R-:W2:Y:S01]  /*47a40*/  LDL.LU R50, [R1+0x48] ;  /* 0x0000480001327983 */ /* 0x002ea20000300800 */
        /* <DEDUP_REMOVED lines=33> */
[----:B------:R-:W2:Y:S01]  /*47c60*/  LDL.LU R6, [R1+0x158] ;  /* 0x0001580001067983 */ /* 0x000ea20000300800 */
[----:B------:R-:W-:-:S07]  /*47c70*/  IMAD.MOV.U32 R7, RZ, RZ, R0 ;  /* 0x000000ffff077224 */ /* 0x000fce00078e0000 */
[C---:B--2---:R-:W-:Y:S08]  /*47c80*/  HMMA.16816.F32 R4, R32.reuse, R28, R4 ;  /* 0x0000001c2004723c */ /* 0x044ff00000001804 */
[----:B---3--:R-:W-:Y:S11]  /*47c90*/  HMMA.16816.F32 R32, R32, R24, R44 ;  /* 0x000000182020723c */ /* 0x008ff6000000182c */
[----:B------:R-:W-:Y:S04]  /*47ca0*/  STL.64 [R1+0x150], R4 ;  /* 0x0001500401007387 */ /* 0x000fe80000100a00 */
[----:B------:R0:W-:Y:S02]  /*47cb0*/  STL.64 [R1+0x158], R6 ;  /* 0x0001580601007387 */ /* 0x0001e40000100a00 */
[----:B0-----:R-:W-:-:S15]  /*47cc0*/  HMMA.16816.F32 R4, R36, R52, R40 ;  /* 0x000000342404723c */ /* 0x001fde0000001828 */
[----:B------:R-:W-:-:S04]  /*47cd0*/  NOP ;  /* 0x0000000000007918 */ /* 0x000fc80000000000 */
[----:B------:R-:W-:Y:S04]  /*47ce0*/  STL.64 [R1+0x60], R4 ;  /* 0x0000600401007387 */ /* 0x000fe80000100a00 */
[----:B------:R-:W-:Y:S04]  /*47cf0*/  STL.64 [R1+0x80], R32 ;  /* 0x0000802001007387 */ /* 0x000fe80000100a00 */
[----:B------:R-:W-:Y:S04]  /*47d00*/  STL.64 [R1+0x88], R34 ;  /* 0x0000882201007387 */ /* 0x000fe80000100a00 */
[----:B------:R0:W-:Y:S01]  /*47d10*/  STL [R1+0x68], R6 ;  /* 0x0000680601007387 */ /* 0x0001e20000100800 */
[----:B------:R-:W-:-:S02]  /*47d20*/  IMAD.MOV.U32 R0, RZ, RZ, R7 ;  /* 0x000000ffff007224 */ /* 0x000fc400078e0007 */
[----:B0-----:R-:W-:Y:S03]  /*47d30*/  HMMA.16816.F32 R4, R36, R20, R56 ;  /* 0x000000142404723c */ /* 0x001fe60000001838 */
[----:B------:R-:W-:Y:S04]  /*47d40*/  STL [R1+0x2470], R0 ;  /* 0x0024700001007387 */ /* 0x000fe80000100800 */
[----:B------:R-:W2:-:S12]  /*47d50*/  LDL.LU R44, [R1+0x30] ;  /* 0x00003000012c7983 */ /* 0x000e980000300800 */
        /* <DEDUP_REMOVED lines=9> */
[----:B0-----:R-:W3:Y:S04]  /*47df0*/  LDL.LU R4, [R1+0x20] ;  /* 0x0000200001047983 */ /* 0x001ee80000300800 */
[----:B------:R-:W3:Y:S04]  /*47e00*/  LDL.LU R5, [R1+0x24] ;  /* 0x0000240001057983 */ /* 0x000ee80000300800 */
[----:B-1----:R-:W3:Y:S04]  /*47e10*/  LDL.LU R6, [R1+0x28] ;  /* 0x0000280001067983 */ /* 0x002ee80000300800 */
[----:B------:R-:W3:Y:S01]  /*47e20*/  LDL.LU R7, [R1+0x2c] ;  /* 0x00002c0001077983 */ /* 0x000ee20000300800 */
[----:B------:R-:W-:Y:S03]  /*47e30*/  HMMA.16816.F32 R32, R36, R16, R48 ;  /* 0x000000102420723c */ /* 0x000fe60000001830 */
[----:B------:R-:W3:Y:S04]  /*47e40*/  LDL.LU R56, [R1] ;  /* 0x0000000001387983 */ /* 0x000ee80000300800 */
[----:B------:R-:W3:Y:S04]  /*47e50*/  LDL.LU R57, [R1+0x4] ;  /* 0x0000040001397983 */ /* 0x000ee80000300800 */
[----:B------:R-:W3:Y:S04]  /*47e60*/  LDL.LU R58, [R1+0x8] ;  /* 0x00000800013a7983 */ /* 0x000ee80000300800 */
[----:B------:R-:W3:Y:S04]  /*47e70*/  LDL.LU R59, [R1+0xc] ;  /* 0x00000c00013b7983 */ /* 0x000ee80000300800 */
[----:B------:R-:W-:Y:S01]  /*47e80*/  STL.64 [R1+0x2600], R22 ;  /* 0x0026001601007387 */ /* 0x000fe20000100a00 */
[----:B------:R-:W-:-:S02]  /*47e90*/  IMAD.MOV.U32 R48, RZ, RZ, R60 ;  /* 0x000000ffff307224 */ /* 0x000fc400078e003c */
[----:B------:R-:W-:Y:S02]  /*47ea0*/  IMAD.MOV.U32 R49, RZ, RZ, R15 ;  /* 0x000000ffff317224 */ /* 0x000fe400078e000f */
[----:B------:R-:W-:Y:S02]  /*47eb0*/  IMAD.MOV.U32 R50, RZ, RZ, R14 ;  /* 0x000000ffff327224 */ /* 0x000fe400078e000e */
[----:B----4-:R-:W-:Y:S01]  /*47ec0*/  IMAD.MOV.U32 R51, RZ, RZ, R11 ;  /* 0x000000ffff337224 */ /* 0x010fe200078e000b */
[----:B------:R0:W-:Y:S04]  /*47ed0*/  STL.64 [R1+0x40], R32 ;  /* 0x0000402001007387 */ /* 0x0001e80000100a00 */
[----:B------:R1:W-:Y:S04]  /*47ee0*/  STL [R1+0x48], R34 ;  /* 0x0000482201007387 */ /* 0x0003e80000100800 */
[----:B------:R4:W-:Y:S01]  /*47ef0*/  STL.64 [R1+0x25f8], R18 ;  /* 0x0025f81201007387 */ /* 0x0009e20000100a00 */
[----:B------:R-:W-:-:S03]  /*47f00*/  IMAD.MOV.U32 R0, RZ, RZ, R35 ;  /* 0x000000ffff007224 */ /* 0x000fc600078e0023 */
[----:B0-----:R-:W3:Y:S04]  /*47f10*/  LDL.LU R32, [R1+0x290] ;  /* 0x0002900001207983 */ /* 0x001ee80000300800 */
[----:B------:R-:W3:Y:S04]  /*47f20*/  LDL.LU R33, [R1+0x294] ;  /* 0x0002940001217983 */ /* 0x000ee80000300800 */
        /* <DEDUP_REMOVED lines=12> */
[----:B----4-:R-:W4:Y:S04]  /*47ff0*/  LDL.LU R18, [R1+0x2c8] ;  /* 0x0002c80001127983 */ /* 0x010f280000300800 */
[----:B------:R-:W4:Y:S04]  /*48000*/  LDL.LU R19, [R1+0x2cc] ;  /* 0x0002cc0001137983 */ /* 0x000f280000300800 */
[----:B------:R-:W-:Y:S01]  /*48010*/  STL [R1+0x2474], R0 ;  /* 0x0024740001007387 */ /* 0x000fe20000100800 */
[C---:B--2---:R-:W-:Y:S08]  /*48020*/  HMMA.16816.F32 R44, R36.reuse, R12, R44 ;  /* 0x0000000c242c723c */ /* 0x044ff0000000182c */
[----:B---3--:R-:W-:Y:S11]  /*48030*/  HMMA.16816.F32 R4, R36, R8, R4 ;  /* 0x000000082404723c */ /* 0x008ff60000001804 */
[----:B------:R0:W-:Y:S04]  /*48040*/  STL.64 [R1+0x30], R44 ;  /* 0x0000302c01007387 */ /* 0x0001e80000100a00 */
[----:B------:R-:W-:Y:S01]  /*48050*/  STL.64 [R1+0x38], R46 ;  /* 0x0000382e01007387 */ /* 0x000fe20000100a00 */
[----:B0-----:R-:W-:-:S02]  /*48060*/  IMAD.MOV.U32 R44, RZ, RZ, R30 ;  /* 0x000000ffff2c7224 */ /* 0x001fc400078e001e */
[----:B------:R-:W-:Y:S01]  /*48070*/  IMAD.MOV.U32 R45, RZ, RZ, R31 ;  /* 0x000000ffff2d7224 */ /* 0x000fe200078e001f */
[----:B------:R-:W2:Y:S04]  /*48080*/  LDL.LU R30, [R1+0x265c] ;  /* 0x00265c00011e7983 */ /* 0x000ea80000300800 */
[----:B------:R-:W2:Y:S04]  /*48090*/  LDL.LU R31, [R1+0x2658] ;  /* 0x00265800011f7983 */ /* 0x000ea80000300800 */
[----:B------:R-:W-:Y:S04]  /*480a0*/  STL.64 [R1+0x20], R4 ;  /* 0x0000200401007387 */ /* 0x000fe80000100a00 */
[----:B------:R0:W-:Y:S01]  /*480b0*/  STL [R1+0x28], R6 ;  /* 0x0000280601007387 */ /* 0x0001e20000100800 */
[----:B------:R-:W-:-:S03]  /*480c0*/  IMAD.MOV.U32 R0, RZ, RZ, R7 ;  /* 0x000000ffff007224 */ /* 0x000fc600078e0007 */
[----:B0-----:R-:W3:Y:S04]  /*480d0*/  LDL.LU.64 R6, [R1+0x2650] ;  /* 0x0026500001067983 */ /* 0x001ee80000300a00 */
[----:B------:R-:W2:Y:S01]  /*480e0*/  LDL.LU.64 R4, [R1+0x2648] ;  /* 0x0026480001047983 */ /* 0x000ea20000300a00 */
[----:B------:R-:W-:Y:S01]  /*480f0*/  HMMA.16816.F32 R56, R36, R28, R56 ;  /* 0x0000001c2438723c */ /* 0x000fe20000001838 */
[----:B------:R-:W-:Y:S02]  /*48100*/  IMAD.MOV.U32 R46, RZ, RZ, R3 ;  /* 0x000000ffff2e7224 */ /* 0x000fe400078e0003 */
[----:B------:R-:W-:-:S15]  /*48110*/  IMAD.MOV.U32 R47, RZ, RZ, R2 ;  /* 0x000000ffff2f7224 */ /* 0x000fde00078e0002 */
[----:B------:R-:W-:Y:S01]  /*48120*/  NOP ;  /* 0x0000000000007918 */ /* 0x000fe20000000000 */
[----:B------:R-:W-:Y:S02]  /*48130*/  IMAD.MOV.U32 R8, RZ, RZ, R58 ;  /* 0x000000ffff087224 */ /* 0x000fe400078e003a */
[----:B------:R-:W-:Y:S02]  /*48140*/  IMAD.MOV.U32 R3, RZ, RZ, R59 ;  /* 0x000000ffff037224 */ /* 0x000fe400078e003b */
[----:B------:R-:W-:Y:S02]  /*48150*/  IMAD.MOV.U32 R2, RZ, RZ, R56 ;  /* 0x000000ffff027224 */ /* 0x000fe400078e0038 */
[----:B------:R-:W-:Y:S01]  /*48160*/  IMAD.MOV.U32 R9, RZ, RZ, R57 ;  /* 0x000000ffff097224 */ /* 0x000fe200078e0039 */
[----:B--2---:R-:W-:-:S15]  /*48170*/  HMMA.16816.F32 R40, R36, R4, R40 ;  /* 0x000000042428723c */ /* 0x004fde0000001828 */
[----:B------:R-:W-:-:S04]  /*48180*/  NOP ;  /* 0x0000000000007918 */ /* 0x000fc80000000000 */
[----:B------:R-:W-:Y:S01]  /*48190*/  IMAD.MOV.U32 R5, RZ, RZ, R42 ;  /* 0x000000ffff057224 */ /* 0x000fe200078e002a */
[----:B------:R0:W-:Y:S01]  /*481a0*/  STL.64 [R1+0x10], R40 ;  /* 0x0000102801007387 */ /* 0x0001e20000100a00 */
[----:B------:R-:W-:-:S03]  /*481b0*/  IMAD.MOV.U32 R4, RZ, RZ, R43 ;  /* 0x000000ffff047224 */ /* 0x000fc600078e002b */
[----:B------:R-:W2:Y:S04]  /*481c0*/  LDL.LU.64 R42, [R1+0x2640] ;  /* 0x00264000012a7983 */ /* 0x000ea80000300a00 */
[----:B0-----:R-:W2:Y:S04]  /*481d0*/  LDL.LU.64 R40, [R1+0x2638] ;  /* 0x0026380001287983 */ /* 0x001ea80000300a00 */
[----:B------:R-:W2:Y:S04]  /*481e0*/  LDL.LU.64 R58, [R1+0x2630] ;  /* 0x00263000013a7983 */ /* 0x000ea80000300a00 */
[----:B------:R-:W2:Y:S02]  /*481f0*/  LDL.LU.64 R56, [R1+0x2628] ;  /* 0x0026280001387983 */ /* 0x000ea40000300a00 */
[----:B--2---:R-:W-:Y:S01]  /*48200*/  HMMA.16816.F32 R56, R36, R24, R56 ;  /* 0x000000182438723c */ /* 0x004fe20000001838 */
[----:B---3--:R-:W-:-:S02]  /*48210*/  IMAD.MOV.U32 R36, RZ, RZ, R7 ;  /* 0x000000ffff247224 */ /* 0x008fc400078e0007 */
[----:B------:R-:W-:Y:S01]  /*48220*/  IMAD.MOV.U32 R37, RZ, RZ, R54 ;  /* 0x000000ffff257224 */ /* 0x000fe200078e0036 */
[----:B------:R-:W2:Y:S04]  /*48230*/  LDL.LU R7, [R1+0x2620] ;  /* 0x0026200001077983 */ /* 0x000ea80000300800 */
[----:B------:R-:W3:Y:S01]  /*48240*/  LDL.LU R54, [R1+0x261c] ;  /* 0x00261c0001367983 */ /* 0x000ee20000300800 */
[----:B------:R-:W-:-:S03]  /*48250*/  IMAD.MOV.U32 R38, RZ, RZ, R55 ;  /* 0x000000ffff267224 */ /* 0x000fc600078e0037 */
[----:B------:R-:W3:Y:S01]  /*48260*/  LDL.LU R55, [R1+0x2618] ;  /* 0x0026180001377983 */ /* 0x000ee20000300800 */
[----:B------:R-:W-:-:S03]  /*48270*/  IMAD.MOV.U32 R39, RZ, RZ, R10 ;  /* 0x000000ffff277224 */ /* 0x000fc600078e000a */
[----:B------:R-:W2:Y:S04]  /*48280*/  LDL.LU R10, [R1+0x2614] ;  /* 0x00261400010a7983 */ /* 0x000ea80000300800 */
[----:B------:R-:W-:Y:S04]  /*48290*/  STL.64 [R1+0x2388], R58 ;  /* 0x0023883a01007387 */ /* 0x000fe80000100a00 */
[----:B------:R0:W-:Y:S02]  /*482a0*/  STL.64 [R1+0x2380], R56 ;  /* 0x0023803801007387 */ /* 0x0001e40000100a00 */
[----:B0-----:R-:W-:-:S02]  /*482b0*/  IMAD.MOV.U32 R56, RZ, RZ, R11 ;  /* 0x000000ffff387224 */ /* 0x001fc400078e000b */
[----:B------:R-:W-:Y:S01]  /*482c0*/  IMAD.MOV.U32 R57, RZ, RZ, R14 ;  /* 0x000000ffff397224 */ /* 0x000fe200078e000e */
[----:B------:R-:W2:Y:S04]  /*482d0*/  LDL.LU R11, [R1+0x2610] ;  /* 0x00261000010b7983 */ /* 0x000ea80000300800 */
[----:B------:R-:W2:Y:S01]  /*482e0*/  LDL.LU R14, [R1+0x260c] ;  /* 0x00260c00010e7983 */ /* 0x000ea20000300800 */
[----:B------:R-:W-:-:S03]  /*482f0*/  IMAD.MOV.U32 R58, RZ, RZ, R15 ;  /* 0x000000ffff3a7224 */ /* 0x000fc600078e000f */
[----:B------:R-:W2:Y:S01]  /*48300*/  LDL.LU R15, [R1+0x2608] ;  /* 0x00260800010f7983 */ /* 0x000ea20000300800 */
[----:B---3--:R-:W-:-:S15]  /*48310*/  HMMA.16816.F32 R20, R40, R54, R20 ;  /* 0x000000362814723c */ /* 0x008fde0000001814 */
[----:B------:R-:W-:-:S04]  /*48320*/  NOP ;  /* 0x0000000000007918 */ /* 0x000fc80000000000 */
[----:B------:R-:W-:Y:S04]  /*48330*/  STL.64 [R1+0x700], R20 ;  /* 0x0007001401007387 */ /* 0x000fe80000100a00 */
[----:B------:R0:W-:Y:S04]  /*48340*/  STL.64 [R1+0x708], R22 ;  /* 0x0007081601007387 */ /* 0x0001e80000100a00 */
[----:B0-----:R-:W4:Y:S01]  /*48350*/  LDL.LU.64 R22, [R1+0x2600] ;  /* 0x0026000001167983 */ /* 0x001f220000300a00 */
[----:B------:R-:W-:Y:S02]  /*48360*/  IMAD.MOV.U32 R59, RZ, RZ, R60 ;  /* 0x000000ffff3b7224 */ /* 0x000fe400078e003c */
[----:B------:R-:W-:-:S05]  /*48370*/  IMAD.MOV.U32 R60, RZ, RZ, R20 ;  /* 0x000000ffff3c7224 */ /* 0x000fca00078e0014 */
[----:B------:R-:W-:Y:S01]  /*48380*/  STL [R1+0x2370], R60 ;  /* 0x0023703c01007387 */ /* 0x000fe20000100800 */
[----:B----4-:R-:W-:-:S15]  /*48390*/  HMMA.16816.F32 R16, R40, R22, R16 ;  /* 0x000000162810723c */ /* 0x010fde0000001810 */
[----:B------:R-:W-:-:S04]  /*483a0*/  NOP ;  /* 0x0000000000007918 */ /* 0x000fc80000000000 */
[----:B------:R-:W-:Y:S04]  /*483b0*/  STL.64 [R1+0x6c0], R16 ;  /* 0x0006c01001007387 */ /* 0x000fe80000100a00 */
[----:B------:R0:W-:Y:S04]  /*483c0*/  STL.64 [R1+0x6c8], R18 ;  /* 0x0006c81201007387 */ /* 0x0001e80000100a00 */
[----:B0-----:R-:W3:Y:S02]  /*483d0*/  LDL.LU.64 R18, [R1+0x25f8] ;  /* 0x0025f80001127983 */ /* 0x001ee40000300a00 */
[C---:B---3--:R-:W-:Y:S02]  /*483e0*/  HMMA.16816.F32 R56, R40.reuse, R18, R56 ;  /* 0x000000122838723c */ /* 0x048fe40000001838 */
[----:B------:R2:W-:Y:S06]  /*483f0*/  STL.64 [R1+0x25c8], R18 ;  /* 0x0025c81201007387 */ /* 0x0005ec0000100a00 */
[C---:B--2---:R-:W-:Y:S11]  /*48400*/  HMMA.16816.F32 R16, R40.reuse, R14, R36 ;  /* 0x0000000e2810723c */ /* 0x044ff60000001824 */
[----:B------:R-:W-:Y:S04]  /*48410*/  STL.64 [R1+0x650], R56 ;  /* 0x0006503801007387 */ /* 0x000fe80000100a00 */
[----:B------:R-:W-:Y:S04]  /*48420*/  STL.64 [R1+0x658], R58 ;  /* 0x0006583a01007387 */ /* 0x000fe80000100a00 */
[----:B------:R0:W-:Y:S02]  /*48430*/  STL.64 [R1+0x25c0], R14 ;  /* 0x0025c00e01007387 */ /* 0x0001e40000100a00 */
[C---:B0-----:R-:W-:Y:S02]  /*48440*/  HMMA.16816.F32 R12, R40.reuse, R10, R32 ;  /* 0x0000000a280c723c */ /* 0x041fe40000001820 */
[----:B------:R-:W-:Y:S04]  /*48450*/  STL.64 [R1+0x5d0], R16 ;  /* 0x0005d01001007387 */ /* 0x000fe80000100a00 */
[----:B------:R-:W-:Y:S04]  /*48460*/  STL.64 [R1+0x5d8], R18 ;  /* 0x0005d81201007387 */ /* 0x000fe80000100a00 */
[----:B------:R-:W-:Y:S04]  /*48470*/  STL.64 [R1+0x25b8], R10 ;  /* 0x0025b80a01007387 */ /* 0x000fe80000100a00 */
[----:B------:R0:W-:Y:S05]  /*48480*/  STL.64 [R1+0x25b0], R8 ;  /* 0x0025b00801007387 */ /* 0x0001ea0000100a00 */
[----:B------:R-:W-:Y:S04]  /*48490*/  STL.64 [R1+0x570], R12 ;  /* 0x0005700c01007387 */ /* 0x000fe80000100a00 */
[----:B------:R1:W-:Y:S01]  /*484a0*/  STL.64 [R1+0x578], R14 ;  /* 0x0005780e01007387 */ /* 0x0003e20000100a00 */
[C---:B0-----:R-:W-:Y:S08]  /*484b0*/  HMMA.16816.F32 R8, R40.reuse, R30, R44 ;  /* 0x0000001e2808723c */ /* 0x041ff0000000182c */
[----:B-1----:R-:W-:-:S15]  /*484c0*/  HMMA.16816.F32 R12, R40, R6, R48 ;  /* 0x00000006280c723c */ /* 0x002fde0000001830 */
[----:B------:R-:W-:-:S04]  /*484d0*/  NOP ;  /* 0x0000000000007918 */ /* 0x000fc80000000000 */
[----:B------:R-:W-:Y:S02]  /*484e0*/  IMAD.MOV.U32 R21, RZ, RZ, R15 ;  /* 0x000000ffff157224 */ /* 0x000fe400078e000f */
[----:B------:R-:W-:Y:S01]  /*484f0*/  IMAD.MOV.U32 R20, RZ, RZ, R13 ;  /* 0x000000ffff147224 */ /* 0x000fe200078e000d */
[----:B------:R-:W-:Y:S04]  /*48500*/  STL.64 [R1+0x4d0], R12 ;  /* 0x0004d00c01007387 */ /* 0x000fe80000100a00 */
[----:B------:R-:W-:Y:S04]  /*48510*/  STL.64 [R1+0x4d8], R14 ;  /* 0x0004d80e01007387 */ /* 0x000fe80000100a00 */
[----:B------:R-:W-:Y:S04]  /*48520*/  STL.64 [R1+0x25d8], R22 ;  /* 0x0025d81601007387 */ /* 0x000fe80000100a00 */
[----:B------:R-:W-:Y:S04]  /*48530*/  STL.64 [R1+0x25d0], R20 ;  /* 0x0025d01401007387 */ /* 0x000fe80000100a00 */
[----:B------:R-:W-:Y:S04]  /*48540*/  STL.64 [R1+0x25a8], R6 ;  /* 0x0025a80601007387 */ /* 0x000fe80000100a00 */
[----:B------:R0:W-:Y:S04]  /*48550*/  STL.64 [R1+0x25a0], R4 ;  /* 0x0025a00401007387 */ /* 0x0001e80000100a00 */
[----:B------:R1:W-:Y:S04]  /*48560*/  STL.64 [R1+0x480], R8 ;  /* 0x0004800801007387 */ /* 0x0003e80000100a00 */
[----:B------:R2:W-:Y:S01]  /*48570*/  STL.64 [R1+0x488], R10 ;  /* 0x0004880a01007387 */ /* 0x0005e20000100a00 */
[----:B------:R-:W-:-:S02]  /*48580*/  IMAD.MOV.U32 R28, RZ, RZ, R8 ;  /* 0x000000ffff1c7224 */ /* 0x000fc400078e0008 */
[----:B------:R-:W-:Y:S01]  /*48590*/  IMAD.MOV.U32 R29, RZ, RZ, R10 ;  /* 0x000000ffff1d7224 */ /* 0x000fe200078e000a */
[----:B0-----:R-:W3:Y:S04]  /*485a0*/  LDL.LU R4, [R1+0x100] ;  /* 0x0001000001047983 */ /* 0x001ee80000300800 */
[----:B------:R-:W3:Y:S04]  /*485b0*/  LDL.LU R5, [R1+0x104] ;  /* 0x0001040001057983 */ /* 0x000ee80000300800 */
[----:B------:R-:W3:Y:S04]  /*485c0*/  LDL.LU R6, [R1+0x108] ;  /* 0x0001080001067983 */ /* 0x000ee80000300800 */
[----:B------:R-:W3:Y:S04]  /*485d0*/  LDL.LU R7, [R1+0x10c] ;  /* 0x00010c0001077983 */ /* 0x000ee80000300800 */
[----:B-1----:R-:W4:Y:S04]  /*485e0*/  LDL.LU R8, [R1+0x110] ;  /* 0x0001100001087983 */ /* 0x002f280000300800 */
[----:B------:R-:W4:Y:S04]  /*485f0*/  LDL.LU R9, [R1+0x114] ;  /* 0x0001140001097983 */ /* 0x000f280000300800 */
[----:B--2---:R-:W4:Y:S04]  /*48600*/  LDL.LU R10, [R1+0x118] ;  /* 0x00011800010a7983 */ /* 0x004f280000300800 */
        /* <DEDUP_REMOVED lines=21> */
[----:B------:R-:W-:-:S02]  /*48760*/  IMAD.MOV.U32 R33, RZ, RZ, R26 ;  /* 0x000000ffff217224 */ /* 0x000fc400078e001a */
[----:B------:R-:W-:Y:S01]  /*48770*/  IMAD.MOV.U32 R34, RZ, RZ, R27 ;  /* 0x000000ffff227224 */ /* 0x000fe200078e001b */
        /* <DEDUP_REMOVED lines=13> */
[----:B------:R-:W3:Y:S04]  /*48850*/  LDL.LU R35, [R1+0xbc] ;  /* 0x0000bc0001237983 */ /* 0x000ee80000300800 */
[----:B------:R-:W3:Y:S04]  /*48860*/  LDL.LU R36, [R1+0xa0] ;  /* 0x0000a00001247983 */ /* 0x000ee80000300800 */
[----:B------:R-:W3:Y:S04]  /*48870*/  LDL.LU R37, [R1+0xa4] ;  /* 0x0000a40001257983 */ /* 0x000ee80000300800 */
[----:B------:R-:W3:Y:S04]  /*48880*/  LDL.LU R38, [R1+0xa8] ;  /* 0x0000a80001267983 */ /* 0x000ee80000300800 */
[----:B------:R-:W3:Y:S01]  /*48890*/  LDL.LU R39, [R1+0xac] ;  /* 0x0000ac0001277983 */ /* 0x000ee20000300800 */
[----:B--2---:R-:W-:Y:S03]  /*488a0*/  HMMA.16816.F32 R40, R40, R26, R44 ;  /* 0x0000001a2828723c */ /* 0x004fe6000000182c */
[----:B------:R-:W2:Y:S04]  /*488b0*/  LDL.LU.64 R46, [R1+0x25e8] ;  /* 0x0025e800012e7983 */ /* 0x000ea80000300a00 */
[----:B------:R-:W2:-:S12]  /*488c0*/  LDL.LU.64 R44, [R1+0x25e0] ;  /* 0x0025e000012c7983 */ /* 0x000e980000300a00 */
[----:B------:R0:W-:Y:S04]  /*488d0*/  STL.64 [R1+0x430], R40 ;  /* 0x0004302801007387 */ /* 0x0001e80000100a00 */
[----:B------:R1:W-:Y:S01]  /*488e0*/  STL.64 [R1+0x438], R42 ;  /* 0x0004382a01007387 */ /* 0x0003e20000100a00 */
[----:B------:R-:W-:Y:S02]  /*488f0*/  IMAD.MOV.U32 R52, RZ, RZ, R41 ;  /* 0x000000ffff347224 */ /* 0x000fe400078e0029 */
[----:B------:R-:W-:Y:S01]  /*48900*/  IMAD.MOV.U32 R53, RZ, RZ, R43 ;  /* 0x000000ffff357224 */ /* 0x000fe200078e002b */
        /* <DEDUP_REMOVED lines=14> */
[----:B0-----:R-:W2:Y:S02]  /*489f0*/  LDL.LU.64 R18, [R1+0x25c8] ;  /* 0x0025c80001127983 */ /* 0x001ea40000300a00 */
[----:B--2---:R-:W-:-:S15]  /*48a00*/  HMMA.16816.F32 R12, R44, R18, R12 ;  /* 0x000000122c0c723c */ /* 0x004fde000000180c */
[----:B------:R-:W-:-:S04]  /*48a10*/  NOP ;  /* 0x0000000000007918 */ /* 0x000fc80000000000 */
[----:B------:R-:W-:Y:S04]  /*48a20*/  STL.64 [R1+0x6a0], R12 ;  /* 0x0006a00c01007387 */ /* 0x000fe80000100a00 */
[----:B------:R0:W-:Y:S04]  /*48a30*/  STL.64 [R1+0x6a8], R14 ;  /* 0x0006a80e01007387 */ /* 0x0001e80000100a00 */
[----:B0-----:R-:W4:Y:S02]  /*48a40*/  LDL.LU.64 R14, [R1+0x25c0] ;  /* 0x0025c000010e7983 */ /* 0x001f240000300a00 */
[----:B----4-:R-:W-:-:S15]  /*48a50*/  HMMA.16816.F32 R8, R44, R14, R8 ;  /* 0x0000000e2c08723c */ /* 0x010fde0000001808 */
[----:B------:R-:W-:-:S04]  /*48a60*/  NOP ;  /* 0x0000000000007918 */ /* 0x000fc80000000000 */
[----:B------:R-:W-:Y:S04]  /*48a70*/  STL.64 [R1+0x620], R8 ;  /* 0x0006200801007387 */ /* 0x000fe80000100a00 */
[----:B------:R0:W-:Y:S04]  /*48a80*/  STL.64 [R1+0x628], R10 ;  /* 0x0006280a01007387 */ /* 0x0001e80000100a00 */
[----:B0-----:R-:W3:Y:S04]  /*48a90*/  LDL.LU.64 R10, [R1+0x25b8] ;  /* 0x0025b800010a7983 */ /* 0x001ee80000300a00 */
[----:B------:R-:W2:Y:S01]  /*48aa0*/  LDL.LU.64 R8, [R1+0x25b0] ;  /* 0x0025b00001087983 */ /* 0x000ea20000300a00 */
[----:B---3--:R-:W-:-:S15]  /*48ab0*/  HMMA.16816.F32 R4, R44, R10, R4 ;  /* 0x0000000a2c04723c */ /* 0x008fde0000001804 */
[----:B------:R-:W-:-:S04]  /*48ac0*/  NOP ;  /* 0x0000000000007918 */ /* 0x000fc80000000000 */
[----:B------:R-:W-:Y:S01]  /*48ad0*/  STL.64 [R1+0x5a0], R4 ;  /* 0x0005a00401007387 */ /* 0x000fe20000100a00 */
[----:B------:R-:W-:-:S03]  /*48ae0*/  IMAD.MOV.U32 R13, RZ, RZ, R7 ;  /* 0x000000ffff0d7224 */ /* 0x000fc600078e0007 */
[----:B------:R0:W-:Y:S04]  /*48af0*/  STL.64 [R1+0x5a8], R6 ;  /* 0x0005a80601007387 */ /* 0x0001e80000100a00 */
[----:B0-----:R-:W3:Y:S01]  /*48b00*/  LDL.LU.64 R6, [R1+0x25a8] ;  /* 0x0025a80001067983 */ /* 0x001ee20000300a00 */
[C---:B------:R-:W-:Y:S01]  /*48b10*/  HMMA.16816.F32 R48, R44.reuse, R30, R48 ;  /* 0x0000001e2c30723c */ /* 0x040fe20000001830 */
[----:B------:R-:W-:Y:S02]  /*48b20*/  IMAD.MOV.U32 R12, RZ, RZ, R5 ;  /* 0x000000ffff0c7224 */ /* 0x000fe400078e0005 */
[----:B------:R-:W4:Y:S05]  /*48b30*/  LDL.LU.64 R4, [R1+0x25a0] ;  /* 0x0025a00001047983 */ /* 0x000f2a0000300a00 */
[----:B---3--:R-:W-:-:S15]  /*48b40*/  HMMA.16816.F32 R40, R44, R6, R40 ;  /* 0x000000062c28723c */ /* 0x008fde0000001828 */
[----:B------:R-:W-:-:S04]  /*48b50*/  NOP ;  /* 0x0000000000007918 */ /* 0x000fc80000000000 */
[----:B------:R0:W-:Y:S04]  /*48b60*/  STL.64 [R1+0x4e0], R40 ;  /* 0x0004e02801007387 */ /* 0x0001e80000100a00 */
[----:B------:R1:W-:Y:S01]  /*48b70*/  STL.64 [R1+0x4e8], R42 ;  /* 0x0004e82a01007387 */ /* 0x0003e20000100a00 */
[----:B------:R-:W-:Y:S02]  /*48b80*/  IMAD.MOV.U32 R16, RZ, RZ, R40 ;  /* 0x000000ffff107224 */ /* 0x000fe400078e0028 */
[----:B------:R-:W-:Y:S02]  /*48b90*/  IMAD.MOV.U32 R24, RZ, RZ, R41 ;  /* 0x000000ffff187224 */ /* 0x000fe400078e0029 */
[----:B------:R-:W-:Y:S02]  /*48ba0*/  IMAD.MOV.U32 R17, RZ, RZ, R42 ;  /* 0x000000ffff117224 */ /* 0x000fe400078e002a */
[----:B------:R-:W-:Y:S01]  /*48bb0*/  IMAD.MOV.U32 R25, RZ, RZ, R43 ;  /* 0x000000ffff197224 */ /* 0x000fe200078e002b */
[----:B0-----:R-:W3:Y:S04]  /*48bc0*/  LDL.LU R40, [R1+0x1c0] ;  /* 0x0001c00001287983 */ /* 0x001ee80000300800 */
[----:B------:R-:W3:Y:S04]  /*48bd0*/  LDL.LU R41, [R1+0x1c4] ;  /* 0x0001c40001297983 */ /* 0x000ee80000300800 */
[----:B-1----:R-:W3:Y:S04]  /*48be0*/  LDL.LU R42, [R1+0x1c8] ;  /* 0x0001c800012a7983 */ /* 0x002ee80000300800 */
[----:B------:R-:W3:Y:S04]  /*48bf0*/  LDL.LU R43, [R1+0x1cc] ;  /* 0x0001cc00012b7983 */ /* 0x000ee80000300800 */
        /* <DEDUP_REMOVED lines=13> */
[C---:B--2---:R-:W-:Y:S08]  /*48cd0*/  HMMA.16816.F32 R56, R48.reuse, R54, R56 ;  /* 0x000000363038723c */ /* 0x044ff00000001838 */
[C---:B------:R-:W-:Y:S11]  /*48ce0*/  HMMA.16816.F32 R36, R48.reuse, R18, R36 ;  /* 0x000000123024723c */ /* 0x040ff60000001824 */
[----:B------:R-:W-:Y:S04]  /*48cf0*/  STL.64 [R1+0x770], R56 ;  /* 0x0007703801007387 */ /* 0x000fe80000100a00 */
[----:B------:R0:W-:Y:S02]  /*48d00*/  STL.64 [R1+0x778], R58 ;  /* 0x0007783a01007387 */ /* 0x0001e40000100a00 */
[C---:B0-----:R-:W-:Y:S02]  /*48d10*/  HMMA.16816.F32 R56, R48.reuse, R22, R32 ;  /* 0x000000163038723c */ /* 0x041fe40000001820 */
[----:B------:R-:W2:Y:S06]  /*48d20*/  LDL.LU R32, [R1+0x370] ;  /* 0x0003700001207983 */ /* 0x000eac0000300800 */
[C---:B---3--:R-:W-:Y:S11]  /*48d30*/  HMMA.16816.F32 R44, R48.reuse, R14, R44 ;  /* 0x0000000e302c723c */ /* 0x048ff6000000182c */
[----:B------:R0:W-:Y:S04]  /*48d40*/  STL.64 [R1+0x6f0], R56 ;  /* 0x0006f03801007387 */ /* 0x0001e80000100a00 */
[----:B------:R1:W-:Y:S04]  /*48d50*/  STL.64 [R1+0x6f8], R58 ;  /* 0x0006f83a01007387 */ /* 0x0003e80000100a00 */
[----:B------:R-:W2:Y:S04]  /*48d60*/  LDL.LU R33, [R1+0x374] ;  /* 0x0003740001217983 */ /* 0x000ea80000300800 */
[----:B------:R-:W2:Y:S04]  /*48d70*/  LDL.LU R34, [R1+0x378] ;  /* 0x0003780001227983 */ /* 0x000ea80000300800 */
[----:B------:R-:W2:Y:S04]  /*48d80*/  LDL.LU R35, [R1+0x37c] ;  /* 0x00037c0001237983 */ /* 0x000ea80000300800 */
[----:B0-----:R-:W3:Y:S04]  /*48d90*/  LDL.LU R56, [R1+0x3e0] ;  /* 0x0003e00001387983 */ /* 0x001ee80000300800 */
[----:B------:R-:W-:Y:S04]  /*48da0*/  STL.64 [R1+0x670], R36 ;  /* 0x0006702401007387 */ /* 0x000fe80000100a00 */
[----:B------:R-:W-:Y:S04]  /*48db0*/  STL.64 [R1+0x678], R38 ;  /* 0x0006782601007387 */ /* 0x000fe80000100a00 */
[----:B------:R-:W3:Y:S04]  /*48dc0*/  LDL.LU R57, [R1+0x3e4] ;  /* 0x0003e40001397983 */ /* 0x000ee80000300800 */
[----:B-1----:R-:W3:Y:S04]  /*48dd0*/  LDL.LU R58, [R1+0x3e8] ;  /* 0x0003e800013a7983 */ /* 0x002ee80000300800 */
[----:B------:R-:W3:Y:S04]  /*48de0*/  LDL.LU R59, [R1+0x3ec] ;  /* 0x0003ec00013b7983 */ /* 0x000ee80000300800 */
[----:B------:R-:W-:Y:S04]  /*48df0*/  STL.64 [R1+0x2570], R18 ;  /* 0x0025701201007387 */ /* 0x000fe80000100a00 */
[----:B------:R0:W-:Y:S04]  /*48e00*/  STL.64 [R1+0x2568], R16 ;  /* 0x0025681001007387 */ /* 0x0001e80000100a00 */
[----:B0-----:R-:W2:Y:S04]  /*48e10*/  LDL.LU R16, [R1+0x360] ;  /* 0x0003600001107983 */ /* 0x001ea80000300800 */
[----:B------:R-:W2:Y:S04]  /*48e20*/  LDL.LU R17, [R1+0x364] ;  /* 0x0003640001117983 */ /* 0x000ea80000300800 */
[----:B------:R-:W2:Y:S04]  /*48e30*/  LDL.LU R18, [R1+0x368] ;  /* 0x0003680001127983 */ /* 0x000ea80000300800 */
[----:B------:R-:W2:Y:S04]  /*48e40*/  LDL.LU R19, [R1+0x36c] ;  /* 0x00036c0001137983 */ /* 0x000ea80000300800 */
[----:B------:R-:W-:Y:S04]  /*48e50*/  STL.64 [R1+0x2560], R14 ;  /* 0x0025600e01007387 */ /* 0x000fe80000100a00 */
[----:B------:R0:W-:Y:S04]  /*48e60*/  STL.64 [R1+0x2558], R12 ;  /* 0x0025580c01007387 */ /* 0x0001e80000100a00 */
[----:B------:R-:W-:Y:S04]  /*48e70*/  STL.64 [R1+0x600], R44 ;  /* 0x0006002c01007387 */ /* 0x000fe80000100a00 */
[----:B------:R-:W-:Y:S04]  /*48e80*/  STL.64 [R1+0x608], R46 ;  /* 0x0006082e01007387 */ /* 0x000fe80000100a00 */
[----:B0-----:R-:W2:Y:S04]  /*48e90*/  LDL.LU R12, [R1+0x260] ;  /* 0x00026000010c7983 */ /* 0x001ea80000300800 */
[----:B------:R-:W2:Y:S04]  /*48ea0*/  LDL.LU R13, [R1+0x264] ;  /* 0x00026400010d7983 */ /* 0x000ea80000300800 */
[----:B------:R-:W2:Y:S04]  /*48eb0*/  LDL.LU R14, [R1+0x268] ;  /* 0x00026800010e7983 */ /* 0x000ea80000300800 */
[----:B------:R-:W2:Y:S01]  /*48ec0*/  LDL.LU R15, [R1+0x26c] ;  /* 0x00026c00010f7983 */ /* 0x000ea20000300800 */
[----:B------:R-:W0:Y:S01]  /*48ed0*/  S2R R38, SR_TID.X ;  /* 0x0000000000267919 */ /* 0x000e220000002100 */
[----:B------:R-:W-:Y:S02]  /*48ee0*/  HMMA.16816.F32 R40, R48, R10, R40 ;  /* 0x0000000a3028723c */ /* 0x000fe40000001828 */
[----:B------:R-:W-:Y:S01]  /*48ef0*/  STL.64 [R1+0x2550], R10 ;  /* 0x0025500a01007387 */ /* 0x000fe20000100a00 */
[C---:B0-----:R-:W-:Y:S01]  /*48f00*/  LOP3.LUT R39, R38.reuse, 0x7, RZ, 0xc0, !PT ;  /* 0x0000000726277812 */ /* 0x041fe200078ec0ff */
[----:B------:R-:W-:-:S04]  /*48f10*/  IMAD.SHL.U32 R60, R38, 0x2, RZ ;  /* 0x00000002263c7824 */ /* 0x000fc800078e00ff */
[----:B------:R-:W-:Y:S02]  /*48f20*/  IMAD R36, R39, 0x110, RZ ;  /* 0x0000011027247824 */ /* 0x000fe400078e02ff */
[----:B------:R-:W-:-:S03]  /*48f30*/  IMAD.SHL.U32 R37, R38, 0x80, RZ ;  /* 0x0000008026257824 */ /* 0x000fc600078e00ff */
[----:B------:R-:W-:Y:S01]  /*48f40*/  LOP3.LUT R36, R36, 0x10, R60, 0x78, !PT ;  /* 0x0000001024247812 */ /* 0x000fe200078e783c */
[----:B------:R-:W-:-:S03]  /*48f50*/  IMAD R39, R39, 0x110, RZ ;  /* 0x0000011027277824 */ /* 0x000fc600078e02ff */
[----:B------:R-:W-:Y:S01]  /*48f60*/  LOP3.LUT R36, R36, 0x800, R37, 0xf8, !PT ;  /* 0x0000080024247812 */ /* 0x000fe200078ef825 */
[C---:B------:R-:W-:Y:S02]  /*48f70*/  IMAD.SHL.U32 R37, R38.reuse, 0x2, RZ ;  /* 0x0000000226257824 */ /* 0x040fe400078e00ff */
[----:B------:R-:W-:-:S03]  /*48f80*/  IMAD.SHL.U32 R38, R38, 0x80, RZ ;  /* 0x0000008026267824 */ /* 0x000fc600078e00ff */
[----:B------:R-:W-:-:S04]  /*48f90*/  LOP3.LUT R39, R39, 0x10, R37, 0x78, !PT ;  /* 0x0000001027277812 */ /* 0x000fc800078e7825 */
[----:B------:R-:W-:Y:S02]  /*48fa0*/  LOP3.LUT R39, R39, 0x800, R38, 0xf8, !PT ;  /* 0x0000080027277812 */ /* 0x000fe400078ef826 */
[----:B------:R-:W0:Y:S01]  /*48fb0*/  S2R R38, SR_TID.X ;  /* 0x0000000000267919 */ /* 0x000e220000002100 */
[----:B------:R-:W-:Y:S01]  /*48fc0*/  STL.64 [R1+0x2548], R8 ;  /* 0x0025480801007387 */ /* 0x000fe20000100a00 */
[----:B------:R-:W-:-:S03]  /*48fd0*/  LOP3.LUT R39, R39, 0x40, RZ, 0x3c, !PT ;  /* 0x0000004027277812 */ /* 0x000fc600078e3cff */
[----:B------:R-:W-:Y:S04]  /*48fe0*/  STL.64 [R1+0x580], R40 ;  /* 0x0005802801007387 */ /* 0x000fe80000100a00 */
[----:B------:R-:W-:Y:S04]  /*48ff0*/  STL.64 [R1+0x588], R42 ;  /* 0x0005882a01007387 */ /* 0x000fe80000100a00 */
[----:B------:R-:W1:Y:S01]  /*49000*/  LDSM.16.MT88.4 R40, [R39+UR5+0x7000] ;  /* 0x007000052728783b */ /* 0x000e620008004200 */
[----:B------:R-:W-:-:S05]  /*49010*/  LOP3.LUT R36, R36, 0x20, RZ, 0x3c, !PT ;  /* 0x0000002024247812 */ /* 0x000fca00078e3cff */
[----:B------:R-:W-:Y:S01]  /*49020*/  LDSM.16.MT88.4 R44, [R36+UR5+0x7080] ;  /* 0x00708005242c783b */ /* 0x000fe20008004200 */
[----:B0-----:R-:W-:-:S03]  /*49030*/  LOP3.LUT R60, R38, 0x7, RZ, 0xc0, !PT ;  /* 0x00000007263c7812 */ /* 0x001fc600078ec0ff */
[----:B------:R-:W0:Y:S02]  /*49040*/  LDSM.16.MT88.4 R36, [R39+UR5+0x7080] ;  /* 0x007080052724783b */ /* 0x000e240008004200 */
[----:B------:R-:W-:Y:S02]  /*49050*/  IMAD R60, R60, 0x110, RZ ;  /* 0x000001103c3c7824 */ /* 0x000fe400078e02ff */
[----:B-1----:R-:W-:Y:S04]  /*49060*/  STL.64 [R1+0x2510], R42 ;  /* 0x0025102a01007387 */ /* 0x002fe80000100a00 */
[----:B------:R-:W-:Y:S04]  /*49070*/  STL.64 [R1+0x2508], R40 ;  /* 0x0025082801007387 */ /* 0x000fe80000100a00 */
[----:B------:R-:W-:Y:S01]  /*49080*/  STL.64 [R1+0x2540], R6 ;  /* 0x0025400601007387 */ /* 0x000fe20000100a00 */
[----:B--2---:R-:W-:Y:S01]  /*49090*/  HMMA.16816.F32 R8, R48, R6, R12 ;  /* 0x000000063008723c */ /* 0x004fe2000000180c */
[----:B------:R-:W1:-:S15]  /*490a0*/  S2R R15, SR_TID.X ;  /* 0x00000000000f7919 */ /* 0x000e5e0000002100 */
[----:B------:R-:W-:-:S03]  /*490b0*/  NOP ;  /* 0x0000000000007918 */ /* 0x000fc60000000000 */
[----:B------:R-:W-:Y:S01]  /*490c0*/  STL.64 [R1+0x4c0], R8 ;  /* 0x0004c00801007387 */ /* 0x000fe20000100a00 */
[C---:B-1----:R-:W-:Y:S02]  /*490d0*/  IMAD.SHL.U32 R14, R15.reuse, 0x2, RZ ;  /* 0x000000020f0e7824 */ /* 0x042fe400078e00ff */
[----:B------:R-:W-:-:S03]  /*490e0*/  IMAD.SHL.U32 R15, R15, 0x80, RZ ;  /* 0x000000800f0f7824 */ /* 0x000fc600078e00ff */
[----:B------:R-:W-:-:S04]  /*490f0*/  LOP3.LUT R60, R60, 0x10, R14, 0x78, !PT ;  /* 0x000000103c3c7812 */ /* 0x000fc800078e780e */
[----:B------:R-:W-:Y:S01]  /*49100*/  LOP3.LUT R60, R60, 0x800, R15, 0xf8, !PT ;  /* 0x000008003c3c7812 */ /* 0x000fe200078ef80f */
[----:B------:R-:W-:Y:S03]  /*49110*/  STL.64 [R1+0x4c8], R10 ;  /* 0x0004c80a01007387 */ /* 0x000fe60000100a00 */
[----:B------:R-:W-:Y:S01]  /*49120*/  LOP3.LUT R60, R60, 0x60, RZ, 0x3c, !PT ;  /* 0x000000603c3c7812 */ /* 0x000fe200078e3cff */
[----:B----4-:R1:W-:Y:S02]  /*49130*/  STL.64 [R1+0x2538], R4 ;  /* 0x0025380401007387 */ /* 0x0103e40000100a00 */
[C---:B-1----:R-:W-:Y:S02]  /*49140*/  HMMA.16816.F32 R4, R48.reuse, R30, R32 ;  /* 0x0000001e3004723c */ /* 0x042fe40000001820 */
[----:B------:R-:W1:Y:S04]  /*49150*/  LDSM.16.MT88.4 R32, [R60+UR5+0x7000] ;  /* 0x007000053c20783b */ /* 0x000e680008004200 */
[----:B0-----:R-:W-:Y:S04]  /*49160*/  STL.64 [R1+0x2490], R38 ;  /* 0x0024902601007387 */ /* 0x001fe80000100a00 */
[----:B------:R-:W-:Y:S04]  /*49170*/  STL.64 [R1+0x2488], R36 ;  /* 0x0024882401007387 */ /* 0x000fe80000100a00 */
[----:B------:R-:W-:Y:S04]  /*49180*/  STL.64 [R1+0x2530], R30 ;  /* 0x0025301e01007387 */ /* 0x000fe80000100a00 */
[----:B------:R-:W-:Y:S04]  /*49190*/  STL.64 [R1+0x2528], R28 ;  /* 0x0025281c01007387 */ /* 0x000fe80000100a00 */
[----:B------:R-:W-:Y:S04]  /*491a0*/  STL.64 [R1+0x370], R4 ;  /* 0x0003700401007387 */ /* 0x000fe80000100a00 */
[----:B------:R0:W-:Y:S02]  /*491b0*/  STL.64 [R1+0x378], R6 ;  /* 0x0003780601007387 */ /* 0x0001e40000100a00 */
[----:B0-----:R-:W-:Y:S02]  /*491c0*/  HMMA.16816.F32 R4, R48, R26, R16 ;  /* 0x0000001a3004723c */ /* 0x001fe40000001810 */
[----:B------:R-:W0:Y:S04]  /*491d0*/  LDSM.16.MT88.4 R48, [R60+UR5+0x7080] ;  /* 0x007080053c30783b */ /* 0x000e280008004200 */
[----:B-1----:R-:W-:Y:S04]  /*491e0*/  STL.64 [R1+0x2460], R34 ;  /* 0x0024602201007387 */ /* 0x002fe80000100a00 */
[----:B------:R-:W-:Y:S04]  /*491f0*/  STL.64 [R1+0x2458], R32 ;  /* 0x0024582001007387 */ /* 0x000fe80000100a00 */
[----:B------:R-:W-:Y:S04]  /*49200*/  STL.64 [R1+0x2520], R26 ;  /* 0x0025201a01007387 */ /* 0x000fe80000100a00 */
[----:B------:R-:W-:Y:S04]  /*49210*/  STL.64 [R1+0x2518], R24 ;  /* 0x0025181801007387 */ /* 0x000fe80000100a00 */
[----:B------:R-:W-:Y:S04]  /*49220*/  STL.64 [R1+0x2c0], R4 ;  /* 0x0002c00401007387 */ /* 0x000fe80000100a00 */
[----:B------:R3:W-:Y:S02]  /*49230*/  STL.64 [R1+0x2c8], R6 ;  /* 0x0002c80601007387 */ /* 0x0007e40000100a00 */
[C---:B---3--:R-:W-:Y:S02]  /*49240*/  HMMA.16816.F32 R4, R44.reuse, R54, R56 ;  /* 0x000000362c04723c */ /* 0x048fe40000001838 */
[----:B0-----:R-:W-:Y:S04]  /*49250*/  STL.64 [R1+0x23f0], R50 ;  /* 0x0023f03201007387 */ /* 0x001fe80000100a00 */
[----:B------:R-:W-:Y:S04]  /*49260*/  STL.64 [R1+0x23e8], R48 ;  /* 0x0023e83001007387 */ /* 0x000fe80000100a00 */
[----:B------:R-:W2:Y:S09]  /*49270*/  LDL.LU R32, [R1+0x200] ;  /* 0x0002000001207983 */ /* 0x000eb20000300800 */
[----:B------:R-:W-:Y:S04]  /*49280*/  STL.64 [R1+0x750], R4 ;  /* 0x0007500401007387 */ /* 0x000fe80000100a00 */
[----:B------:R-:W-:Y:S04]  /*49290*/  STL.64 [R1+0x758], R6 ;  /* 0x0007580601007387 */ /* 0x000fe80000100a00 */
        /* <DEDUP_REMOVED lines=71> */
[----:B---3--:R-:W-:Y:S01]  /*49710*/  HMMA.16816.F32 R16, R44, R22, R16 ;  /* 0x000000162c10723c */ /* 0x008fe20000001810 */
[----:B------:R-:W-:-:S02]  /*49720*/  IMAD.MOV.U32 R59, RZ, RZ, R61 ;  /* 0x000000ffff3b7224 */ /* 0x000fc400078e003d */
        /* <DEDUP_REMOVED lines=8> */
[----:B------:R-:W3:Y:S04]  /*497b0*/  LDL.LU R48, [R1+0x210] ;  /* 0x0002100001307983 */ /* 0x000ee80000300800 */
[----:B------:R-:W3:Y:S04]  /*497c0*/  LDL.LU R49, [R1+0x214] ;  /* 0x0002140001317983 */ /* 0x000ee80000300800 */
[----:B------:R-:W3:Y:S04]  /*497d0*/  LDL.LU R50, [R1+0x218] ;  /* 0x0002180001327983 */ /* 0x000ee80000300800 */
[----:B------:R-:W3:Y:S04]  /*497e0*/  LDL.LU R51, [R1+0x21c] ;  /* 0x00021c0001337983 */ /* 0x000ee80000300800 */
[----:B0-----:R-:W4:Y:S04]  /*497f0*/  LDL.LU R32, [R1+0x240] ;  /* 0x0002400001207983 */ /* 0x001f280000300800 */
        /* <DEDUP_REMOVED lines=34> */
[----:B------:R0:W5:Y:S01]  /*49a20*/  LDL.LU.64 R28, [R1+0x2528] ;  /* 0x00252800011c7983 */ /* 0x0001620000300a00 */
[----:B--2---:R-:W-:-:S15]  /*49a30*/  HMMA.16816.F32 R24, R44, R30, R24 ;  /* 0x0000001e2c18723c */ /* 0x004fde0000001818 */
[----:B------:R-:W-:-:S04]  /*49a40*/  NOP ;  /* 0x0000000000007918 */ /* 0x000fc80000000000 */
[----:B------:R-:W-:Y:S04]  /*49a50*/  STL.64 [R1+0x360], R24 ;  /* 0x0003601801007387 */ /* 0x000fe80000100a00 */
[----:B------:R1:W-:Y:S04]  /*49a60*/  STL.64 [R1+0x368], R26 ;  /* 0x0003681a01007387 */ /* 0x0003e80000100a00 */
[----:B-1----:R-:W2:Y:S04]  /*49a70*/  LDL.LU.64 R26, [R1+0x2520] ;  /* 0x00252000011a7983 */ /* 0x002ea80000300a00 */
[----:B------:R0:W5:Y:S01]  /*49a80*/  LDL.LU.64 R24, [R1+0x2518] ;  /* 0x0025180001187983 */ /* 0x0001620000300a00 */
[----:B--2---:R-:W-:Y:S03]  /*49a90*/  HMMA.16816.F32 R44, R44, R26, R40 ;  /* 0x0000001a2c2c723c */ /* 0x004fe60000001828 */
[----:B------:R-:W2:Y:S04]  /*49aa0*/  LDL.LU.64 R42, [R1+0x2510] ;  /* 0x00251000012a7983 */ /* 0x000ea80000300a00 */
[----:B------:R-:W2:-:S12]  /*49ab0*/  LDL.LU.64 R40, [R1+0x2508] ;  /* 0x0025080001287983 */ /* 0x000e980000300a00 */
[----:B------:R1:W-:Y:S04]  /*49ac0*/  STL.64 [R1+0x2b0], R44 ;  /* 0x0002b02c01007387 */ /* 0x0003e80000100a00 */
[----:B------:R0:W-:Y:S04]  /*49ad0*/  STL.64 [R1+0x2b8], R46 ;  /* 0x0002b82e01007387 */ /* 0x0001e80000100a00 */
[----:B-1----:R-:W3:Y:S04]  /*49ae0*/  LDL.LU R44, [R1+0x220] ;  /* 0x00022000012c7983 */ /* 0x002ee80000300800 */
[----:B------:R-:W3:Y:S04]  /*49af0*/  LDL.LU R45, [R1+0x224] ;  /* 0x00022400012d7983 */ /* 0x000ee80000300800 */
[----:B0-----:R-:W3:Y:S01]  /*49b00*/  LDL.LU R46, [R1+0x228] ;  /* 0x00022800012e7983 */ /* 0x001ee20000300800 */
[----:B------:R-:W-:Y:S01]  /*49b10*/  IMAD.MOV.U32 R47, RZ, RZ, R61 ;  /* 0x000000ffff2f7224 */ /* 0x000fe200078e003d */
[----:B--2---:R-:W-:-:S15]  /*49b20*/  HMMA.16816.F32 R36, R40, R54, R36 ;  /* 0x000000362824723c */ /* 0x004fde0000001824 */
[----:B------:R-:W-:-:S04]  /*49b30*/  NOP ;  /* 0x0000000000007918 */ /* 0x000fc80000000000 */
[----:B------:R-:W-:Y:S04]  /*49b40*/  STL.64 [R1+0x760], R36 ;  /* 0x0007602401007387 */ /* 0x000fe80000100a00 */
[----:B------:R0:W-:Y:S01]  /*49b50*/  STL.64 [R1+0x768], R38 ;  /* 0x0007682601007387 */ /* 0x0001e20000100a00 */
        /* <DEDUP_REMOVED lines=41> */
[----:B------:R-:W-:Y:S01]  /*49df0*/  STL.64 [R1+0x3f0], R36 ;  /* 0x0003f02401007387 */ /* 0x000fe20000100a00 */
[----:B------:R-:W-:-:S03]  /*49e00*/  IMAD.MOV.U32 R41, RZ, RZ, R38 ;  /* 0x000000ffff297224 */ /* 0x000fc600078e0026 */
[----:B------:R0:W-:Y:S01]  /*49e10*/  STL.64 [R1+0x3f8], R38 ;  /* 0x0003f82601007387 */ /* 0x0001e20000100a00 */
[----:B------:R-:W-:-:S03]  /*49e20*/  IMAD.MOV.U32 R40, RZ, RZ, R36 ;  /* 0x000000ffff287224 */ /* 0x000fc600078e0024 */
[----:B0-----:R-:W4:Y:S04]  /*49e30*/  LDL.LU.64 R38, [R1+0x2490] ;  /* 0x0024900001267983 */ /* 0x001f280000300a00 */
[----:B------:R-:W4:Y:S04]  /*49e40*/  LDL.LU.64 R36, [R1+0x2488] ;  /* 0x0024880001247983 */ /* 0x000f280000300a00 */
        /* <DEDUP_REMOVED lines=10> */
[----:B------:R-:W4:Y:S01]  /*49ef0*/  LDL.LU.64 R32, [R1+0x2478] ;  /* 0x0024780001207983 */ /* 0x000f220000300a00 */
[C---:B--2---:R-:W-:Y:S03]  /*49f00*/  HMMA.16816.F32 R40, R36.reuse, R22, R40 ;  /* 0x000000162428723c */ /* 0x044fe60000001828 */
[----:B------:R-:W-:Y:S04]  /*49f10*/  STL.64 [R1+0x2450], R22 ;  /* 0x0024501601007387 */ /* 0x000fe80000100a00 */
[----:B------:R3:W-:Y:S02]  /*49f20*/  STL.64 [R1+0x2448], R20 ;  /* 0x0024481401007387 */ /* 0x0007e40000100a00 */
[C---:B---3--:R-:W-:Y:S10]  /*49f30*/  HMMA.16816.F32 R20, R36.reuse, R18, R44 ;  /* 0x000000122414723c */ /* 0x048ff4000000182c */
[----:B------:R-:W-:Y:S04]  /*49f40*/  STL.64 [R1+0x690], R40 ;  /* 0x0006902801007387 */ /* 0x000fe80000100a00 */
[----:B------:R-:W-:Y:S04]  /*49f50*/  STL.64 [R1+0x698], R42 ;  /* 0x0006982a01007387 */ /* 0x000fe80000100a00 */
        /* <DEDUP_REMOVED lines=8> */
[----:B------:R4:W-:Y:S04]  /*49fe0*/  STL.64 [R1+0x598], R18 ;  /* 0x0005981201007387 */ /* 0x0009e80000100a00 */
[----:B------:R-:W-:Y:S01]  /*49ff0*/  STL.64 [R1+0x2418], R6 ;  /* 0x0024180601007387 */ /* 0x000fe20000100a00 */
[----:B----4-:R-:W-:-:S15]  /*4a000*/  HMMA.16816.F32 R16, R36, R10, R32 ;  /* 0x0000000a2410723c */ /* 0x010fde0000001820 */
[----:B------:R-:W-:-:S04]  /*4a010*/  NOP ;  /* 0x0000000000007918 */ /* 0x000fc80000000000 */
[----:B------:R-:W-:Y:S04]  /*4a020*/  STL.64 [R1+0x500], R16 ;  /* 0x0005001001007387 */ /* 0x000fe80000100a00 */
[----:B------:R-:W-:Y:S04]  /*4a030*/  STL.64 [R1+0x508], R18 ;  /* 0x0005081201007387 */ /* 0x000fe80000100a00 */
[----:B------:R-:W2:Y:S01]  /*4a040*/  LDL.LU.64 R46, [R1+0x558] ;  /* 0x00055800012e7983 */ /* 0x000ea20000300a00 */
[----:B------:R-:W-:-:S15]  /*4a050*/  HMMA.16816.F32 R12, R36, R6, R56 ;  /* 0x00000006240c723c */ /* 0x000fde0000001838 */
[----:B------:R-:W-:-:S04]  /*4a060*/  NOP ;  /* 0x0000000000007918 */ /* 0x000fc80000000000 */
[----:B------:R-:W-:Y:S04]  /*4a070*/  STL.64 [R1+0x4b0], R12 ;  /* 0x0004b00c01007387 */ /* 0x000fe80000100a00 */
[----:B------:R-:W-:Y:S04]  /*4a080*/  STL.64 [R1+0x4b8], R14 ;  /* 0x0004b80e01007387 */ /* 0x000fe80000100a00 */
[----:B--2---:R0:W-:Y:S04]  /*4a090*/  STL.64 [R1+0x2390], R46 ;  /* 0x0023902e01007387 */ /* 0x0041e80000100a00 */
[----:B------:R-:W2:Y:S04]  /*4a0a0*/  LDL.LU R44, [R1+0x10] ;  /* 0x00001000012c7983 */ /* 0x000ea80000300800 */
[----:B------:R-:W2:Y:S01]  /*4a0b0*/  LDL.LU R45, [R1+0x14] ;  /* 0x00001400012d7983 */ /* 0x000ea20000300800 */
[----:B0-----:R-:W-:-:S02]  /*4a0c0*/  IMAD.MOV.U32 R46, RZ, RZ, R5 ;  /* 0x000000ffff2e7224 */ /* 0x001fc400078e0005 */
[----:B------:R-:W-:-:S05]  /*4a0d0*/  IMAD.MOV.U32 R47, RZ, RZ, R4 ;  /* 0x000000ffff2f7224 */ /* 0x000fca00078e0004 */
[----:B------:R-:W-:Y:S04]  /*4a0e0*/  STL.64 [R1+0x23a0], R46 ;  /* 0x0023a02e01007387 */ /* 0x000fe80000100a00 */
[----:B--2---:R0:W-:Y:S04]  /*4a0f0*/  STL.64 [R1+0x2398], R44 ;  /* 0x0023982c01007387 */ /* 0x0041e80000100a00 */
[----:B0-----:R-:W2:Y:S04]  /*4a100*/  LDL.LU R44, [R1+0x20] ;  /* 0x00002000012c7983 */ /* 0x001ea80000300800 */
        /* <DEDUP_REMOVED lines=13> */
[----:B------:R-:W2:Y:S04]  /*4a1e0*/  LDL.LU R51, [R1+0x8c] ;  /* 0x00008c0001337983 */ /* 0x000ea80000300800 */
[----:B--2---:R-:W-:Y:S04]  /*4a1f0*/  STL.64 [R1+0x2400], R50 ;  /* 0x0024003201007387 */ /* 0x004fe80000100a00 */
[----:B------:R0:W-:Y:S04]  /*4a200*/  STL.64 [R1+0x23f8], R48 ;  /* 0x0023f83001007387 */ /* 0x0001e80000100a00 */
[----:B0-----:R-:W2:Y:S04]  /*4a210*/  LDL.LU R48, [R1+0x150] ;  /* 0x0001500001307983 */ /* 0x001ea80000300800 */
        /* <DEDUP_REMOVED lines=37> */
[----:B---3--:R-:W-:Y:S04]  /*4a470*/  STL.64 [R1+0x23c0], R46 ;  /* 0x0023c02e01007387 */ /* 0x008fe80000100a00 */
[----:B------:R0:W-:Y:S04]  /*4a480*/  STL.64 [R1+0x23b8], R44 ;  /* 0x0023b82c01007387 */ /* 0x0001e80000100a00 */
[----:B0-----:R-:W3:Y:S04]  /*4a490*/  LDL.LU R44, [R1+0x40] ;  /* 0x00004000012c7983 */ /* 0x001ee80000300800 */
[----:B------:R-:W3:Y:S04]  /*4a4a0*/  LDL.LU R45, [R1+0x44] ;  /* 0x00004400012d7983 */ /* 0x000ee80000300800 */
[----:B------:R-:W2:Y:S01]  /*4a4b0*/  LDL.LU R46, [R1+0x48] ;  /* 0x00004800012e7983 */ /* 0x000ea20000300800 */
[----:B----4-:R-:W-:-:S03]  /*4a4c0*/  IMAD.MOV.U32 R47, RZ, RZ, R0 ;  /* 0x000000ffff2f7224 */ /* 0x010fc600078e0000 */
[----:B------:R-:W4:Y:S04]  /*4a4d0*/  LDL.LU R0, [R1+0x2470] ;  /* 0x0024700001007983 */ /* 0x000f280000300800 */
[----:B--2---:R-:W-:Y:S04]  /*4a4e0*/  STL.64 [R1+0x23d0], R46 ;  /* 0x0023d02e01007387 */ /* 0x004fe80000100a00 */
[----:B---3--:R0:W-:Y:S04]  /*4a4f0*/  STL.64 [R1+0x23c8], R44 ;  /* 0x0023c82c01007387 */ /* 0x0081e80000100a00 */
[----:B0-----:R-:W2:Y:S04]  /*4a500*/  LDL.LU R44, [R1+0x50] ;  /* 0x00005000012c7983 */ /* 0x001ea80000300800 */
[----:B------:R-:W2:Y:S04]  /*4a510*/  LDL.LU R45, [R1+0x54] ;  /* 0x00005400012d7983 */ /* 0x000ea80000300800 */
[----:B------:R-:W3:Y:S04]  /*4a520*/  LDL.LU R46, [R1+0x58] ;  /* 0x00005800012e7983 */ /* 0x000ee80000300800 */
[----:B------:R-:W3:Y:S01]  /*4a530*/  LDL.LU R47, [R1+0x5c] ;  /* 0x00005c00012f7983 */ /* 0x000ee20000300800 */
[C---:B------:R-:W-:Y:S08]  /*4a540*/  HMMA.16816.F32 R56, R36.reuse, R30, R56 ;  /* 0x0000001e2438723c */ /* 0x040ff00000001838 */
[----:B------:R-:W-:Y:S01]  /*4a550*/  HMMA.16816.F32 R32, R36, R26, R32 ;  /* 0x0000001a2420723c */ /* 0x000fe20000001820 */
[----:B------:R-:W0:-:S15]  /*4a560*/  LDC R39, c[0x0][0x3a8] ;  /* 0x0000ea00ff277b82 */ /* 0x000e1e0000000800 */
[----:B------:R-:W-:-:S03]  /*4a570*/  NOP ;  /* 0x0000000000007918 */ /* 0x000fc60000000000 */
[----:B------:R-:W-:Y:S02]  /*4a580*/  IMAD.MOV.U32 R37, RZ, RZ, R34 ;  /* 0x000000ffff257224 */ /* 0x000fe400078e0022 */
[----:B------:R-:W-:Y:S01]  /*4a590*/  IMAD.MOV.U32 R36, RZ, RZ, R32 ;  /* 0x000000ffff247224 */ /* 0x000fe200078e0020 */
[----:B---3--:R-:W-:Y:S04]  /*4a5a0*/  STL.64 [R1+0x23e0], R46 ;  /* 0x0023e02e01007387 */ /* 0x008fe80000100a00 */
[----:B--2---:R1:W-:Y:S04]  /*4a5b0*/  STL.64 [R1+0x23d8], R44 ;  /* 0x0023d82c01007387 */ /* 0x0043e80000100a00 */
[----:B-1----:R-:W2:Y:S04]  /*4a5c0*/  LDL.LU R44, [R1+0x60] ;  /* 0x00006000012c7983 */ /* 0x002ea80000300800 */
[----:B------:R-:W2:Y:S04]  /*4a5d0*/  LDL.LU R45, [R1+0x64] ;  /* 0x00006400012d7983 */ /* 0x000ea80000300800 */
[----:B------:R-:W2:Y:S01]  /*4a5e0*/  LDL.LU R46, [R1+0x68] ;  /* 0x00006800012e7983 */ /* 0x000ea20000300800 */
[----:B----4-:R-:W-:-:S03]  /*4a5f0*/  IMAD.MOV.U32 R47, RZ, RZ, R0 ;  /* 0x000000ffff2f7224 */ /* 0x010fc600078e0000 */
[----:B------:R-:W3:Y:S04]  /*4a600*/  LDL.LU R0, [R1+0x246c] ;  /* 0x00246c0001007983 */ /* 0x000ee80000300800 */
[----:B------:R1:W-:Y:S04]  /*4a610*/  STL.64 [R1+0x450], R56 ;  /* 0x0004503801007387 */ /* 0x0003e80000100a00 */
[----:B------:R-:W-:Y:S01]  /*4a620*/  STL.64 [R1+0x458], R58 ;  /* 0x0004583a01007387 */ /* 0x000fe20000100a00 */
[----:B-1----:R-:W-:-:S03]  /*4a630*/  IMAD.MOV.U32 R56, RZ, RZ, R2 ;  /* 0x000000ffff387224 */ /* 0x002fc600078e0002 */
[----:B------:R-:W4:Y:S04]  /*4a640*/  LDL.LU R2, [R1+0x2468] ;  /* 0x0024680001027983 */ /* 0x000f280000300800 */
[----:B------:R-:W-:Y:S04]  /*4a650*/  STL.64 [R1+0x400], R32 ;  /* 0x0004002001007387 */ /* 0x000fe80000100a00 */
[----:B------:R1:W-:Y:S04]  /*4a660*/  STL.64 [R1+0x408], R34 ;  /* 0x0004082201007387 */ /* 0x0003e80000100a00 */
[----:B-1----:R-:W2:Y:S04]  /*4a670*/  LDL.LU.64 R34, [R1+0x2460] ;  /* 0x0024600001227983 */ /* 0x002ea80000300a00 */
[----:B------:R-:W2:Y:S02]  /*4a680*/  LDL.LU.64 R32, [R1+0x2458] ;  /* 0x0024580001207983 */ /* 0x000ea40000300a00 */
[----:B--2---:R-:W-:-:S15]  /*4a690*/  HMMA.16816.F32 R20, R32, R54, R20 ;  /* 0x000000362014723c */ /* 0x004fde0000001814 */
[----:B------:R-:W-:-:S04]  /*4a6a0*/  NOP ;  /* 0x0000000000007918 */ /* 0x000fc80000000000 */
[----:B------:R-:W-:Y:S04]  /*4a6b0*/  STL.64 [R1+0x790], R20 ;  /* 0x0007901401007387 */ /* 0x000fe80000100a00 */
[----:B------:R1:W-:Y:S04]  /*4a6c0*/  STL.64 [R1+0x798], R22 ;  /* 0x0007981601007387 */ /* 0x0003e80000100a00 */
[----:B-1----:R-:W2:Y:S04]  /*4a6d0*/  LDL.LU.64 R22, [R1+0x2450] ;  /* 0x0024500001167983 */ /* 0x002ea80000300a00 */
[----:B------:R1:W5:Y:S01]  /*4a6e0*/  LDL.LU.64 R20, [R1+0x2448] ;  /* 0x0024480001147983 */ /* 0x0003620000300a00 */
[----:B--2---:R-:W-:-:S15]  /*4a6f0*/  HMMA.16816.F32 R16, R32, R22, R16 ;  /* 0x000000162010723c */ /* 0x004fde0000001810 */
[----:B------:R-:W-:-:S04]  /*4a700*/  NOP ;  /* 0x0000000000007918 */ /* 0x000fc80000000000 */
[----:B------:R-:W-:Y:S04]  /*4a710*/  STL.64 [R1+0x730], R16 ;  /* 0x0007301001007387 */ /* 0x000fe80000100a00 */
[----:B------:R2:W-:Y:S04]  /*4a720*/  STL.64 [R1+0x738], R18 ;  /* 0x0007381201007387 */ /* 0x0005e80000100a00 */
[----:B--2---:R-:W2:Y:S04]  /*4a730*/  LDL.LU.64 R18, [R1+0x2440] ;  /* 0x0024400001127983 */ /* 0x004ea80000300a00 */
[----:B------:R1:W5:Y:S01]  /*4a740*/  LDL.LU.64 R16, [R1+0x2438] ;  /* 0x0024380001107983 */ /* 0x0003620000300a00 */
[----:B--2---:R-:W-:-:S15]  /*4a750*/  HMMA.16816.F32 R12, R32, R18, R12 ;  /* 0x00000012200c723c */ /* 0x004fde000000180c */
[----:B------:R-:W-:-:S04]  /*4a760*/  NOP ;  /* 0x0000000000007918 */ /* 0x000fc80000000000 */
[----:B------:R-:W-:Y:S04]  /*4a770*/  STL.64 [R1+0x6b0], R12 ;  /* 0x0006b00c01007387 */ /* 0x000fe80000100a00 */
[----:B------:R2:W-:Y:S04]  /*4a780*/  STL.64 [R1+0x6b8], R14 ;  /* 0x0006b80e01007387 */ /* 0x0005e80000100a00 */
[----:B--2---:R-:W2:Y:S01]  /*4a790*/  LDL.LU.64 R14, [R1+0x2430] ;  /* 0x00243000010e7983 */ /* 0x004ea20000300a00 */
[----:B------:R-:W-:Y:S01]  /*4a7a0*/  HMMA.16816.F32 R4, R32, R10, R4 ;  /* 0x0000000a2004723c */ /* 0x000fe20000001804 */
[----:B------:R-:W-:-:S02]  /*4a7b0*/  IMAD.MOV.U32 R57, RZ, RZ, R9 ;  /* 0x000000ffff397224 */ /* 0x000fc400078e0009 */
[----:B------:R-:W-:Y:S01]  /*4a7c0*/  IMAD.MOV.U32 R58, RZ, RZ, R8 ;  /* 0x000000ffff3a7224 */ /* 0x000fe200078e0008 */
[----:B------:R1:W5:Y:S04]  /*4a7d0*/  LDL.LU.64 R12, [R1+0x2428] ;  /* 0x00242800010c7983 */ /* 0x0003680000300a00 */
[----:B------:R-:W3:Y:S01]  /*4a7e0*/  LDL.LU.64 R8, [R1+0x548] ;  /* 0x0005480001087983 */ /* 0x000ee20000300a00 */
[----:B--2---:R-:W-:-:S15]  /*4a7f0*/  HMMA.16816.F32 R40, R32, R14, R40 ;  /* 0x0000000e2028723c */ /* 0x004fde0000001828 */
[----:B------:R-:W-:-:S04]  /*4a800*/  NOP ;  /* 0x0000000000007918 */ /* 0x000fc80000000000 */
[----:B------:R2:W-:Y:S04]  /*4a810*/  STL.64 [R1+0x630], R40 ;  /* 0x0006302801007387 */ /* 0x0005e80000100a00 */
[----:B------:R0:W-:Y:S04]  /*4a820*/  STL.64 [R1+0x638], R42 ;  /* 0x0006382a01007387 */ /* 0x0001e80000100a00 */
[----:B--2---:R1:W5:Y:S04]  /*4a830*/  LDL.LU.64 R40, [R1+0x2420] ;  /* 0x0024200001287983 */ /* 0x0043680000300a00 */
[----:B0-----:R-:W2:Y:S04]  /*4a840*/  LDL.LU R42, [R1+0xb64] ;  /* 0x000b6400012a7983 */ /* 0x001ea80000300800 */
[----:B------:R-:W-:Y:S04]  /*4a850*/  STL.64 [R1+0x5b0], R4 ;  /* 0x0005b00401007387 */ /* 0x000fe80000100a00 */
[----:B------:R0:W-:Y:S04]  /*4a860*/  STL.64 [R1+0x5b8], R6 ;  /* 0x0005b80601007387 */ /* 0x0001e80000100a00 */
[----:B0-----:R-:W2:Y:S02]  /*4a870*/  LDL.LU.64 R6, [R1+0x2418] ;  /* 0x0024180001067983 */ /* 0x001ea40000300a00 */
        /* <DEDUP_REMOVED lines=32> */
[----:B------:R-:W3:Y:S01]  /*4aa80*/  LDL.LU.64 R22, [R1+0x540] ;  /* 0x0005400001167983 */ /* 0x000ee20000300a00 */
        /* <DEDUP_REMOVED lines=18> */
[----:B------:R-:W2:Y:S01]  /*4abb0*/  LDL.LU.64 R44, [R1+0x2398] ;  /* 0x00239800012c7983 */ /* 0x000ea20000300a00 */
[----:B------:R-:W-:-:S07]  /*4abc0*/  IMAD.MOV.U32 R59, RZ, RZ, R3 ;  /* 0x000000ffff3b7224 */ /* 0x000fce00078e0003 */
[----:B------:R-:W-:-:S15]  /*4abd0*/  HMMA.16816.F32 R56, R48, R30, R56 ;  /* 0x0000001e3038723c */ /* 0x000fde0000001838 */
[----:B------:R-:W-:-:S04]  /*4abe0*/  NOP ;  /* 0x0000000000007918 */ /* 0x000fc80000000000 */
[----:B------:R-:W-:Y:S02]  /*4abf0*/  IMAD.MOV.U32 R19, RZ, RZ, R58 ;  /* 0x000000ffff137224 */ /* 0x000fe400078e003a */
[----:B------:R-:W-:Y:S01]  /*4ac00*/  IMAD.MOV.U32 R18, RZ, RZ, R56 ;  /* 0x000000ffff127224 */ /* 0x000fe200078e0038 */
[----:B--2---:R-:W-:Y:S01]  /*4ac10*/  HMMA.16816.F32 R4, R48, R6, R44 ;  /* 0x000000063004723c */ /* 0x004fe2000000182c */
[----:B------:R-:W2:-:S15]  /*4ac20*/  LDL.LU.64 R46, [R1+0x2390] ;  /* 0x00239000012e7983 */ /* 0x000e9e0000300a00 */
[----:B------:R-:W-:-:S03]  /*4ac30*/  NOP ;  /* 0x0000000000007918 */ /* 0x000fc60000000000 */
[----:B------:R-:W-:Y:S04]  /*4ac40*/  STL.64 [R1+0x420], R4 ;  /* 0x0004200401007387 */ /* 0x000fe80000100a00 */
[----:B------:R-:W-:Y:S04]  /*4ac50*/  STL.64 [R1+0x428], R6 ;  /* 0x0004280601007387 */ /* 0x000fe80000100a00 */
[----:B------:R-:W2:Y:S04]  /*4ac60*/  LDL.LU R60, [R1+0x20d8] ;  /* 0x0020d800013c7983 */ /* 0x000ea80000300800 */
[----:B------:R-:W2:Y:S04]  /*4ac70*/  LDL.LU R45, [R1+0x20d0] ;  /* 0x0020d000012d7983 */ /* 0x000ea80000300800 */
[----:B------:R-:W2:Y:S04]  /*4ac80*/  LDL.LU R3, [R1+0x20c8] ;  /* 0x0020c80001037983 */ /* 0x000ea80000300800 */
[----:B------:R-:W-:Y:S04]  /*4ac90*/  STL.64 [R1+0x3d0], R56 ;  /* 0x0003d03801007387 */ /* 0x000fe80000100a00 */
[----:B------:R0:W-:Y:S04]  /*4aca0*/  STL.64 [R1+0x3d8], R58 ;  /* 0x0003d83a01007387 */ /* 0x0001e80000100a00 */
[----:B0-----:R-:W2:Y:S04]  /*4acb0*/  LDL.LU.64 R58, [R1+0x2388] ;  /* 0x00238800013a7983 */ /* 0x001ea80000300a00 */
[----:B------:R-:W2:Y:S01]  /*4acc0*/  LDL.LU.64 R56, [R1+0x2380] ;  /* 0x0023800001387983 */ /* 0x000ea20000300a00 */
[----:B------:R-:W-:-:S03]  /*4acd0*/  IMAD.SHL.U32 R39, R39, 0x80, RZ ;  /* 0x0000008027277824 */ /* 0x000fc600078e00ff */
[----:B------:R-:W2:Y:S04]  /*4ace0*/  LDL.LU R55, [R1+0x20c0] ;  /* 0x0020c00001377983 */ /* 0x000ea80000300800 */
[----:B------:R-:W2:Y:S01]  /*4acf0*/  LDL.LU R35, [R1+0x20b8] ;  /* 0x0020b80001237983 */ /* 0x000ea20000300800 */
[----:B------:R-:W-:-:S03]  /*4ad00*/  IMAD.SHL.U32 R39, R39, 0x2, RZ ;  /* 0x0000000227277824 */ /* 0x000fc600078e00ff */
[----:B------:R-:W2:Y:S04]  /*4ad10*/  LDL.LU R38, [R1+0x20b0] ;  /* 0x0020b00001267983 */ /* 0x000ea80000300800 */
[----:B------:R-:W2:Y:S04]  /*4ad20*/  LDL.LU R43, [R1+0x20d4] ;  /* 0x0020d400012b7983 */ /* 0x000ea80000300800 */
[----:B------:R-:W2:Y:S01]  /*4ad30*/  LDL.LU R44, [R1+0x20a8] ;  /* 0x0020a800012c7983 */ /* 0x000ea20000300800 */
[----:B------:R-:W-:Y:S01]  /*4ad40*/  VIADD R42, R42, 0x1 ;  /* 0x000000012a2a7836 */ /* 0x000fe20000000000 */
[----:B---3--:R-:W-:-:S02]  /*4ad50*/  IADD3 R7, P1, PT, R14, R39, RZ ;  /* 0x000000270e077210 */ /* 0x008fc40007f3e0ff */
[----:B------:R-:W-:-:S03]  /*4ad60*/  IADD3 R6, P2, PT, R22, R39, RZ ;  /* 0x0000002716067210 */ /* 0x000fc60007f5e0ff */
[--C-:B----4-:R-:W-:Y:S01]  /*4ad70*/  IMAD.X R11, R15, 0x1, R2.reuse, P1 ;  /* 0x000000010f0b7824 */ /* 0x110fe200008e0602 */
[-C--:B--2---:R-:W-:Y:S02]  /*4ad80*/  IADD3 R4, P0, PT, R46, R39.reuse, RZ ;  /* 0x000000272e047210 */ /* 0x084fe40007f1e0ff */
[----:B------:R-:W2:Y:S03]  /*4ad90*/  LDL.LU R46, [R1+0x20cc] ;  /* 0x0020cc00012e7983 */ /* 0x000ea60000300800 */
[--C-:B------:R-:W-:Y:S02]  /*4ada0*/  IMAD.X R10, R47, 0x1, R2.reuse, P0 ;  /* 0x000000012f0a7824 */ /* 0x100fe400000e0602 */
[----:B------:R-:W3:Y:S01]  /*4adb0*/  LDL.LU R47, [R1+0x20a0] ;  /* 0x0020a000012f7983 */ /* 0x000ee20000300800 */
[----:B------:R-:W-:Y:S01]  /*4adc0*/  HMMA.16816.F32 R48, R48, R26, R56 ;  /* 0x0000001a3030723c */ /* 0x000fe20000001838 */
[----:B------:R-:W0:Y:S01]  /*4add0*/  LDC R58, c[0x0][0x3a8] ;  /* 0x0000ea00ff3a7b82 */ /* 0x000e220000000800 */
[----:B------:R-:W-:Y:S01]  /*4ade0*/  IADD3 R5, P0, PT, R8, R39, RZ ;  /* 0x0000002708057210 */ /* 0x000fe20007f1e0ff */
[----:B------:R-:W-:Y:S04]  /*4adf0*/  STL [R1+0xb64], R42 ;  /* 0x000b642a01007387 */ /* 0x000fe80000100800 */
[----:B------:R-:W-:-:S02]  /*4ae00*/  IMAD.X R8, R9, 0x1, R2, P0 ;  /* 0x0000000109087824 */ /* 0x000fc400000e0602 */
[----:B------:R-:W-:Y:S02]  /*4ae10*/  IMAD.X R9, R23, 0x1, R2, P2 ;  /* 0x0000000117097824 */ /* 0x000fe400010e0602 */
[----:B0-----:R-:W-:-:S04]  /*4ae20*/  IMAD.SHL.U32 R58, R58, 0x80, RZ ;  /* 0x000000803a3a7824 */ /* 0x001fc800078e00ff */
[----:B------:R-:W-:-:S04]  /*4ae30*/  IMAD.SHL.U32 R58, R58, 0x2, RZ ;  /* 0x000000023a3a7824 */ /* 0x000fc800078e00ff */
[----:B------:R-:W-:Y:S01]  /*4ae40*/  STL.64 [R1+0x3e0], R48 ;  /* 0x0003e03001007387 */ /* 0x000fe20000100a00 */
[----:B------:R-:W-:-:S03]  /*4ae50*/  IADD3 R60, P6, PT, R60, R58, RZ ;  /* 0x0000003a3c3c7210 */ /* 0x000fc60007fde0ff */
[----:B------:R-:W-:Y:S01]  /*4ae60*/  STL.64 [R1+0x3e8], R50 ;  /* 0x0003e83201007387 */ /* 0x000fe20000100a00 */
[-C--:B------:R-:W-:Y:S02]  /*4ae70*/  IADD3 R45, P1, PT, R45, R58.reuse, RZ ;  /* 0x0000003a2d2d7210 */ /* 0x080fe40007f3e0ff */
[----:B------:R-:W-:Y:S01]  /*4ae80*/  IADD3 R3, P2, PT, R3, R58, RZ ;  /* 0x0000003a03037210 */ /* 0x000fe20007f5e0ff */
[----:B------:R0:W-:Y:S01]  /*4ae90*/  STL [R1+0x20d8], R60 ;  /* 0x0020d83c01007387 */ /* 0x0001e20000100800 */
[----:B------:R-:W-:-:S03]  /*4aea0*/  ISETP.NE.U32.AND P0, PT, R42, UR6, PT ;  /* 0x000000062a007c0c */ /* 0x000fc6000bf05070 */
[----:B0-----:R-:W4:Y:S04]  /*4aeb0*/  LDL.LU R60, [R1+0x20c4] ;  /* 0x0020c400013c7983 */ /* 0x001f280000300800 */
[----:B------:R-:W4:Y:S04]  /*4aec0*/  LDL.LU R34, [R1+0x2098] ;  /* 0x0020980001227983 */ /* 0x000f280000300800 */
[----:B------:R-:W4:Y:S04]  /*4aed0*/  LDL.LU R39, [R1+0x20bc] ;  /* 0x0020bc0001277983 */ /* 0x000f280000300800 */
[----:B------:R0:W-:Y:S04]  /*4aee0*/  STL [R1+0x20d0], R45 ;  /* 0x0020d02d01007387 */ /* 0x0001e80000100800 */
[----:B------:R-:W4:Y:S04]  /*4aef0*/  LDL.LU R42, [R1+0x2090] ;  /* 0x00209000012a7983 */ /* 0x000f280000300800 */
[----:B------:R1:W-:Y:S04]  /*4af00*/  STL [R1+0x20c8], R3 ;  /* 0x0020c80301007387 */ /* 0x0003e80000100800 */
[----:B0-----:R-:W4:Y:S04]  /*4af10*/  LDL.LU R45, [R1+0x20b4] ;  /* 0x0020b400012d7983 */ /* 0x001f280000300800 */
[----:B-1----:R-:W4:Y:S01]  /*4af20*/  LDL.LU R3, [R1+0x2088] ;  /* 0x0020880001037983 */ /* 0x002f220000300800 */
[----:B------:R-:W-:-:S02]  /*4af30*/  IADD3 R55, P3, PT, R55, R58, RZ ;  /* 0x0000003a37377210 */ /* 0x000fc40007f7e0ff */
[-C--:B------:R-:W-:Y:S02]  /*4af40*/  IADD3 R35, P4, PT, R35, R58.reuse, RZ ;  /* 0x0000003a23237210 */ /* 0x080fe40007f9e0ff */
[-C--:B------:R-:W-:Y:S01]  /*4af50*/  IADD3 R38, P5, PT, R38, R58.reuse, RZ ;  /* 0x0000003a26267210 */ /* 0x080fe20007fbe0ff */
[----:B------:R-:W-:Y:S01]  /*4af60*/  IMAD.X R43, R43, 0x1, R2, P6 ;  /* 0x000000012b2b7824 */ /* 0x000fe200030e0602 */
[----:B------:R-:W-:Y:S01]  /*4af70*/  IADD3 R44, P6, PT, R44, R58, RZ ;  /* 0x0000003a2c2c7210 */ /* 0x000fe20007fde0ff */
[----:B------:R-:W-:Y:S04]  /*4af80*/  STL [R1+0x20c0], R55 ;  /* 0x0020c03701007387 */ /* 0x000fe80000100800 */
[----:B------:R-:W-:Y:S01]  /*4af90*/  STL [R1+0x20b8], R35 ;  /* 0x0020b82301007387 */ /* 0x000fe20000100800 */
[----:B------:R-:W-:-:S03]  /*4afa0*/  IMAD.MOV.U32 R26, RZ, RZ, R49 ;  /* 0x000000ffff1a7224 */ /* 0x000fc600078e0031 */
[----:B------:R-:W-:Y:S04]  /*4afb0*/  STL [R1+0x20b0], R38 ;  /* 0x0020b02601007387 */ /* 0x000fe80000100800 */
[----:B------:R-:W4:Y:S01]  /*4afc0*/  LDL.LU R49, [R1+0x20ac] ;  /* 0x0020ac0001317983 */ /* 0x000f220000300800 */
[----:B------:R-:W-:-:S03]  /*4afd0*/  IMAD.MOV.U32 R15, RZ, RZ, R50 ;  /* 0x000000ffff0f7224 */ /* 0x000fc600078e0032 */
[----:B------:R-:W-:Y:S04]  /*4afe0*/  STL [R1+0x20d4], R43 ;  /* 0x0020d42b01007387 */ /* 0x000fe80000100800 */
[----:B------:R-:W4:Y:S01]  /*4aff0*/  LDL.LU R50, [R1+0x2080] ;  /* 0x0020800001327983 */ /* 0x000f220000300800 */
[----:B------:R-:W-:-:S03]  /*4b000*/  IMAD.MOV.U32 R27, RZ, RZ, R51 ;  /* 0x000000ffff1b7224 */ /* 0x000fc600078e0033 */
[----:B------:R-:W-:Y:S04]  /*4b010*/  STL [R1+0x20a8], R44 ;  /* 0x0020a82c01007387 */ /* 0x000fe80000100800 */
[----:B------:R-:W4:Y:S01]  /*4b020*/  LDL.LU R51, [R1+0x20a4] ;  /* 0x0020a40001337983 */ /* 0x000f220000300800 */
[----:B--2---:R-:W-:-:S05]  /*4b030*/  IMAD.X R46, R46, 0x1, R2, P1 ;  /* 0x000000012e2e7824 */ /* 0x004fca00008e0602 */
[----:B------:R0:W-:Y:S04]  /*4b040*/  STL [R1+0x20cc], R46 ;  /* 0x0020cc2e01007387 */ /* 0x0001e80000100800 */
[----:B------:R-:W2:Y:S01]  /*4b050*/  LDL.LU R56, [R1+0x2078] ;  /* 0x0020780001387983 */ /* 0x000ea20000300800 */
[----:B---3--:R-:W-:-:S03]  /*4b060*/  IADD3 R47, P1, PT, R47, R58, RZ ;  /* 0x0000003a2f2f7210 */ /* 0x008fc60007f3e0ff */
[----:B0-----:R-:W3:Y:S04]  /*4b070*/  LDL.LU R46, [R1+0x209c] ;  /* 0x00209c00012e7983 */ /* 0x001ee80000300800 */
[----:B------:R-:W3:Y:S04]  /*4b080*/  LDL.LU R57, [R1+0x2070] ;  /* 0x0020700001397983 */ /* 0x000ee80000300800 */
[----:B------:R-:W3:Y:S04]  /*4b090*/  LDL.LU R59, [R1+0x2094] ;  /* 0x00209400013b7983 */ /* 0x000ee80000300800 */
[----:B------:R-:W3:Y:S04]  /*4b0a0*/  LDL.LU R30, [R1+0x2068] ;  /* 0x00206800011e7983 */ /* 0x000ee80000300800 */
[----:B------:R0:W-:Y:S04]  /*4b0b0*/  STL [R1+0x20a0], R47 ;  /* 0x0020a02f01007387 */ /* 0x0001e80000100800 */
[----:B------:R-:W3:Y:S04]  /*4b0c0*/  LDL.LU R31, [R1+0x208c] ;  /* 0x00208c00011f7983 */ /* 0x000ee80000300800 */
[----:B------:R-:W3:Y:S04]  /*4b0d0*/  LDL.LU R22, [R1+0x2060] ;  /* 0x0020600001167983 */ /* 0x000ee80000300800 */
[----:B------:R-:W3:Y:S04]  /*4b0e0*/  LDL.LU R23, [R1+0x2084] ;  /* 0x0020840001177983 */ /* 0x000ee80000300800 */
[----:B------:R-:W3:Y:S04]  /*4b0f0*/  LDL.LU R54, [R1+0x2058] ;  /* 0x0020580001367983 */ /* 0x000ee80000300800 */
[----:B------:R-:W3:Y:S04]  /*4b100*/  LDL.LU R35, [R1+0x207c] ;  /* 0x00207c0001237983 */ /* 0x000ee80000300800 */
[----:B------:R-:W3:Y:S04]  /*4b110*/  LDL.LU R38, [R1+0x2050] ;  /* 0x0020500001267983 */ /* 0x000ee80000300800 */
[----:B------:R-:W3:Y:S04]  /*4b120*/  LDL.LU R43, [R1+0x2074] ;  /* 0x00207400012b7983 */ /* 0x000ee80000300800 */
[----:B0-----:R-:W3:Y:S04]  /*4b130*/  LDL.LU R47, [R1+0x2048] ;  /* 0x00204800012f7983 */ /* 0x001ee80000300800 */
[----:B------:R-:W3:Y:S01]  /*4b140*/  LDL.LU R44, [R1+0x206c] ;  /* 0x00206c00012c7983 */ /* 0x000ee20000300800 */
[--C-:B----4-:R-:W-:Y:S01]  /*4b150*/  IMAD.X R60, R60, 0x1, R2.reuse, P2 ;  /* 0x000000013c3c7824 */ /* 0x110fe200010e0602 */
[-C--:B------:R-:W-:Y:S01]  /*4b160*/  IADD3 R34, P2, PT, R34, R58.reuse, RZ ;  /* 0x0000003a22227210 */ /* 0x080fe20007f5e0ff */
[----:B------:R-:W-:Y:S01]  /*4b170*/  IMAD.X R39, R39, 0x1, R2, P3 ;  /* 0x0000000127277824 */ /* 0x000fe200018e0602 */
[----:B------:R-:W-:-:S02]  /*4b180*/  IADD3 R42, P3, PT, R42, R58, RZ ;  /* 0x0000003a2a2a7210 */ /* 0x000fc40007f7e0ff */
[----:B------:R0:W-:Y:S01]  /*4b190*/  STL [R1+0x20c4], R60 ;  /* 0x0020c43c01007387 */ /* 0x0001e20000100800 */
[----:B------:R-:W-:-:S03]  /*4b1a0*/  IMAD.X R45, R45, 0x1, R2, P4 ;  /* 0x000000012d2d7824 */ /* 0x000fc600020e0602 */
[----:B0-----:R-:W4:Y:S04]  /*4b1b0*/  LDL.LU R60, [R1+0x2040] ;  /* 0x00204000013c7983 */ /* 0x001f280000300800 */
[----:B------:R0:W-:Y:S04]  /*4b1c0*/  STL [R1+0x2098], R34 ;  /* 0x0020982201007387 */ /* 0x0001e80000100800 */
[----:B------:R1:W-:Y:S01]  /*4b1d0*/  STL [R1+0x20bc], R39 ;  /* 0x0020bc2701007387 */ /* 0x0003e20000100800 */
[----:B------:R-:W-:-:S03]  /*4b1e0*/  IADD3 R3, P4, PT, R3, R58, RZ ;  /* 0x0000003a03037210 */ /* 0x000fc60007f9e0ff */
[----:B------:R-:W4:Y:S04]  /*4b1f0*/  LDL.LU R55, [R1+0x2064] ;  /* 0x0020640001377983 */ /* 0x000f280000300800 */
[----:B------:R1:W-:Y:S04]  /*4b200*/  STL [R1+0x2090], R42 ;  /* 0x0020902a01007387 */ /* 0x0003e80000100800 */
[----:B0-----:R-:W4:Y:S04]  /*4b210*/  LDL.LU R34, [R1+0x2038] ;  /* 0x0020380001227983 */ /* 0x001f280000300800 */
[----:B------:R0:W-:Y:S04]  /*4b220*/  STL [R1+0x20b4], R45 ;  /* 0x0020b42d01007387 */ /* 0x0001e80000100800 */
[----:B-1----:R-:W4:Y:S04]  /*4b230*/  LDL.LU R39, [R1+0x205c] ;  /* 0x00205c0001277983 */ /* 0x002f280000300800 */
[----:B------:R1:W-:Y:S04]  /*4b240*/  STL [R1+0x2088], R3 ;  /* 0x0020880301007387 */ /* 0x0003e80000100800 */
[----:B------:R-:W4:Y:S04]  /*4b250*/  LDL.LU R42, [R1+0x2030] ;  /* 0x00203000012a7983 */ /* 0x000f280000300800 */
[----:B0-----:R-:W4:Y:S04]  /*4b260*/  LDL.LU R45, [R1+0x2054] ;  /* 0x00205400012d7983 */ /* 0x001f280000300800 */
[----:B-1----:R-:W4:Y:S01]  /*4b270*/  LDL.LU R3, [R1+0x2028] ;  /* 0x0020280001037983 */ /* 0x002f220000300800 */
[--C-:B------:R-:W-:Y:S01]  /*4b280*/  IMAD.X R49, R49, 0x1, R2.reuse, P5 ;  /* 0x0000000131317824 */ /* 0x100fe200028e0602 */
[----:B------:R-:W-:Y:S01]  /*4b290*/  IADD3 R50, P5, PT, R50, R58, RZ ;  /* 0x0000003a32327210 */ /* 0x000fe20007fbe0ff */
[----:B------:R-:W-:-:S03]  /*4b2a0*/  IMAD.X R51, R51, 0x1, R2, P6 ;  /* 0x0000000133337824 */ /* 0x000fc600030e0602 */
[----:B------:R-:W-:Y:S04]  /*4b2b0*/  STL [R1+0x20ac], R49 ;  /* 0x0020ac3101007387 */ /* 0x000fe80000100800 */
[----:B------:R-:W-:Y:S01]  /*4b2c0*/  STL [R1+0x2080], R50 ;  /* 0x0020803201007387 */ /* 0x000fe20000100800 */
[-C--:B--2---:R-:W-:Y:S01]  /*4b2d0*/  IADD3 R56, P6, PT, R56, R58.reuse, RZ ;  /* 0x0000003a38387210 */ /* 0x084fe20007fde0ff */
[--C-:B---3--:R-:W-:Y:S01]  /*4b2e0*/  IMAD.X R46, R46, 0x1, R2.reuse, P1 ;  /* 0x000000012e2e7824 */ /* 0x108fe200008e0602 */
[----:B------:R-:W-:Y:S01]  /*4b2f0*/  IADD3 R57, P1, PT, R57, R58, RZ ;  /* 0x0000003a39397210 */ /* 0x000fe20007f3e0ff */
[----:B------:R-:W-:-:S03]  /*4b300*/  IMAD.X R59, R59, 0x1, R2, P2 ;  /* 0x000000013b3b7824 */ /* 0x000fc600010e0602 */
[----:B------:R0:W-:Y:S04]  /*4b310*/  STL [R1+0x209c], R46 ;  /* 0x00209c2e01007387 */ /* 0x0001e80000100800 */
[----:B------:R-:W-:Y:S01]  /*4b320*/  STL [R1+0x20a4], R51 ;  /* 0x0020a43301007387 */ /* 0x000fe20000100800 */
[-C--:B------:R-:W-:Y:S01]  /*4b330*/  IADD3 R30, P2, PT, R30, R58.reuse, RZ ;  /* 0x0000003a1e1e7210 */ /* 0x080fe20007f5e0ff */
[--C-:B------:R-:W-:Y:S01]  /*4b340*/  IMAD.X R31, R31, 0x1, R2.reuse, P3 ;  /* 0x000000011f1f7824 */ /* 0x100fe200018e0602 */
[-C--:B------:R-:W-:Y:S01]  /*4b350*/  IADD3 R22, P3, PT, R22, R58.reuse, RZ ;  /* 0x0000003a16167210 */ /* 0x080fe20007f7e0ff */
[----:B------:R-:W-:Y:S01]  /*4b360*/  IMAD.X R23, R23, 0x1, R2, P4 ;  /* 0x0000000117177824 */ /* 0x000fe200020e0602 */
[----:B0-----:R-:W2:Y:S04]  /*4b370*/  LDL.LU R46, [R1+0x204c] ;  /* 0x00204c00012e7983 */ /* 0x001ea80000300800 */
[----:B------:R-:W-:Y:S04]  /*4b380*/  STL [R1+0x2078], R56 ;  /* 0x0020783801007387 */ /* 0x000fe80000100800 */
[----:B------:R-:W-:Y:S04]  /*4b390*/  STL [R1+0x2070], R57 ;  /* 0x0020703901007387 */ /* 0x000fe80000100800 */
[----:B------:R-:W-:Y:S01]  /*4b3a0*/  STL [R1+0x2094], R59 ;  /* 0x0020943b01007387 */ /* 0x000fe20000100800 */
[----:B------:R-:W-:-:S03]  /*4b3b0*/  IADD3 R54, P4, PT, R54, R58, RZ ;  /* 0x0000003a36367210 */ /* 0x000fc60007f9e0ff */
[----:B------:R-:W-:Y:S01]  /*4b3c0*/  STL [R1+0x2068], R30 ;  /* 0x0020681e01007387 */ /* 0x000fe20000100800 */
[--C-:B------:R-:W-:Y:S02]  /*4b3d0*/  IMAD.X R35, R35, 0x1, R2.reuse, P5 ;  /* 0x0000000123237824 */ /* 0x100fe400028e0602 */
[----:B------:R-:W-:Y:S01]  /*4b3e0*/  IMAD.X R43, R43, 0x1, R2, P6 ;  /* 0x000000012b2b7824 */ /* 0x000fe200030e0602 */
[----:B------:R-:W-:Y:S01]  /*4b3f0*/  STL [R1+0x208c], R31 ;  /* 0x00208c1f01007387 */ /* 0x000fe20000100800 */
[----:B------:R-:W-:-:S03]  /*4b400*/  IADD3 R47, P6, PT, R47, R58, RZ ;  /* 0x0000003a2f2f7210 */ /* 0x000fc60007fde0ff */
[----:B------:R-:W-:Y:S01]  /*4b410*/  STL [R1+0x2060], R22 ;  /* 0x0020601601007387 */ /* 0x000fe20000100800 */
[----:B------:R-:W-:-:S03]  /*4b420*/  IADD3 R38, P5, PT, R38, R58, RZ ;  /* 0x0000003a26267210 */ /* 0x000fc60007fbe0ff */
[----:B------:R-:W-:Y:S04]  /*4b430*/  STL [R1+0x2084], R23 ;  /* 0x0020841701007387 */ /* 0x000fe80000100800 */
[----:B------:R-:W-:Y:S04]  /*4b440*/  STL [R1+0x2058], R54 ;  /* 0x0020583601007387 */ /* 0x000fe80000100800 */
[----:B------:R-:W-:Y:S04]  /*4b450*/  STL [R1+0x207c], R35 ;  /* 0x00207c2301007387 */ /* 0x000fe80000100800 */
[----:B------:R0:W-:Y:S04]  /*4b460*/  STL [R1+0x2048], R47 ;  /* 0x0020482f01007387 */ /* 0x0001e80000100800 */
[----:B------:R1:W-:Y:S01]  /*4b470*/  STL [R1+0x2050], R38 ;  /* 0x0020502601007387 */ /* 0x0003e20000100800 */
[----:B------:R-:W-:-:S03]  /*4b480*/  IMAD.X R44, R44, 0x1, R2, P1 ;  /* 0x000000012c2c7824 */ /* 0x000fc600008e0602 */
[----:B0-----:R-:W3:Y:S04]  /*4b490*/  LDL.LU R47, [R1+0x2020] ;  /* 0x00202000012f7983 */ /* 0x001ee80000300800 */
[----:B------:R0:W-:Y:S04]  /*4b4a0*/  STL [R1+0x2074], R43 ;  /* 0x0020742b01007387 */ /* 0x0001e80000100800 */
[----:B------:R-:W3:Y:S04]  /*4b4b0*/  LDL.LU R35, [R1+0x2044] ;  /* 0x0020440001237983 */ /* 0x000ee80000300800 */
[----:B-1----:R-:W3:Y:S04]  /*4b4c0*/  LDL.LU R38, [R1+0x2018] ;  /* 0x0020180001267983 */ /* 0x002ee80000300800 */
[----:B------:R1:W-:Y:S04]  /*4b4d0*/  STL [R1+0x206c], R44 ;  /* 0x00206c2c01007387 */ /* 0x0003e80000100800 */
[----:B0-----:R-:W3:Y:S01]  /*4b4e0*/  LDL.LU R43, [R1+0x203c] ;  /* 0x00203c00012b7983 */ /* 0x001ee20000300800 */
[----:B----4-:R-:W-:Y:S01]  /*4b4f0*/  IADD3 R60, P1, PT, R60, R58, RZ ;  /* 0x0000003a3c3c7210 */ /* 0x010fe20007f3e0ff */
[----:B------:R-:W-:-:S04]  /*4b500*/  IMAD.X R55, R55, 0x1, R2, P2 ;  /* 0x0000000137377824 */ /* 0x000fc800010e0602 */
[----:B------:R0:W-:Y:S04]  /*4b510*/  STL [R1+0x2040], R60 ;  /* 0x0020403c01007387 */ /* 0x0001e80000100800 */
[----:B-1----:R-:W4:Y:S01]  /*4b520*/  LDL.LU R44, [R1+0x2010] ;  /* 0x00201000012c7983 */ /* 0x002f220000300800 */
[-C--:B------:R-:W-:Y:S01]  /*4b530*/  IADD3 R34, P2, PT, R34, R58.reuse, RZ ;  /* 0x0000003a22227210 */ /* 0x080fe20007f5e0ff */
[----:B------:R-:W-:Y:S02]  /*4b540*/  IMAD.X R39, R39, 0x1, R2, P3 ;  /* 0x0000000127277824 */ /* 0x000fe400018e0602 */
[----:B0-----:R-:W4:Y:S01]  /*4b550*/  LDL.LU R60, [R1+0x2034] ;  /* 0x00203400013c7983 */ /* 0x001f220000300800 */
[----:B------:R-:W-:-:S03]  /*4b560*/  IADD3 R42, P3, PT, R42, R58, RZ ;  /* 0x0000003a2a2a7210 */ /* 0x000fc60007f7e0ff */
[----:B------:R-:W-:Y:S04]  /*4b570*/  STL [R1+0x2064], R55 ;  /* 0x0020643701007387 */ /* 0x000fe80000100800 */
[----:B------:R-:W-:Y:S04]  /*4b580*/  STL [R1+0x2038], R34 ;  /* 0x0020382201007387 */ /* 0x000fe80000100800 */
[----:B------:R-:W-:Y:S04]  /*4b590*/  STL [R1+0x205c], R39 ;  /* 0x00205c2701007387 */ /* 0x000fe80000100800 */
[----:B------:R-:W4:Y:S01]  /*4b5a0*/  LDL.LU R49, [R1+0x2008] ;  /* 0x0020080001317983 */ /* 0x000f220000300800 */
[----:B------:R-:W-:-:S03]  /*4b5b0*/  IMAD.X R45, R45, 0x1, R2, P4 ;  /* 0x000000012d2d7824 */ /* 0x000fc600020e0602 */
[----:B------:R-:W-:Y:S01]  /*4b5c0*/  STL [R1+0x2030], R42 ;  /* 0x0020302a01007387 */ /* 0x000fe20000100800 */
[----:B------:R-:W-:-:S03]  /*4b5d0*/  IADD3 R3, P4, PT, R3, R58, RZ ;  /* 0x0000003a03037210 */ /* 0x000fc60007f9e0ff */
[----:B------:R-:W4:Y:S04]  /*4b5e0*/  LDL.LU R50, [R1+0x202c] ;  /* 0x00202c0001327983 */ /* 0x000f280000300800 */
[----:B------:R-:W-:Y:S04]  /*4b5f0*/  STL [R1+0x2054], R45 ;  /* 0x0020542d01007387 */ /* 0x000fe80000100800 */
[----:B------:R-:W4:Y:S04]  /*4b600*/  LDL.LU R51, [R1+0x2000] ;  /* 0x0020000001337983 */ /* 0x000f280000300800 */
[----:B------:R0:W-:Y:S04]  /*4b610*/  STL [R1+0x2028], R3 ;  /* 0x0020280301007387 */ /* 0x0001e80000100800 */
[----:B------:R-:W4:Y:S04]  /*4b620*/  LDL.LU R56, [R1+0x2024] ;  /* 0x0020240001387983 */ /* 0x000f280000300800 */
[----:B0-----:R-:W4:Y:S04]  /*4b630*/  LDL.LU R3, [R1+0x1ff8] ;  /* 0x001ff80001037983 */ /* 0x001f280000300800 */
[----:B------:R-:W4:Y:S04]  /*4b640*/  LDL.LU R57, [R1+0x201c] ;  /* 0x00201c0001397983 */ /* 0x000f280000300800 */
[----:B------:R-:W4:Y:S04]  /*4b650*/  LDL.LU R59, [R1+0x1ff0] ;  /* 0x001ff000013b7983 */ /* 0x000f280000300800 */
[----:B------:R-:W4:Y:S01]  /*4b660*/  LDL.LU R30, [R1+0x2014] ;  /* 0x00201400011e7983 */ /* 0x000f220000300800 */
[----:B--2---:R-:W-:-:S05]  /*4b670*/  IMAD.X R46, R46, 0x1, R2, P5 ;  /* 0x000000012e2e7824 */ /* 0x004fca00028e0602 */
[----:B------:R0:W-:Y:S04]  /*4b680*/  STL [R1+0x204c], R46 ;  /* 0x00204c2e01007387 */ /* 0x0001e80000100800 */
        /* <DEDUP_REMOVED lines=8> */
[----:B------:R-:W2:Y:S01]  /*4b710*/  LDL.LU R45, [R1+0x1fc8] ;  /* 0x001fc800012d7983 */ /* 0x000ea20000300800 */
[-C--:B---3--:R-:W-:Y:S01]  /*4b720*/  IADD3 R47, P5, PT, R47, R58.reuse, RZ ;  /* 0x0000003a2f2f7210 */ /* 0x088fe20007fbe0ff */
[----:B------:R-:W-:Y:S01]  /*4b730*/  IMAD.X R35, R35, 0x1, R2, P6 ;  /* 0x0000000123237824 */ /* 0x000fe200030e0602 */
[----:B------:R-:W-:-:S03]  /*4b740*/  IADD3 R38, P6, PT, R38, R58, RZ ;  /* 0x0000003a26267210 */ /* 0x000fc60007fde0ff */
[----:B------:R0:W-:Y:S01]  /*4b750*/  STL [R1+0x2020], R47 ;  /* 0x0020202f01007387 */ /* 0x0001e20000100800 */
[----:B------:R-:W-:-:S03]  /*4b760*/  IMAD.X R43, R43, 0x1, R2, P1 ;  /* 0x000000012b2b7824 */ /* 0x000fc600008e0602 */
[----:B0-----:R-:W3:Y:S04]  /*4b770*/  LDL.LU R47, [R1+0x1fec] ;  /* 0x001fec00012f7983 */ /* 0x001ee80000300800 */
[----:B------:R0:W-:Y:S04]  /*4b780*/  STL [R1+0x2044], R35 ;  /* 0x0020442301007387 */ /* 0x0001e80000100800 */
[----:B------:R1:W-:Y:S04]  /*4b790*/  STL [R1+0x2018], R38 ;  /* 0x0020182601007387 */ /* 0x0003e80000100800 */
[----:B------:R-:W3:Y:S04]  /*4b7a0*/  LDL.LU R55, [R1+0x1fc0] ;  /* 0x001fc00001377983 */ /* 0x000ee80000300800 */
[----:B------:R1:W-:Y:S04]  /*4b7b0*/  STL [R1+0x203c], R43 ;  /* 0x00203c2b01007387 */ /* 0x0003e80000100800 */
[----:B0-----:R-:W3:Y:S01]  /*4b7c0*/  LDL.LU R35, [R1+0x1fe4] ;  /* 0x001fe40001237983 */ /* 0x001ee20000300800 */
[----:B----4-:R-:W-:-:S05]  /*4b7d0*/  IADD3 R44, P1, PT, R44, R58, RZ ;  /* 0x0000003a2c2c7210 */ /* 0x010fca0007f3e0ff */
[----:B------:R0:W-:Y:S04]  /*4b7e0*/  STL [R1+0x2010], R44 ;  /* 0x0020102c01007387 */ /* 0x0001e80000100800 */
[----:B-1----:R-:W4:Y:S01]  /*4b7f0*/  LDL.LU R38, [R1+0x1fb8] ;  /* 0x001fb80001267983 */ /* 0x002f220000300800 */
[----:B------:R-:W-:-:S05]  /*4b800*/  IMAD.X R60, R60, 0x1, R2, P2 ;  /* 0x000000013c3c7824 */ /* 0x000fca00010e0602 */
[----:B------:R1:W-:Y:S04]  /*4b810*/  STL [R1+0x2034], R60 ;  /* 0x0020343c01007387 */ /* 0x0003e80000100800 */
[----:B------:R-:W4:Y:S04]  /*4b820*/  LDL.LU R43, [R1+0x1fdc] ;  /* 0x001fdc00012b7983 */ /* 0x000f280000300800 */
[----:B0-----:R-:W4:Y:S01]  /*4b830*/  LDL.LU R44, [R1+0x1fb0] ;  /* 0x001fb000012c7983 */ /* 0x001f220000300800 */
[----:B------:R-:W-:Y:S01]  /*4b840*/  IADD3 R49, P2, PT, R49, R58, RZ ;  /* 0x0000003a31317210 */ /* 0x000fe20007f5e0ff */
[----:B------:R-:W-:-:S02]  /*4b850*/  IMAD.X R50, R50, 0x1, R2, P3 ;  /* 0x0000000132327824 */ /* 0x000fc400018e0602 */
[----:B-1----:R-:W4:Y:S01]  /*4b860*/  LDL.LU R60, [R1+0x1fd4] ;  /* 0x001fd400013c7983 */ /* 0x002f220000300800 */
[----:B------:R-:W-:Y:S01]  /*4b870*/  IMAD.X R56, R56, 0x1, R2, P4 ;  /* 0x0000000138387824 */ /* 0x000fe200020e0602 */
[-C--:B------:R-:W-:Y:S02]  /*4b880*/  IADD3 R51, P3, PT, R51, R58.reuse, RZ ;  /* 0x0000003a33337210 */ /* 0x080fe40007f7e0ff */
[----:B------:R-:W-:Y:S04]  /*4b890*/  STL [R1+0x2008], R49 ;  /* 0x0020083101007387 */ /* 0x000fe80000100800 */
[----:B------:R-:W-:Y:S01]  /*4b8a0*/  STL [R1+0x202c], R50 ;  /* 0x00202c3201007387 */ /* 0x000fe20000100800 */
[----:B------:R-:W-:-:S05]  /*4b8b0*/  IADD3 R3, P4, PT, R3, R58, RZ ;  /* 0x0000003a03037210 */ /* 0x000fca0007f9e0ff */
[----:B------:R0:W-:Y:S04]  /*4b8c0*/  STL [R1+0x1ff8], R3 ;  /* 0x001ff80301007387 */ /* 0x0001e80000100800 */
[----:B------:R-:W-:Y:S04]  /*4b8d0*/  STL [R1+0x2000], R51 ;  /* 0x0020003301007387 */ /* 0x000fe80000100800 */
[----:B0-----:R-:W4:Y:S01]  /*4b8e0*/  LDL.LU R3, [R1+0x1fa8] ;  /* 0x001fa80001037983 */ /* 0x001f220000300800 */
[--C-:B------:R-:W-:Y:S01]  /*4b8f0*/  IMAD.X R57, R57, 0x1, R2.reuse, P5 ;  /* 0x0000000139397824 */ /* 0x100fe200028e0602 */
[-C--:B------:R-:W-:Y:S01]  /*4b900*/  IADD3 R59, P5, PT, R59, R58.reuse, RZ ;  /* 0x0000003a3b3b7210 */ /* 0x080fe20007fbe0ff */
[--C-:B------:R-:W-:Y:S01]  /*4b910*/  IMAD.X R30, R30, 0x1, R2.reuse, P6 ;  /* 0x000000011e1e7824 */ /* 0x100fe200030e0602 */
[----:B------:R-:W-:Y:S04]  /*4b920*/  STL [R1+0x2024], R56 ;  /* 0x0020243801007387 */ /* 0x000fe80000100800 */
[----:B------:R-:W-:Y:S04]  /*4b930*/  STL [R1+0x201c], R57 ;  /* 0x00201c3901007387 */ /* 0x000fe80000100800 */
[----:B------:R-:W-:Y:S04]  /*4b940*/  STL [R1+0x1ff0], R59 ;  /* 0x001ff03b01007387 */ /* 0x000fe80000100800 */
[----:B------:R-:W-:Y:S01]  /*4b950*/  STL [R1+0x2014], R30 ;  /* 0x0020141e01007387 */ /* 0x000fe20000100800 */
[-C--:B--2---:R-:W-:Y:S01]  /*4b960*/  IADD3 R31, P6, PT, R31, R58.reuse, RZ ;  /* 0x0000003a1f1f7210 */ /* 0x084fe20007fde0ff */
[--C-:B------:R-:W-:Y:S01]  /*4b970*/  IMAD.X R22, R22, 0x1, R2.reuse, P1 ;  /* 0x0000000116167824 */ /* 0x100fe200008e0602 */
[-C--:B------:R-:W-:Y:S01]  /*4b980*/  IADD3 R23, P1, PT, R23, R58.reuse, RZ ;  /* 0x0000003a17177210 */ /* 0x080fe20007f3e0ff */
[--C-:B------:R-:W-:Y:S01]  /*4b990*/  IMAD.X R54, R54, 0x1, R2.reuse, P2 ;  /* 0x0000000136367824 */ /* 0x100fe200010e0602 */
[----:B------:R-:W-:Y:S01]  /*4b9a0*/  IADD3 R34, P2, PT, R34, R58, RZ ;  /* 0x0000003a22227210 */ /* 0x000fe20007f5e0ff */
[----:B------:R-:W-:Y:S04]  /*4b9b0*/  STL [R1+0x1fe8], R31 ;  /* 0x001fe81f01007387 */ /* 0x000fe80000100800 */
[----:B------:R-:W-:Y:S01]  /*4b9c0*/  STL [R1+0x200c], R22 ;  /* 0x00200c1601007387 */ /* 0x000fe20000100800 */
[----:B------:R-:W-:-:S02]  /*4b9d0*/  IMAD.X R46, R46, 0x1, R2, P4 ;  /* 0x000000012e2e7824 */ /* 0x000fc400020e0602 */
[----:B------:R-:W-:Y:S01]  /*4b9e0*/  IMAD.X R39, R39, 0x1, R2, P3 ;  /* 0x0000000127277824 */ /* 0x000fe200018e0602 */
[----:B------:R-:W-:Y:S01]  /*4b9f0*/  STL [R1+0x1fe0], R23 ;  /* 0x001fe01701007387 */ /* 0x000fe20000100800 */
[----:B------:R-:W-:-:S03]  /*4ba00*/  IADD3 R42, P3, PT, R42, R58, RZ ;  /* 0x0000003a2a2a7210 */ /* 0x000fc60007f7e0ff */
[----:B------:R-:W-:Y:S04]  /*4ba10*/  STL [R1+0x2004], R54 ;  /* 0x0020043601007387 */ /* 0x000fe80000100800 */
[----:B------:R-:W-:Y:S04]  /*4ba20*/  STL [R1+0x1fd8], R34 ;  /* 0x001fd82201007387 */ /* 0x000fe80000100800 */
[----:B------:R0:W-:Y:S04]  /*4ba30*/  STL [R1+0x1ff4], R46 ;  /* 0x001ff42e01007387 */ /* 0x0001e80000100800 */
[----:B------:R1:W-:Y:S01]  /*4ba40*/  STL [R1+0x1ffc], R39 ;  /* 0x001ffc2701007387 */ /* 0x0003e20000100800 */
[----:B------:R-:W-:-:S03]  /*4ba50*/  IADD3 R45, P4, PT, R45, R58, RZ ;  /* 0x0000003a2d2d7210 */ /* 0x000fc60007f9e0ff */
[----:B0-----:R-:W2:Y:S04]  /*4ba60*/  LDL.LU R46, [R1+0x1fcc] ;  /* 0x001fcc00012e7983 */ /* 0x001ea80000300800 */
[----:B------:R0:W-:Y:S04]  /*4ba70*/  STL [R1+0x1fd0], R42 ;  /* 0x001fd02a01007387 */ /* 0x0001e80000100800 */
[----:B------:R-:W2:Y:S04]  /*4ba80*/  LDL.LU R34, [R1+0x1fa0] ;  /* 0x001fa00001227983 */ /* 0x000ea80000300800 */
[----:B-1----:R-:W2:Y:S04]  /*4ba90*/  LDL.LU R39, [R1+0x1fc4] ;  /* 0x001fc40001277983 */ /* 0x002ea80000300800 */
[----:B------:R1:W-:Y:S01]  /*4baa0*/  STL [R1+0x1fc8], R45 ;  /* 0x001fc82d01007387 */ /* 0x0003e20000100800 */
[----:B---3--:R-:W-:-:S03]  /*4bab0*/  IMAD.X R47, R47, 0x1, R2, P5 ;  /* 0x000000012f2f7824 */ /* 0x008fc600028e0602 */
[----:B0-----:R-:W3:Y:S01]  /*4bac0*/  LDL.LU R42, [R1+0x1f98] ;  /* 0x001f9800012a7983 */ /* 0x001ee20000300800 */
[----:B------:R-:W-:-:S03]  /*4bad0*/  IADD3 R55, P5, PT, R55, R58, RZ ;  /* 0x0000003a37377210 */ /* 0x000fc60007fbe0ff */
[----:B------:R0:W-:Y:S04]  /*4bae0*/  STL [R1+0x1fec], R47 ;  /* 0x001fec2f01007387 */ /* 0x0001e80000100800 */
[----:B-1----:R-:W3:Y:S01]  /*4baf0*/  LDL.LU R45, [R1+0x1fbc] ;  /* 0x001fbc00012d7983 */ /* 0x002ee20000300800 */
[----:B------:R-:W-:-:S03]  /*4bb00*/  IMAD.X R35, R35, 0x1, R2, P6 ;  /* 0x0000000123237824 */ /* 0x000fc600030e0602 */
[----:B0-----:R-:W3:Y:S04]  /*4bb10*/  LDL.LU R47, [R1+0x1f90] ;  /* 0x001f9000012f7983 */ /* 0x001ee80000300800 */
[----:B------:R-:W-:Y:S04]  /*4bb20*/  STL [R1+0x1fc0], R55 ;  /* 0x001fc03701007387 */ /* 0x000fe80000100800 */
[----:B------:R-:W-:Y:S01]  /*4bb30*/  STL [R1+0x1fe4], R35 ;  /* 0x001fe42301007387 */ /* 0x000fe20000100800 */
[-C--:B----4-:R-:W-:Y:S01]  /*4bb40*/  IADD3 R38, P6, PT, R38, R58.reuse, RZ ;  /* 0x0000003a26267210 */ /* 0x090fe20007fde0ff */
[----:B------:R-:W-:Y:S01]  /*4bb50*/  IMAD.X R43, R43, 0x1, R2, P1 ;  /* 0x000000012b2b7824 */ /* 0x000fe200008e0602 */
[----:B------:R-:W-:-:S03]  /*4bb60*/  IADD3 R44, P1, PT, R44, R58, RZ ;  /* 0x0000003a2c2c7210 */ /* 0x000fc60007f3e0ff */
[----:B------:R-:W-:Y:S04]  /*4bb70*/  STL [R1+0x1fb8], R38 ;  /* 0x001fb82601007387 */ /* 0x000fe80000100800 */
[----:B------:R-:W4:Y:S04]  /*4bb80*/  LDL.LU R49, [R1+0x1fb4] ;  /* 0x001fb40001317983 */ /* 0x000f280000300800 */
[----:B------:R-:W-:Y:S04]  /*4bb90*/  STL [R1+0x1fdc], R43 ;  /* 0x001fdc2b01007387 */ /* 0x000fe80000100800 */
[----:B------:R-:W4:Y:S04]  /*4bba0*/  LDL.LU R50, [R1+0x1f88] ;  /* 0x001f880001327983 */ /* 0x000f280000300800 */
[----:B------:R-:W-:Y:S04]  /*4bbb0*/  STL [R1+0x1fb0], R44 ;  /* 0x001fb02c01007387 */ /* 0x000fe80000100800 */
[----:B------:R-:W4:Y:S01]  /*4bbc0*/  LDL.LU R51, [R1+0x1fac] ;  /* 0x001fac0001337983 */ /* 0x000f220000300800 */
[----:B------:R-:W-:-:S05]  /*4bbd0*/  IMAD.X R60, R60, 0x1, R2, P2 ;  /* 0x000000013c3c7824 */ /* 0x000fca00010e0602 */
[----:B------:R0:W-:Y:S04]  /*4bbe0*/  STL [R1+0x1fd4], R60 ;  /* 0x001fd43c01007387 */ /* 0x0001e80000100800 */
[----:B------:R-:W4:Y:S04]  /*4bbf0*/  LDL.LU R56, [R1+0x1f80] ;  /* 0x001f800001387983 */ /* 0x000f280000300800 */
[----:B0-----:R-:W4:Y:S04]  /*4bc00*/  LDL.LU R60, [R1+0x1fa4] ;  /* 0x001fa400013c7983 */ /* 0x001f280000300800 */
[----:B------:R-:W4:Y:S04]  /*4bc10*/  LDL.LU R57, [R1+0x1f78] ;  /* 0x001f780001397983 */ /* 0x000f280000300800 */
[----:B------:R-:W4:Y:S04]  /*4bc20*/  LDL.LU R59, [R1+0x1f9c] ;  /* 0x001f9c00013b7983 */ /* 0x000f280000300800 */
[----:B------:R-:W4:Y:S01]  /*4bc30*/  LDL.LU R30, [R1+0x1f70] ;  /* 0x001f7000011e7983 */ /* 0x000f220000300800 */
[----:B------:R-:W-:-:S05]  /*4bc40*/  IADD3 R3, P2, PT, R3, R58, RZ ;  /* 0x0000003a03037210 */ /* 0x000fca0007f5e0ff */
[----:B------:R0:W-:Y:S04]  /*4bc50*/  STL [R1+0x1fa8], R3 ;  /* 0x001fa80301007387 */ /* 0x0001e80000100800 */
        /* <DEDUP_REMOVED lines=8> */
[----:B------:R-:W4:Y:S01]  /*4bce0*/  LDL.LU R44, [R1+0x1f74] ;  /* 0x001f7400012c7983 */ /* 0x000f220000300800 */
[--C-:B--2---:R-:W-:Y:S01]  /*4bcf0*/  IMAD.X R46, R46, 0x1, R2.reuse, P3 ;  /* 0x000000012e2e7824 */ /* 0x104fe200018e0602 */
[----:B------:R-:W-:Y:S01]  /*4bd00*/  IADD3 R34, P3, PT, R34, R58, RZ ;  /* 0x0000003a22227210 */ /* 0x000fe20007f7e0ff */
[----:B------:R-:W-:-:S03]  /*4bd10*/  IMAD.X R39, R39, 0x1, R2, P4 ;  /* 0x0000000127277824 */ /* 0x000fc600020e0602 */
[----:B------:R0:W-:Y:S01]  /*4bd20*/  STL [R1+0x1fcc], R46 ;  /* 0x001fcc2e01007387 */ /* 0x0001e20000100800 */
[----:B---3--:R-:W-:-:S03]  /*4bd30*/  IADD3 R42, P4, PT, R42, R58, RZ ;  /* 0x0000003a2a2a7210 */ /* 0x008fc60007f9e0ff */
[----:B0-----:R-:W2:Y:S04]  /*4bd40*/  LDL.LU R46, [R1+0x1f48] ;  /* 0x001f4800012e7983 */ /* 0x001ea80000300800 */
[----:B------:R0:W-:Y:S01]  /*4bd50*/  STL [R1+0x1fa0], R34 ;  /* 0x001fa02201007387 */ /* 0x0001e20000100800 */
[----:B------:R-:W-:-:S03]  /*4bd60*/  IMAD.X R45, R45, 0x1, R2, P5 ;  /* 0x000000012d2d7824 */ /* 0x000fc600028e0602 */
[----:B------:R1:W-:Y:S04]  /*4bd70*/  STL [R1+0x1fc4], R39 ;  /* 0x001fc42701007387 */ /* 0x0003e80000100800 */
[----:B------:R-:W3:Y:S04]  /*4bd80*/  LDL.LU R55, [R1+0x1f6c] ;  /* 0x001f6c0001377983 */ /* 0x000ee80000300800 */
[----:B------:R1:W-:Y:S01]  /*4bd90*/  STL [R1+0x1f98], R42 ;  /* 0x001f982a01007387 */ /* 0x0003e20000100800 */
[----:B------:R-:W-:-:S03]  /*4bda0*/  IADD3 R47, P5, PT, R47, R58, RZ ;  /* 0x0000003a2f2f7210 */ /* 0x000fc60007fbe0ff */
[----:B0-----:R-:W3:Y:S04]  /*4bdb0*/  LDL.LU R34, [R1+0x1f40] ;  /* 0x001f400001227983 */ /* 0x001ee80000300800 */
[----:B------:R0:W-:Y:S04]  /*4bdc0*/  STL [R1+0x1fbc], R45 ;  /* 0x001fbc2d01007387 */ /* 0x0001e80000100800 */
[----:B-1----:R-:W3:Y:S04]  /*4bdd0*/  LDL.LU R39, [R1+0x1f64] ;  /* 0x001f640001277983 */ /* 0x002ee80000300800 */
[----:B------:R1:W-:Y:S04]  /*4bde0*/  STL [R1+0x1f90], R47 ;  /* 0x001f902f01007387 */ /* 0x0003e80000100800 */
[----:B------:R-:W3:Y:S04]  /*4bdf0*/  LDL.LU R42, [R1+0x1f38] ;  /* 0x001f3800012a7983 */ /* 0x000ee80000300800 */
[----:B0-----:R-:W3:Y:S04]  /*4be00*/  LDL.LU R45, [R1+0x1f5c] ;  /* 0x001f5c00012d7983 */ /* 0x001ee80000300800 */
[----:B-1----:R-:W3:Y:S01]  /*4be10*/  LDL.LU R47, [R1+0x1f30] ;  /* 0x001f3000012f7983 */ /* 0x002ee20000300800 */
[--C-:B----4-:R-:W-:Y:S01]  /*4be20*/  IMAD.X R49, R49, 0x1, R2.reuse, P6 ;  /* 0x0000000131317824 */ /* 0x110fe200030e0602 */
[----:B------:R-:W-:Y:S01]  /*4be30*/  IADD3 R50, P6, PT, R50, R58, RZ ;  /* 0x0000003a32327210 */ /* 0x000fe20007fde0ff */
[----:B------:R-:W-:-:S03]  /*4be40*/  IMAD.X R51, R51, 0x1, R2, P1 ;  /* 0x0000000133337824 */ /* 0x000fc600008e0602 */
[----:B------:R-:W-:Y:S04]  /*4be50*/  STL [R1+0x1fb4], R49 ;  /* 0x001fb43101007387 */ /* 0x000fe80000100800 */
[----:B------:R-:W-:Y:S01]  /*4be60*/  STL [R1+0x1f88], R50 ;  /* 0x001f883201007387 */ /* 0x000fe20000100800 */
[-C--:B------:R-:W-:Y:S01]  /*4be70*/  IADD3 R56, P1, PT, R56, R58.reuse, RZ ;  /* 0x0000003a38387210 */ /* 0x080fe20007f3e0ff */
[--C-:B------:R-:W-:Y:S01]  /*4be80*/  IMAD.X R60, R60, 0x1, R2.reuse, P2 ;  /* 0x000000013c3c7824 */ /* 0x100fe200010e0602 */
[----:B------:R-:W-:Y:S01]  /*4be90*/  IADD3 R57, P2, PT, R57, R58, RZ ;  /* 0x0000003a39397210 */ /* 0x000fe20007f5e0ff */
[----:B------:R-:W-:-:S03]  /*4bea0*/  IMAD.X R59, R59, 0x1, R2, P3 ;  /* 0x000000013b3b7824 */ /* 0x000fc600018e0602 */
[----:B------:R0:W-:Y:S04]  /*4beb0*/  STL [R1+0x1fa4], R60 ;  /* 0x001fa43c01007387 */ /* 0x0001e80000100800 */
[----:B------:R-:W-:Y:S01]  /*4bec0*/  STL [R1+0x1fac], R51 ;  /* 0x001fac3301007387 */ /* 0x000fe20000100800 */
[----:B------:R-:W-:-:S03]  /*4bed0*/  IADD3 R30, P3, PT, R30, R58, RZ ;  /* 0x0000003a1e1e7210 */ /* 0x000fc60007f7e0ff */
[----:B0-----:R-:W4:Y:S04]  /*4bee0*/  LDL.LU R60, [R1+0x1f54] ;  /* 0x001f5400013c7983 */ /* 0x001f280000300800 */
[----:B------:R-:W-:Y:S01]  /*4bef0*/  STL [R1+0x1f80], R56 ;  /* 0x001f803801007387 */ /* 0x000fe20000100800 */
[--C-:B------:R-:W-:Y:S01]  /*4bf00*/  IMAD.X R31, R31, 0x1, R2.reuse, P4 ;  /* 0x000000011f1f7824 */ /* 0x100fe200020e0602 */
[----:B------:R-:W-:Y:S02]  /*4bf10*/  IADD3 R22, P4, PT, R22, R58, RZ ;  /* 0x0000003a16167210 */ /* 0x000fe40007f9e0ff */
[----:B------:R-:W-:Y:S01]  /*4bf20*/  STL [R1+0x1f78], R57 ;  /* 0x001f783901007387 */ /* 0x000fe20000100800 */
[----:B------:R-:W-:-:S03]  /*4bf30*/  IMAD.X R23, R23, 0x1, R2, P5 ;  /* 0x0000000117177824 */ /* 0x000fc600028e0602 */
        /* <DEDUP_REMOVED lines=13> */
[----:B------:R1:W-:Y:S04]  /*4c010*/  STL [R1+0x1f58], R38 ;  /* 0x001f582601007387 */ /* 0x0003e80000100800 */
[----:B0-----:R-:W4:Y:S01]  /*4c020*/  LDL.LU R3, [R1+0x1f28] ;  /* 0x001f280001037983 */ /* 0x001f220000300800 */
[----:B------:R-:W-:-:S03]  /*4c030*/  IMAD.X R44, R44, 0x1, R2, P2 ;  /* 0x000000012c2c7824 */ /* 0x000fc600010e0602 */
[----:B------:R0:W-:Y:S04]  /*4c040*/  STL [R1+0x1f7c], R43 ;  /* 0x001f7c2b01007387 */ /* 0x0001e80000100800 */
[----:B------:R-:W4:Y:S04]  /*4c050*/  LDL.LU R35, [R1+0x1f4c] ;  /* 0x001f4c0001237983 */ /* 0x000f280000300800 */
[----:B-1----:R-:W4:Y:S04]  /*4c060*/  LDL.LU R38, [R1+0x1f20] ;  /* 0x001f200001267983 */ /* 0x002f280000300800 */
[----:B------:R1:W-:Y:S04]  /*4c070*/  STL [R1+0x1f74], R44 ;  /* 0x001f742c01007387 */ /* 0x0003e80000100800 */
[----:B0-----:R-:W4:Y:S01]  /*4c080*/  LDL.LU R43, [R1+0x1f44] ;  /* 0x001f4400012b7983 */ /* 0x001f220000300800 */
[----:B--2---:R-:W-:Y:S01]  /*4c090*/  IADD3 R46, P2, PT, R46, R58, RZ ;  /* 0x0000003a2e2e7210 */ /* 0x004fe20007f5e0ff */
[----:B---3--:R-:W-:-:S04]  /*4c0a0*/  IMAD.X R55, R55, 0x1, R2, P3 ;  /* 0x0000000137377824 */ /* 0x008fc800018e0602 */
[----:B------:R0:W-:Y:S04]  /*4c0b0*/  STL [R1+0x1f48], R46 ;  /* 0x001f482e01007387 */ /* 0x0001e80000100800 */
[----:B-1----:R-:W2:Y:S01]  /*4c0c0*/  LDL.LU R44, [R1+0x1f18] ;  /* 0x001f1800012c7983 */ /* 0x002ea20000300800 */
[-C--:B------:R-:W-:Y:S01]  /*4c0d0*/  IADD3 R34, P3, PT, R34, R58.reuse, RZ ;  /* 0x0000003a22227210 */ /* 0x080fe20007f7e0ff */
[----:B------:R-:W-:Y:S02]  /*4c0e0*/  IMAD.X R39, R39, 0x1, R2, P4 ;  /* 0x0000000127277824 */ /* 0x000fe400020e0602 */
[----:B0-----:R-:W3:Y:S04]  /*4c0f0*/  LDL.LU R46, [R1+0x1f3c] ;  /* 0x001f3c00012e7983 */ /* 0x001ee80000300800 */
[----:B------:R-:W-:Y:S01]  /*4c100*/  STL [R1+0x1f6c], R55 ;  /* 0x001f6c3701007387 */ /* 0x000fe20000100800 */
[----:B------:R-:W-:-:S03]  /*4c110*/  IADD3 R42, P4, PT, R42, R58, RZ ;  /* 0x0000003a2a2a7210 */ /* 0x000fc60007f9e0ff */
[----:B------:R-:W-:Y:S04]  /*4c120*/  STL [R1+0x1f40], R34 ;  /* 0x001f402201007387 */ /* 0x000fe80000100800 */
[----:B------:R-:W-:Y:S04]  /*4c130*/  STL [R1+0x1f64], R39 ;  /* 0x001f642701007387 */ /* 0x000fe80000100800 */
[----:B------:R-:W3:Y:S01]  /*4c140*/  LDL.LU R49, [R1+0x1f10] ;  /* 0x001f100001317983 */ /* 0x000ee20000300800 */
[----:B------:R-:W-:-:S03]  /*4c150*/  IMAD.X R45, R45, 0x1, R2, P5 ;  /* 0x000000012d2d7824 */ /* 0x000fc600028e0602 */
[----:B------:R-:W-:Y:S04]  /*4c160*/  STL [R1+0x1f38], R42 ;  /* 0x001f382a01007387 */ /* 0x000fe80000100800 */
[----:B------:R-:W3:Y:S01]  /*4c170*/  LDL.LU R50, [R1+0x1f34] ;  /* 0x001f340001327983 */ /* 0x000ee20000300800 */
[----:B------:R-:W-:-:S03]  /*4c180*/  IADD3 R47, P5, PT, R47, R58, RZ ;  /* 0x0000003a2f2f7210 */ /* 0x000fc60007fbe0ff */
[----:B------:R-:W-:Y:S04]  /*4c190*/  STL [R1+0x1f5c], R45 ;  /* 0x001f5c2d01007387 */ /* 0x000fe80000100800 */
[----:B------:R-:W3:Y:S04]  /*4c1a0*/  LDL.LU R51, [R1+0x1f08] ;  /* 0x001f080001337983 */ /* 0x000ee80000300800 */
[----:B------:R0:W-:Y:S04]  /*4c1b0*/  STL [R1+0x1f30], R47 ;  /* 0x001f302f01007387 */ /* 0x0001e80000100800 */
[----:B------:R-:W3:Y:S04]  /*4c1c0*/  LDL.LU R56, [R1+0x1f2c] ;  /* 0x001f2c0001387983 */ /* 0x000ee80000300800 */
[----:B0-----:R-:W3:Y:S04]  /*4c1d0*/  LDL.LU R47, [R1+0x1f00] ;  /* 0x001f0000012f7983 */ /* 0x001ee80000300800 */
[----:B------:R-:W3:Y:S04]  /*4c1e0*/  LDL.LU R57, [R1+0x1f24] ;  /* 0x001f240001397983 */ /* 0x000ee80000300800 */
[----:B------:R-:W3:Y:S04]  /*4c1f0*/  LDL.LU R59, [R1+0x1ef8] ;  /* 0x001ef800013b7983 */ /* 0x000ee80000300800 */
[----:B------:R-:W3:Y:S01]  /*4c200*/  LDL.LU R30, [R1+0x1f1c] ;  /* 0x001f1c00011e7983 */ /* 0x000ee20000300800 */
[----:B----4-:R-:W-:-:S05]  /*4c210*/  IMAD.X R60, R60, 0x1, R2, P6 ;  /* 0x000000013c3c7824 */ /* 0x010fca00030e0602 */
        /* <DEDUP_REMOVED lines=10> */
[----:B------:R-:W-:-:S05]  /*4c2c0*/  IADD3 R3, P6, PT, R3, R58, RZ ;  /* 0x0000003a03037210 */ /* 0x000fca0007fde0ff */
[----:B------:R0:W-:Y:S04]  /*4c2d0*/  STL [R1+0x1f28], R3 ;  /* 0x001f280301007387 */ /* 0x0001e80000100800 */
[----:B0-----:R-:W4:Y:S01]  /*4c2e0*/  LDL.LU R3, [R1+0x1ef4] ;  /* 0x001ef40001037983 */ /* 0x001f220000300800 */
[--C-:B------:R-:W-:Y:S01]  /*4c2f0*/  IMAD.X R35, R35, 0x1, R2.reuse, P1 ;  /* 0x0000000123237824 */ /* 0x100fe200008e0602 */
[----:B------:R-:W-:Y:S01]  /*4c300*/  IADD3 R38, P1, PT, R38, R58, RZ ;  /* 0x0000003a26267210 */ /* 0x000fe20007f3e0ff */
[----:B------:R-:W-:-:S03]  /*4c310*/  IMAD.X R43, R43, 0x1, R2, P2 ;  /* 0x000000012b2b7824 */ /* 0x000fc600010e0602 */
[----:B------:R0:W-:Y:S04]  /*4c320*/  STL [R1+0x1f4c], R35 ;  /* 0x001f4c2301007387 */ /* 0x0001e80000100800 */
[----:B------:R1:W-:Y:S04]  /*4c330*/  STL [R1+0x1f20], R38 ;  /* 0x001f202601007387 */ /* 0x0003e80000100800 */
[----:B------:R-:W4:Y:S04]  /*4c340*/  LDL.LU R55, [R1+0x1ec8] ;  /* 0x001ec80001377983 */ /* 0x000f280000300800 */
[----:B------:R1:W-:Y:S04]  /*4c350*/  STL [R1+0x1f44], R43 ;  /* 0x001f442b01007387 */ /* 0x0003e80000100800 */
[----:B0-----:R-:W4:Y:S01]  /*4c360*/  LDL.LU R35, [R1+0x1eec] ;  /* 0x001eec0001237983 */ /* 0x001f220000300800 */
[----:B--2---:R-:W-:-:S05]  /*4c370*/  IADD3 R44, P2, PT, R44, R58, RZ ;  /* 0x0000003a2c2c7210 */ /* 0x004fca0007f5e0ff */
[----:B------:R0:W-:Y:S04]  /*4c380*/  STL [R1+0x1f18], R44 ;  /* 0x001f182c01007387 */ /* 0x0001e80000100800 */
[----:B-1----:R-:W2:Y:S01]  /*4c390*/  LDL.LU R38, [R1+0x1ec0] ;  /* 0x001ec00001267983 */ /* 0x002ea20000300800 */
[----:B---3--:R-:W-:-:S05]  /*4c3a0*/  IMAD.X R46, R46, 0x1, R2, P3 ;  /* 0x000000012e2e7824 */ /* 0x008fca00018e0602 */
[----:B------:R1:W-:Y:S04]  /*4c3b0*/  STL [R1+0x1f3c], R46 ;  /* 0x001f3c2e01007387 */ /* 0x0003e80000100800 */
[----:B------:R-:W3:Y:S04]  /*4c3c0*/  LDL.LU R43, [R1+0x1ee4] ;  /* 0x001ee400012b7983 */ /* 0x000ee80000300800 */
[----:B0-----:R-:W3:Y:S01]  /*4c3d0*/  LDL.LU R44, [R1+0x1eb8] ;  /* 0x001eb800012c7983 */ /* 0x001ee20000300800 */
[----:B------:R-:W-:Y:S01]  /*4c3e0*/  IADD3 R49, P3, PT, R49, R58, RZ ;  /* 0x0000003a31317210 */ /* 0x000fe20007f7e0ff */
[----:B------:R-:W-:-:S02]  /*4c3f0*/  IMAD.X R50, R50, 0x1, R2, P4 ;  /* 0x0000000132327824 */ /* 0x000fc400020e0602 */
[----:B-1----:R-:W3:Y:S01]  /*4c400*/  LDL.LU R46, [R1+0x1edc] ;  /* 0x001edc00012e7983 */ /* 0x002ee20000300800 */
[--C-:B------:R-:W-:Y:S01]  /*4c410*/  IMAD.X R56, R56, 0x1, R2.reuse, P5 ;  /* 0x0000000138387824 */ /* 0x100fe200028e0602 */
[-C--:B------:R-:W-:Y:S02]  /*4c420*/  IADD3 R51, P4, PT, R51, R58.reuse, RZ ;  /* 0x0000003a33337210 */ /* 0x080fe40007f9e0ff */
[----:B------:R-:W-:Y:S04]  /*4c430*/  STL [R1+0x1f10], R49 ;  /* 0x001f103101007387 */ /* 0x000fe80000100800 */
[----:B------:R-:W-:Y:S01]  /*4c440*/  STL [R1+0x1f34], R50 ;  /* 0x001f343201007387 */ /* 0x000fe20000100800 */
[-C--:B------:R-:W-:Y:S01]  /*4c450*/  IADD3 R47, P5, PT, R47, R58.reuse, RZ ;  /* 0x0000003a2f2f7210 */ /* 0x080fe20007fbe0ff */
[----:B------:R-:W-:Y:S01]  /*4c460*/  IMAD.X R57, R57, 0x1, R2, P6 ;  /* 0x0000000139397824 */ /* 0x000fe200030e0602 */
[----:B------:R-:W-:-:S03]  /*4c470*/  IADD3 R59, P6, PT, R59, R58, RZ ;  /* 0x0000003a3b3b7210 */ /* 0x000fc60007fde0ff */
[----:B------:R0:W-:Y:S04]  /*4c480*/  STL [R1+0x1f00], R47 ;  /* 0x001f002f01007387 */ /* 0x0001e80000100800 */
[----:B------:R-:W-:Y:S01]  /*4c490*/  STL [R1+0x1f08], R51 ;  /* 0x001f083301007387 */ /* 0x000fe20000100800 */
[----:B------:R-:W-:-:S03]  /*4c4a0*/  IMAD.X R30, R30, 0x1, R2, P1 ;  /* 0x000000011e1e7824 */ /* 0x000fc600008e0602 */
[----:B0-----:R-:W3:Y:S04]  /*4c4b0*/  LDL.LU R47, [R1+0x1eb0] ;  /* 0x001eb000012f7983 */ /* 0x001ee80000300800 */
[----:B------:R-:W-:Y:S04]  /*4c4c0*/  STL [R1+0x1f2c], R56 ;  /* 0x001f2c3801007387 */ /* 0x000fe80000100800 */
[----:B------:R-:W-:Y:S04]  /*4c4d0*/  STL [R1+0x1f24], R57 ;  /* 0x001f243901007387 */ /* 0x000fe80000100800 */
[----:B------:R-:W-:Y:S04]  /*4c4e0*/  STL [R1+0x1ef8], R59 ;  /* 0x001ef83b01007387 */ /* 0x000fe80000100800 */
[----:B------:R-:W-:Y:S01]  /*4c4f0*/  STL [R1+0x1f1c], R30 ;  /* 0x001f1c1e01007387 */ /* 0x000fe20000100800 */
[-C--:B----4-:R-:W-:Y:S01]  /*4c500*/  IADD3 R31, P1, PT, R31, R58.reuse, RZ ;  /* 0x0000003a1f1f7210 */ /* 0x090fe20007f3e0ff */
        /* <DEDUP_REMOVED lines=15> */
[----:B0-----:R-:W4:Y:S04]  /*4c600*/  LDL.LU R60, [R1+0x1ed4] ;  /* 0x001ed400013c7983 */ /* 0x001f280000300800 */
[----:B------:R0:W-:Y:S04]  /*4c610*/  STL [R1+0x1ed8], R42 ;  /* 0x001ed82a01007387 */ /* 0x0001e80000100800 */
[----:B------:R-:W4:Y:S04]  /*4c620*/  LDL.LU R34, [R1+0x1ea8] ;  /* 0x001ea80001227983 */ /* 0x000f280000300800 */
[----:B-1----:R-:W4:Y:S04]  /*4c630*/  LDL.LU R39, [R1+0x1ecc] ;  /* 0x001ecc0001277983 */ /* 0x002f280000300800 */
[----:B------:R1:W-:Y:S04]  /*4c640*/  STL [R1+0x1ed0], R45 ;  /* 0x001ed02d01007387 */ /* 0x0003e80000100800 */
[----:B0-----:R-:W4:Y:S01]  /*4c650*/  LDL.LU R42, [R1+0x1ea0] ;  /* 0x001ea000012a7983 */ /* 0x001f220000300800 */
[----:B------:R-:W-:-:S05]  /*4c660*/  IMAD.X R3, R3, 0x1, R2, P6 ;  /* 0x0000000103037824 */ /* 0x000fca00030e0602 */
[----:B------:R0:W-:Y:S04]  /*4c670*/  STL [R1+0x1ef4], R3 ;  /* 0x001ef40301007387 */ /* 0x0001e80000100800 */
[----:B-1----:R-:W4:Y:S04]  /*4c680*/  LDL.LU R45, [R1+0x1ec4] ;  /* 0x001ec400012d7983 */ /* 0x002f280000300800 */
[----:B0-----:R-:W4:Y:S01]  /*4c690*/  LDL.LU R3, [R1+0x1e98] ;  /* 0x001e980001037983 */ /* 0x001f220000300800 */
[----:B------:R-:W-:Y:S01]  /*4c6a0*/  IADD3 R55, P6, PT, R55, R58, RZ ;  /* 0x0000003a37377210 */ /* 0x000fe20007fde0ff */
[----:B------:R-:W-:-:S04]  /*4c6b0*/  IMAD.X R35, R35, 0x1, R2, P1 ;  /* 0x0000000123237824 */ /* 0x000fc800008e0602 */
[----:B------:R-:W-:Y:S04]  /*4c6c0*/  STL [R1+0x1ec8], R55 ;  /* 0x001ec83701007387 */ /* 0x000fe80000100800 */
[----:B------:R-:W-:Y:S01]  /*4c6d0*/  STL [R1+0x1eec], R35 ;  /* 0x001eec2301007387 */ /* 0x000fe20000100800 */
[-C--:B--2---:R-:W-:Y:S01]  /*4c6e0*/  IADD3 R38, P1, PT, R38, R58.reuse, RZ ;  /* 0x0000003a26267210 */ /* 0x084fe20007f3e0ff */
[----:B---3--:R-:W-:Y:S01]  /*4c6f0*/  IMAD.X R43, R43, 0x1, R2, P2 ;  /* 0x000000012b2b7824 */ /* 0x008fe200010e0602 */
[----:B------:R-:W-:-:S03]  /*4c700*/  IADD3 R44, P2, PT, R44, R58, RZ ;  /* 0x0000003a2c2c7210 */ /* 0x000fc60007f5e0ff */
[----:B------:R-:W-:Y:S04]  /*4c710*/  STL [R1+0x1ec0], R38 ;  /* 0x001ec02601007387 */ /* 0x000fe80000100800 */
[----:B------:R-:W2:Y:S04]  /*4c720*/  LDL.LU R49, [R1+0x1ebc] ;  /* 0x001ebc0001317983 */ /* 0x000ea80000300800 */
[----:B------:R-:W-:Y:S04]  /*4c730*/  STL [R1+0x1ee4], R43 ;  /* 0x001ee42b01007387 */ /* 0x000fe80000100800 */
[----:B------:R-:W3:Y:S04]  /*4c740*/  LDL.LU R50, [R1+0x1e90] ;  /* 0x001e900001327983 */ /* 0x000ee80000300800 */
[----:B------:R-:W-:Y:S04]  /*4c750*/  STL [R1+0x1eb8], R44 ;  /* 0x001eb82c01007387 */ /* 0x000fe80000100800 */
[----:B------:R-:W3:Y:S01]  /*4c760*/  LDL.LU R51, [R1+0x1eb4] ;  /* 0x001eb40001337983 */ /* 0x000ee20000300800 */
[----:B------:R-:W-:-:S05]  /*4c770*/  IMAD.X R46, R46, 0x1, R2, P3 ;  /* 0x000000012e2e7824 */ /* 0x000fca00018e0602 */
[----:B------:R0:W-:Y:S04]  /*4c780*/  STL [R1+0x1edc], R46 ;  /* 0x001edc2e01007387 */ /* 0x0001e80000100800 */
[----:B------:R-:W3:Y:S04]  /*4c790*/  LDL.LU R56, [R1+0x1e88] ;  /* 0x001e880001387983 */ /* 0x000ee80000300800 */
[----:B0-----:R-:W3:Y:S04]  /*4c7a0*/  LDL.LU R46, [R1+0x1eac] ;  /* 0x001eac00012e7983 */ /* 0x001ee80000300800 */
[----:B------:R-:W3:Y:S04]  /*4c7b0*/  LDL.LU R57, [R1+0x1e80] ;  /* 0x001e800001397983 */ /* 0x000ee80000300800 */
[----:B------:R-:W3:Y:S04]  /*4c7c0*/  LDL.LU R59, [R1+0x1ea4] ;  /* 0x001ea400013b7983 */ /* 0x000ee80000300800 */
[----:B------:R-:W3:Y:S01]  /*4c7d0*/  LDL.LU R30, [R1+0x1e78] ;  /* 0x001e7800011e7983 */ /* 0x000ee20000300800 */
[----:B------:R-:W-:-:S05]  /*4c7e0*/  IADD3 R47, P3, PT, R47, R58, RZ ;  /* 0x0000003a2f2f7210 */ /* 0x000fca0007f7e0ff */
        /* <DEDUP_REMOVED lines=11> */
[----:B------:R-:W-:Y:S01]  /*4c8a0*/  IADD3 R34, P4, PT, R34, R58, RZ ;  /* 0x0000003a22227210 */ /* 0x000fe20007f9e0ff */
[----:B------:R-:W-:-:S03]  /*4c8b0*/  IMAD.X R39, R39, 0x1, R2, P5 ;  /* 0x0000000127277824 */ /* 0x000fc600028e0602 */
[----:B------:R0:W-:Y:S01]  /*4c8c0*/  STL [R1+0x1ed4], R60 ;  /* 0x001ed43c01007387 */ /* 0x0001e20000100800 */
[----:B------:R-:W-:-:S03]  /*4c8d0*/  IADD3 R42, P5, PT, R42, R58, RZ ;  /* 0x0000003a2a2a7210 */ /* 0x000fc60007fbe0ff */
[----:B0-----:R-:W4:Y:S04]  /*4c8e0*/  LDL.LU R60, [R1+0x1e50] ;  /* 0x001e5000013c7983 */ /* 0x001f280000300800 */
[----:B------:R0:W-:Y:S04]  /*4c8f0*/  STL [R1+0x1ea8], R34 ;  /* 0x001ea82201007387 */ /* 0x0001e80000100800 */
[----:B------:R1:W-:Y:S01]  /*4c900*/  STL [R1+0x1ecc], R39 ;  /* 0x001ecc2701007387 */ /* 0x0003e20000100800 */
[----:B------:R-:W-:-:S03]  /*4c910*/  IMAD.X R45, R45, 0x1, R2, P6 ;  /* 0x000000012d2d7824 */ /* 0x000fc600030e0602 */
[----:B------:R-:W4:Y:S04]  /*4c920*/  LDL.LU R55, [R1+0x1e74] ;  /* 0x001e740001377983 */ /* 0x000f280000300800 */
[----:B------:R1:W-:Y:S04]  /*4c930*/  STL [R1+0x1ea0], R42 ;  /* 0x001ea02a01007387 */ /* 0x0003e80000100800 */
[----:B0-----:R-:W4:Y:S01]  /*4c940*/  LDL.LU R34, [R1+0x1e48] ;  /* 0x001e480001227983 */ /* 0x001f220000300800 */
[----:B------:R-:W-:-:S03]  /*4c950*/  IADD3 R3, P6, PT, R3, R58, RZ ;  /* 0x0000003a03037210 */ /* 0x000fc60007fde0ff */
[----:B------:R0:W-:Y:S04]  /*4c960*/  STL [R1+0x1ec4], R45 ;  /* 0x001ec42d01007387 */ /* 0x0001e80000100800 */
[----:B-1----:R-:W4:Y:S04]  /*4c970*/  LDL.LU R39, [R1+0x1e6c] ;  /* 0x001e6c0001277983 */ /* 0x002f280000300800 */
[----:B------:R1:W-:Y:S04]  /*4c980*/  STL [R1+0x1e98], R3 ;  /* 0x001e980301007387 */ /* 0x0003e80000100800 */
[----:B------:R-:W4:Y:S04]  /*4c990*/  LDL.LU R42, [R1+0x1e40] ;  /* 0x001e4000012a7983 */ /* 0x000f280000300800 */
[----:B0-----:R-:W4:Y:S04]  /*4c9a0*/  LDL.LU R45, [R1+0x1e64] ;  /* 0x001e6400012d7983 */ /* 0x001f280000300800 */
[----:B-1----:R-:W4:Y:S01]  /*4c9b0*/  LDL.LU R3, [R1+0x1e38] ;  /* 0x001e380001037983 */ /* 0x002f220000300800 */
[--C-:B--2---:R-:W-:Y:S01]  /*4c9c0*/  IMAD.X R49, R49, 0x1, R2.reuse, P1 ;  /* 0x0000000131317824 */ /* 0x104fe200008e0602 */
[----:B---3--:R-:W-:Y:S01]  /*4c9d0*/  IADD3 R50, P1, PT, R50, R58, RZ ;  /* 0x0000003a32327210 */ /* 0x008fe20007f3e0ff */
        /* <DEDUP_REMOVED lines=10> */
[----:B0-----:R-:W2:Y:S04]  /*4ca80*/  LDL.LU R46, [R1+0x1e5c] ;  /* 0x001e5c00012e7983 */ /* 0x001ea80000300800 */
[----:B------:R-:W-:Y:S01]  /*4ca90*/  STL [R1+0x1e88], R56 ;  /* 0x001e883801007387 */ /* 0x000fe20000100800 */
[----:B------:R-:W-:-:S03]  /*4caa0*/  IMAD.X R31, R31, 0x1, R2, P5 ;  /* 0x000000011f1f7824 */ /* 0x000fc600028e0602 */
[----:B------:R-:W-:Y:S01]  /*4cab0*/  STL [R1+0x1e80], R57 ;  /* 0x001e803901007387 */ /* 0x000fe20000100800 */
[-C--:B------:R-:W-:Y:S01]  /*4cac0*/  IADD3 R22, P5, PT, R22, R58.reuse, RZ ;  /* 0x0000003a16167210 */ /* 0x080fe20007fbe0ff */
[----:B------:R-:W-:Y:S02]  /*4cad0*/  IMAD.X R23, R23, 0x1, R2, P6 ;  /* 0x0000000117177824 */ /* 0x000fe400030e0602 */
        /* <DEDUP_REMOVED lines=25> */
[----:B------:R-:W-:-:S03]  /*4cc70*/  IADD3 R34, P4, PT, R34, R58, RZ ;  /* 0x0000003a22227210 */ /* 0x000fc60007f9e0ff */
[----:B0-----:R-:W4:Y:S01]  /*4cc80*/  LDL.LU R60, [R1+0x1e44] ;  /* 0x001e4400013c7983 */ /* 0x001f220000300800 */
[----:B------:R-:W-:-:S03]  /*4cc90*/  IMAD.X R39, R39, 0x1, R2, P5 ;  /* 0x0000000127277824 */ /* 0x000fc600028e0602 */
[----:B------:R-:W-:Y:S04]  /*4cca0*/  STL [R1+0x1e74], R55 ;  /* 0x001e743701007387 */ /* 0x000fe80000100800 */
[----:B------:R-:W-:Y:S01]  /*4ccb0*/  STL [R1+0x1e48], R34 ;  /* 0x001e482201007387 */ /* 0x000fe20000100800 */
[----:B------:R-:W-:-:S03]  /*4ccc0*/  IADD3 R42, P5, PT, R42, R58, RZ ;  /* 0x0000003a2a2a7210 */ /* 0x000fc60007fbe0ff */
[----:B------:R-:W-:Y:S04]  /*4ccd0*/  STL [R1+0x1e6c], R39 ;  /* 0x001e6c2701007387 */ /* 0x000fe80000100800 */
[----:B------:R-:W4:Y:S01]  /*4cce0*/  LDL.LU R49, [R1+0x1e18] ;  /* 0x001e180001317983 */ /* 0x000f220000300800 */
[----:B------:R-:W-:-:S03]  /*4ccf0*/  IMAD.X R45, R45, 0x1, R2, P6 ;  /* 0x000000012d2d7824 */ /* 0x000fc600030e0602 */
[----:B------:R-:W-:Y:S04]  /*4cd00*/  STL [R1+0x1e40], R42 ;  /* 0x001e402a01007387 */ /* 0x000fe80000100800 */
[----:B------:R-:W4:Y:S01]  /*4cd10*/  LDL.LU R50, [R1+0x1e3c] ;  /* 0x001e3c0001327983 */ /* 0x000f220000300800 */
[----:B------:R-:W-:-:S03]  /*4cd20*/  IADD3 R3, P6, PT, R3, R58, RZ ;  /* 0x0000003a03037210 */ /* 0x000fc60007fde0ff */
        /* <DEDUP_REMOVED lines=18> */
[----:B0-----:R-:W2:Y:S01]  /*4ce50*/  LDL.LU R46, [R1+0x1dd8] ;  /* 0x001dd800012e7983 */ /* 0x001ea20000300800 */
        /* <DEDUP_REMOVED lines=20> */
[----:B-1----:R-:W4:Y:S04]  /*4cfa0*/  LDL.LU R60, [R1+0x1de4] ;  /* 0x001de400013c7983 */ /* 0x002f280000300800 */
[----:B------:R-:W-:Y:S01]  /*4cfb0*/  STL [R1+0x1e18], R49 ;  /* 0x001e183101007387 */ /* 0x000fe20000100800 */
[-C--:B------:R-:W-:Y:S01]  /*4cfc0*/  IADD3 R51, P5, PT, R51, R58.reuse, RZ ;  /* 0x0000003a33337210 */ /* 0x080fe20007fbe0ff */
[----:B------:R-:W-:Y:S02]  /*4cfd0*/  IMAD.X R56, R56, 0x1, R2, P6 ;  /* 0x0000000138387824 */ /* 0x000fe400030e0602 */
        /* <DEDUP_REMOVED lines=32> */
[----:B------:R1:W-:Y:S04]  /*4d1e0*/  STL [R1+0x1dd8], R46 ;  /* 0x001dd82e01007387 */ /* 0x0003e80000100800 */
[----:B0-----:R-:W2:Y:S01]  /*4d1f0*/  LDL.LU R42, [R1+0x1da8] ;  /* 0x001da800012a7983 */ /* 0x001ea20000300800 */
[----:B---3--:R-:W-:Y:S01]  /*4d200*/  IMAD.X R47, R47, 0x1, R2, P1 ;  /* 0x000000012f2f7824 */ /* 0x008fe200008e0602 */
[----:B------:R-:W-:-:S04]  /*4d210*/  IADD3 R55, P1, PT, R55, R58, RZ ;  /* 0x0000003a37377210 */ /* 0x000fc80007f3e0ff */
        /* <DEDUP_REMOVED lines=37> */
[----:B------:R-:W-:-:S03]  /*4d470*/  IADD3 R42, P6, PT, R42, R58, RZ ;  /* 0x0000003a2a2a7210 */ /* 0x000fc60007fde0ff */
[----:B0-----:R-:W2:Y:S04]  /*4d480*/  LDL.LU R45, [R1+0x1d58] ;  /* 0x001d5800012d7983 */ /* 0x001ea80000300800 */
[----:B------:R0:W-:Y:S04]  /*4d490*/  STL [R1+0x1db0], R34 ;  /* 0x001db02201007387 */ /* 0x0001e80000100800 */
[----:B------:R1:W-:Y:S01]  /*4d4a0*/  STL [R1+0x1dd4], R39 ;  /* 0x001dd42701007387 */ /* 0x0003e20000100800 */
[----:B---3--:R-:W-:-:S03]  /*4d4b0*/  IMAD.X R46, R46, 0x1, R2, P1 ;  /* 0x000000012e2e7824 */ /* 0x008fc600008e0602 */
[----:B------:R-:W3:Y:S04]  /*4d4c0*/  LDL.LU R55, [R1+0x1d7c] ;  /* 0x001d7c0001377983 */ /* 0x000ee80000300800 */
[----:B------:R1:W-:Y:S04]  /*4d4d0*/  STL [R1+0x1da8], R42 ;  /* 0x001da82a01007387 */ /* 0x0003e80000100800 */
[----:B0-----:R-:W3:Y:S01]  /*4d4e0*/  LDL.LU R34, [R1+0x1d50] ;  /* 0x001d500001227983 */ /* 0x001ee20000300800 */
[----:B------:R-:W-:-:S03]  /*4d4f0*/  IADD3 R47, P1, PT, R47, R58, RZ ;  /* 0x0000003a2f2f7210 */ /* 0x000fc60007f3e0ff */
        /* <DEDUP_REMOVED lines=19> */
[----:B------:R-:W-:Y:S04]  /*4d630*/  STL [R1+0x1d90], R56 ;  /* 0x001d903801007387 */ /* 0x000fe80000100800 */
[----:B------:R-:W-:Y:S04]  /*4d640*/  STL [R1+0x1d88], R57 ;  /* 0x001d883901007387 */ /* 0x000fe80000100800 */
[----:B------:R-:W-:Y:S04]  /*4d650*/  STL [R1+0x1dac], R59 ;  /* 0x001dac3b01007387 */ /* 0x000fe80000100800 */
[----:B------:R-:W-:Y:S01]  /*4d660*/  STL [R1+0x1d80], R30 ;  /* 0x001d801e01007387 */ /* 0x000fe20000100800 */
[--C-:B------:R-:W-:Y:S01]  /*4d670*/  IMAD.X R31, R31, 0x1, R2.reuse, P6 ;  /* 0x000000011f1f7824 */ /* 0x100fe200030e0602 */
[-C--:B------:R-:W-:Y:S01]  /*4d680*/  IADD3 R22, P6, PT, R22, R58.reuse, RZ ;  /* 0x0000003a16167210 */ /* 0x080fe20007fde0ff */
[--C-:B------:R-:W-:Y:S01]  /*4d690*/  IMAD.X R23, R23, 0x1, R2.reuse, P1 ;  /* 0x0000000117177824 */ /* 0x100fe200008e0602 */
[----:B------:R-:W-:Y:S01]  /*4d6a0*/  IADD3 R54, P1, PT, R54, R58, RZ ;  /* 0x0000003a36367210 */ /* 0x000fe20007f3e0ff */
[--C-:B------:R-:W-:Y:S01]  /*4d6b0*/  IMAD.X R35, R35, 0x1, R2.reuse, P2 ;  /* 0x0000000123237824 */ /* 0x100fe200010e0602 */
[----:B------:R-:W-:Y:S01]  /*4d6c0*/  STL [R1+0x1da4], R31 ;  /* 0x001da41f01007387 */ /* 0x000fe20000100800 */
[----:B------:R-:W-:-:S03]  /*4d6d0*/  IMAD.X R43, R43, 0x1, R2, P3 ;  /* 0x000000012b2b7824 */ /* 0x000fc600018e0602 */
[----:B------:R-:W-:Y:S01]  /*4d6e0*/  STL [R1+0x1d78], R22 ;  /* 0x001d781601007387 */ /* 0x000fe20000100800 */
[-C--:B------:R-:W-:Y:S02]  /*4d6f0*/  IADD3 R38, P2, PT, R38, R58.reuse, RZ ;  /* 0x0000003a26267210 */ /* 0x080fe40007f5e0ff */
[----:B------:R-:W-:Y:S01]  /*4d700*/  IADD3 R3, P3, PT, R3, R58, RZ ;  /* 0x0000003a03037210 */ /* 0x000fe20007f7e0ff */
        /* <DEDUP_REMOVED lines=16> */
[----:B------:R-:W-:-:S03]  /*4d810*/  IADD3 R34, P5, PT, R34, R58, RZ ;  /* 0x0000003a22227210 */ /* 0x000fc60007fbe0ff */
[----:B0-----:R-:W3:Y:S01]  /*4d820*/  LDL.LU R45, [R1+0x1d4c] ;  /* 0x001d4c00012d7983 */ /* 0x001ee20000300800 */
[----:B------:R-:W-:-:S03]  /*4d830*/  IMAD.X R39, R39, 0x1, R2, P6 ;  /* 0x0000000127277824 */ /* 0x000fc600030e0602 */
[----:B------:R-:W-:Y:S04]  /*4d840*/  STL [R1+0x1d7c], R55 ;  /* 0x001d7c3701007387 */ /* 0x000fe80000100800 */
[----:B------:R-:W-:Y:S01]  /*4d850*/  STL [R1+0x1d50], R34 ;  /* 0x001d502201007387 */ /* 0x000fe20000100800 */
[----:B------:R-:W-:-:S03]  /*4d860*/  IADD3 R42, P6, PT, R42, R58, RZ ;  /* 0x0000003a2a2a7210 */ /* 0x000fc60007fde0ff */
[----:B------:R-:W-:Y:S04]  /*4d870*/  STL [R1+0x1d74], R39 ;  /* 0x001d742701007387 */ /* 0x000fe80000100800 */
[----:B------:R-:W3:Y:S01]  /*4d880*/  LDL.LU R49, [R1+0x1d20] ;  /* 0x001d200001317983 */ /* 0x000ee20000300800 */
[----:B------:R-:W-:-:S03]  /*4d890*/  IMAD.X R46, R46, 0x1, R2, P1 ;  /* 0x000000012e2e7824 */ /* 0x000fc600008e0602 */
[----:B------:R-:W-:Y:S04]  /*4d8a0*/  STL [R1+0x1d48], R42 ;  /* 0x001d482a01007387 */ /* 0x000fe80000100800 */
[----:B------:R-:W3:Y:S01]  /*4d8b0*/  LDL.LU R50, [R1+0x1d44] ;  /* 0x001d440001327983 */ /* 0x000ee20000300800 */
[----:B------:R-:W-:-:S03]  /*4d8c0*/  IADD3 R47, P1, PT, R47, R58, RZ ;  /* 0x0000003a2f2f7210 */ /* 0x000fc60007f3e0ff */
[----:B------:R0:W-:Y:S04]  /*4d8d0*/  STL [R1+0x1d6c], R46 ;  /* 0x001d6c2e01007387 */ /* 0x0001e80000100800 */
[----:B------:R-:W3:Y:S04]  /*4d8e0*/  LDL.LU R51, [R1+0x1d18] ;  /* 0x001d180001337983 */ /* 0x000ee80000300800 */
[----:B------:R-:W-:Y:S04]  /*4d8f0*/  STL [R1+0x1d40], R47 ;  /* 0x001d402f01007387 */ /* 0x000fe80000100800 */
        /* <DEDUP_REMOVED lines=36> */
[----:B-1----:R-:W3:Y:S04]  /*4db40*/  LDL.LU R45, [R1+0x1cec] ;  /* 0x001cec00012d7983 */ /* 0x002ee80000300800 */
[----:B------:R-:W-:Y:S01]  /*4db50*/  STL [R1+0x1d20], R49 ;  /* 0x001d203101007387 */ /* 0x000fe20000100800 */
[-C--:B------:R-:W-:Y:S01]  /*4db60*/  IADD3 R51, P6, PT, R51, R58.reuse, RZ ;  /* 0x0000003a33337210 */ /* 0x080fe20007fde0ff */
[--C-:B------:R-:W-:Y:S02]  /*4db70*/  IMAD.X R56, R56, 0x1, R2.reuse, P1 ;  /* 0x0000000138387824 */ /* 0x100fe400008e0602 */
        /* <DEDUP_REMOVED lines=75> */
[----:B------:R-:W-:Y:S04]  /*4e030*/  STL [R1+0x1cb8], R50 ;  /* 0x001cb83201007387 */ /* 0x000fe80000100800 */
[----:B------:R0:W-:Y:S01]  /*4e040*/  STL [R1+0x1cdc], R39 ;  /* 0x001cdc2701007387 */ /* 0x0001e20000100800 */
[----:B------:R-:W-:-:S03]  /*4e050*/  IMAD.X R47, R47, 0x1, R2, P2 ;  /* 0x000000012f2f7824 */ /* 0x000fc600010e0602 */
[----:B0-----:R-:W4:Y:S04]  /*4e060*/  LDL.LU R39, [R1+0x1c84] ;  /* 0x001c840001277983 */ /* 0x001f280000300800 */
[----:B------:R-:W-:Y:S01]  /*4e070*/  STL [R1+0x1cb0], R42 ;  /* 0x001cb02a01007387 */ /* 0x000fe20000100800 */
[----:B------:R-:W-:-:S05]  /*4e080*/  IADD3 R3, P2, PT, R3, R58, RZ ;  /* 0x0000003a03037210 */ /* 0x000fca0007f5e0ff */
[----:B------:R0:W-:Y:S04]  /*4e090*/  STL [R1+0x1ca8], R3 ;  /* 0x001ca80301007387 */ /* 0x0001e80000100800 */
[----:B------:R1:W-:Y:S04]  /*4e0a0*/  STL [R1+0x1cd4], R47 ;  /* 0x001cd42f01007387 */ /* 0x0003e80000100800 */
[----:B0-----:R-:W4:Y:S04]  /*4e0b0*/  LDL.LU R3, [R1+0x1c58] ;  /* 0x001c580001037983 */ /* 0x001f280000300800 */
[----:B------:R-:W4:Y:S04]  /*4e0c0*/  LDL.LU R42, [R1+0x1c7c] ;  /* 0x001c7c00012a7983 */ /* 0x000f280000300800 */
[----:B-1----:R-:W4:Y:S01]  /*4e0d0*/  LDL.LU R47, [R1+0x1c50] ;  /* 0x001c5000012f7983 */ /* 0x002f220000300800 */
[----:B------:R-:W-:-:S02]  /*4e0e0*/  IMAD.MOV.U32 R14, RZ, RZ, R48 ;  /* 0x000000ffff0e7224 */ /* 0x000fc400078e0030 */
[----:B------:R-:W-:Y:S02]  /*4e0f0*/  IMAD.MOV.U32 R48, RZ, RZ, R4 ;  /* 0x000000ffff307224 */ /* 0x000fe400078e0004 */
[----:B------:R-:W-:Y:S02]  /*4e100*/  IMAD.MOV.U32 R49, RZ, RZ, R10 ;  /* 0x000000ffff317224 */ /* 0x000fe400078e000a */
[----:B------:R-:W-:-:S03]  /*4e110*/  IMAD.MOV.U32 R10, RZ, RZ, R7 ;  /* 0x000000ffff0a7224 */ /* 0x000fc600078e0007 */
[----:B------:R-:W-:Y:S04]  /*4e120*/  STL.64 [R1+0x558], R48 ;  /* 0x0005583001007387 */ /* 0x000fe80000100a00 */
[----:B------:R-:W-:Y:S01]  /*4e130*/  STL.64 [R1+0x550], R10 ;  /* 0x0005500a01007387 */ /* 0x000fe20000100a00 */
        /* <DEDUP_REMOVED lines=16> */
[----:B------:R-:W-:Y:S01]  /*4e240*/  IMAD.X R55, R55, 0x1, R2, P2 ;  /* 0x0000000137377824 */ /* 0x000fe200010e0602 */
[-C--:B------:R-:W-:Y:S02]  /*4e250*/  IADD3 R54, P1, PT, R54, R58.reuse, RZ ;  /* 0x0000003a36367210 */ /* 0x080fe40007f3e0ff */
[----:B------:R-:W-:Y:S01]  /*4e260*/  STL [R1+0x1cb4], R31 ;  /* 0x001cb41f01007387 */ /* 0x000fe20000100800 */
[----:B------:R-:W-:-:S03]  /*4e270*/  IADD3 R34, P2, PT, R34, R58, RZ ;  /* 0x0000003a22227210 */ /* 0x000fc60007f5e0ff */
[----:B------:R-:W-:Y:S01]  /*4e280*/  STL [R1+0x1c88], R22 ;  /* 0x001c881601007387 */ /* 0x000fe20000100800 */
[--C-:B------:R-:W-:Y:S02]  /*4e290*/  IMAD.X R35, R35, 0x1, R2.reuse, P3 ;  /* 0x0000000123237824 */ /* 0x100fe400018e0602 */
[--C-:B------:R-:W-:Y:S01]  /*4e2a0*/  IMAD.X R43, R43, 0x1, R2.reuse, P4 ;  /* 0x000000012b2b7824 */ /* 0x100fe200020e0602 */
[----:B------:R-:W-:Y:S04]  /*4e2b0*/  STL [R1+0x1cac], R23 ;  /* 0x001cac1701007387 */ /* 0x000fe80000100800 */
[----:B------:R-:W-:Y:S01]  /*4e2c0*/  STL [R1+0x1c80], R54 ;  /* 0x001c803601007387 */ /* 0x000fe20000100800 */
[-C--:B------:R-:W-:Y:S02]  /*4e2d0*/  IADD3 R46, P4, PT, R46, R58.reuse, RZ ;  /* 0x0000003a2e2e7210 */ /* 0x080fe40007f9e0ff */
[----:B------:R-:W-:Y:S01]  /*4e2e0*/  IADD3 R38, P3, PT, R38, R58, RZ ;  /* 0x0000003a26267210 */ /* 0x000fe20007f7e0ff */
[----:B------:R-:W-:Y:S04]  /*4e2f0*/  STL [R1+0x1ca4], R55 ;  /* 0x001ca43701007387 */ /* 0x000fe80000100800 */
[----:B------:R-:W-:Y:S04]  /*4e300*/  STL [R1+0x1c78], R34 ;  /* 0x001c782201007387 */ /* 0x000fe80000100800 */
[----:B------:R-:W-:Y:S04]  /*4e310*/  STL [R1+0x1c9c], R35 ;  /* 0x001c9c2301007387 */ /* 0x000fe80000100800 */
[----:B------:R0:W-:Y:S04]  /*4e320*/  STL [R1+0x1c68], R46 ;  /* 0x001c682e01007387 */ /* 0x0001e80000100800 */
[----:B------:R-:W-:Y:S01]  /*4e330*/  STL [R1+0x1c70], R38 ;  /* 0x001c702601007387 */ /* 0x000fe20000100800 */
[----:B------:R-:W-:-:S03]  /*4e340*/  IMAD.X R44, R44, 0x1, R2, P5 ;  /* 0x000000012c2c7824 */ /* 0x000fc600028e0602 */
[----:B0-----:R-:W3:Y:S04]  /*4e350*/  LDL.LU R46, [R1+0x1c48] ;  /* 0x001c4800012e7983 */ /* 0x001ee80000300800 */
[----:B------:R0:W-:Y:S04]  /*4e360*/  STL [R1+0x1c94], R43 ;  /* 0x001c942b01007387 */ /* 0x0001e80000100800 */
[----:B------:R-:W3:Y:S04]  /*4e370*/  LDL.LU R48, [R1+0x1c6c] ;  /* 0x001c6c0001307983 */ /* 0x000ee80000300800 */
[----:B------:R-:W3:Y:S04]  /*4e380*/  LDL.LU R49, [R1+0x1c40] ;  /* 0x001c400001317983 */ /* 0x000ee80000300800 */
[----:B------:R1:W-:Y:S04]  /*4e390*/  STL [R1+0x1c8c], R44 ;  /* 0x001c8c2c01007387 */ /* 0x0003e80000100800 */
[----:B0-----:R-:W3:Y:S01]  /*4e3a0*/  LDL.LU R43, [R1+0x1c64] ;  /* 0x001c6400012b7983 */ /* 0x001ee20000300800 */
[----:B----4-:R-:W-:-:S05]  /*4e3b0*/  IADD3 R60, P5, PT, R60, R58, RZ ;  /* 0x0000003a3c3c7210 */ /* 0x010fca0007fbe0ff */
[----:B------:R0:W-:Y:S04]  /*4e3c0*/  STL [R1+0x1c60], R60 ;  /* 0x001c603c01007387 */ /* 0x0001e80000100800 */
[----:B-1----:R-:W4:Y:S01]  /*4e3d0*/  LDL.LU R44, [R1+0x1c38] ;  /* 0x001c3800012c7983 */ /* 0x002f220000300800 */
[----:B------:R-:W-:-:S03]  /*4e3e0*/  IMAD.X R39, R39, 0x1, R2, P6 ;  /* 0x0000000127277824 */ /* 0x000fc600030e0602 */
[----:B0-----:R-:W4:Y:S01]  /*4e3f0*/  LDL.LU R60, [R1+0x1c5c] ;  /* 0x001c5c00013c7983 */ /* 0x001f220000300800 */
[-C--:B------:R-:W-:Y:S01]  /*4e400*/  IADD3 R3, P6, PT, R3, R58.reuse, RZ ;  /* 0x0000003a03037210 */ /* 0x080fe20007fde0ff */
[----:B------:R-:W-:Y:S01]  /*4e410*/  IMAD.X R42, R42, 0x1, R2, P1 ;  /* 0x000000012a2a7824 */ /* 0x000fe200008e0602 */
[----:B------:R-:W-:-:S03]  /*4e420*/  IADD3 R47, P1, PT, R47, R58, RZ ;  /* 0x0000003a2f2f7210 */ /* 0x000fc60007f3e0ff */
[----:B------:R0:W-:Y:S04]  /*4e430*/  STL [R1+0x1c58], R3 ;  /* 0x001c580301007387 */ /* 0x0001e80000100800 */
[----:B0-----:R-:W4:Y:S04]  /*4e440*/  LDL.LU R3, [R1+0x1c30] ;  /* 0x001c300001037983 */ /* 0x001f280000300800 */
[----:B------:R-:W-:Y:S04]  /*4e450*/  STL [R1+0x1c84], R39 ;  /* 0x001c842701007387 */ /* 0x000fe80000100800 */
[----:B------:R-:W4:Y:S04]  /*4e460*/  LDL.LU R50, [R1+0x1c54] ;  /* 0x001c540001327983 */ /* 0x000f280000300800 */
[----:B------:R-:W4:Y:S04]  /*4e470*/  LDL.LU R51, [R1+0x1c28] ;  /* 0x001c280001337983 */ /* 0x000f280000300800 */
[----:B------:R-:W-:Y:S04]  /*4e480*/  STL [R1+0x1c7c], R42 ;  /* 0x001c7c2a01007387 */ /* 0x000fe80000100800 */
[----:B------:R-:W4:Y:S04]  /*4e490*/  LDL.LU R56, [R1+0x1c4c] ;  /* 0x001c4c0001387983 */ /* 0x000f280000300800 */
[----:B------:R0:W-:Y:S04]  /*4e4a0*/  STL [R1+0x1c50], R47 ;  /* 0x001c502f01007387 */ /* 0x0001e80000100800 */
[----:B------:R-:W4:Y:S04]  /*4e4b0*/  LDL.LU R57, [R1+0x1c20] ;  /* 0x001c200001397983 */ /* 0x000f280000300800 */
        /* <DEDUP_REMOVED lines=22> */
[----:B------:R-:W-:Y:S04]  /*4e620*/  STL [R1+0x1c6c], R48 ;  /* 0x001c6c3001007387 */ /* 0x000fe80000100800 */
[----:B------:R-:W-:Y:S04]  /*4e630*/  STL [R1+0x1c40], R49 ;  /* 0x001c403101007387 */ /* 0x000fe80000100800 */
[----:B------:R0:W-:Y:S04]  /*4e640*/  STL [R1+0x1c64], R43 ;  /* 0x001c642b01007387 */ /* 0x0001e80000100800 */
[----:B0-----:R-:W3:Y:S01]  /*4e650*/  LDL.LU R43, [R1+0x1be0] ;  /* 0x001be000012b7983 */ /* 0x001ee20000300800 */
[----:B----4-:R-:W-:Y:S01]  /*4e660*/  IADD3 R44, P4, PT, R44, R58, RZ ;  /* 0x0000003a2c2c7210 */ /* 0x010fe20007f9e0ff */
[----:B------:R-:W-:-:S05]  /*4e670*/  IMAD.X R60, R60, 0x1, R2, P5 ;  /* 0x000000013c3c7824 */ /* 0x000fca00028e0602 */
[----:B------:R0:W-:Y:S04]  /*4e680*/  STL [R1+0x1c5c], R60 ;  /* 0x001c5c3c01007387 */ /* 0x0001e80000100800 */
[----:B------:R1:W-:Y:S04]  /*4e690*/  STL [R1+0x1c38], R44 ;  /* 0x001c382c01007387 */ /* 0x0003e80000100800 */
[----:B0-----:R-:W4:Y:S04]  /*4e6a0*/  LDL.LU R60, [R1+0x1c04] ;  /* 0x001c0400013c7983 */ /* 0x001f280000300800 */
[----:B-1----:R-:W4:Y:S01]  /*4e6b0*/  LDL.LU R44, [R1+0x1bd8] ;  /* 0x001bd800012c7983 */ /* 0x002f220000300800 */
[-C--:B------:R-:W-:Y:S01]  /*4e6c0*/  IADD3 R3, P5, PT, R3, R58.reuse, RZ ;  /* 0x0000003a03037210 */ /* 0x080fe20007fbe0ff */
[----:B------:R-:W-:Y:S01]  /*4e6d0*/  IMAD.X R50, R50, 0x1, R2, P6 ;  /* 0x0000000132327824 */ /* 0x000fe200030e0602 */
[----:B------:R-:W-:-:S03]  /*4e6e0*/  IADD3 R51, P6, PT, R51, R58, RZ ;  /* 0x0000003a33337210 */ /* 0x000fc60007fde0ff */
[----:B------:R0:W-:Y:S01]  /*4e6f0*/  STL [R1+0x1c30], R3 ;  /* 0x001c300301007387 */ /* 0x0001e20000100800 */
[--C-:B------:R-:W-:Y:S02]  /*4e700*/  IMAD.X R56, R56, 0x1, R2.reuse, P1 ;  /* 0x0000000138387824 */ /* 0x100fe400008e0602 */
[----:B------:R-:W-:Y:S01]  /*4e710*/  IMAD.X R59, R59, 0x1, R2, P2 ;  /* 0x000000013b3b7824 */ /* 0x000fe200010e0602 */
[-C--:B------:R-:W-:Y:S01]  /*4e720*/  IADD3 R57, P1, PT, R57, R58.reuse, RZ ;  /* 0x0000003a39397210 */ /* 0x080fe20007f3e0ff */
[----:B0-----:R-:W4:Y:S01]  /*4e730*/  LDL.LU R3, [R1+0x1bfc] ;  /* 0x001bfc0001037983 */ /* 0x001f220000300800 */
[----:B------:R-:W-:-:S03]  /*4e740*/  IADD3 R47, P2, PT, R47, R58, RZ ;  /* 0x0000003a2f2f7210 */ /* 0x000fc60007f5e0ff */
[----:B------:R-:W-:Y:S04]  /*4e750*/  STL [R1+0x1c54], R50 ;  /* 0x001c543201007387 */ /* 0x000fe80000100800 */
[----:B------:R-:W-:Y:S04]  /*4e760*/  STL [R1+0x1c28], R51 ;  /* 0x001c283301007387 */ /* 0x000fe80000100800 */
[----:B------:R-:W-:Y:S04]  /*4e770*/  STL [R1+0x1c4c], R56 ;  /* 0x001c4c3801007387 */ /* 0x000fe80000100800 */
        /* <DEDUP_REMOVED lines=24> */
[----:B------:R-:W-:Y:S01]  /*4e900*/  STL [R1+0x1c1c], R38 ;  /* 0x001c1c2601007387 */ /* 0x000fe20000100800 */
[----:B------:R-:W-:-:S03]  /*4e910*/  IADD3 R42, P2, PT, R42, R58, RZ ;  /* 0x0000003a2a2a7210 */ /* 0x000fc60007f5e0ff */
[----:B0-----:R-:W2:Y:S04]  /*4e920*/  LDL.LU R45, [R1+0x1bf4] ;  /* 0x001bf400012d7983 */ /* 0x001ea80000300800 */
[----:B------:R0:W-:Y:S04]  /*4e930*/  STL [R1+0x1bf0], R39 ;  /* 0x001bf02701007387 */ /* 0x0001e80000100800 */
[----:B------:R-:W2:Y:S04]  /*4e940*/  LDL.LU R48, [R1+0x1bc8] ;  /* 0x001bc80001307983 */ /* 0x000ea80000300800 */
[----:B------:R-:W2:Y:S04]  /*4e950*/  LDL.LU R49, [R1+0x1bec] ;  /* 0x001bec0001317983 */ /* 0x000ea80000300800 */
[----:B------:R1:W-:Y:S04]  /*4e960*/  STL [R1+0x1be8], R42 ;  /* 0x001be82a01007387 */ /* 0x0003e80000100800 */
[----:B0-----:R-:W2:Y:S01]  /*4e970*/  LDL.LU R39, [R1+0x1bc0] ;  /* 0x001bc00001277983 */ /* 0x001ea20000300800 */
[----:B---3--:R-:W-:-:S05]  /*4e980*/  IMAD.X R46, R46, 0x1, R2, P3 ;  /* 0x000000012e2e7824 */ /* 0x008fca00018e0602 */
[----:B------:R0:W-:Y:S04]  /*4e990*/  STL [R1+0x1c0c], R46 ;  /* 0x001c0c2e01007387 */ /* 0x0001e80000100800 */
[----:B-1----:R-:W3:Y:S04]  /*4e9a0*/  LDL.LU R42, [R1+0x1be4] ;  /* 0x001be400012a7983 */ /* 0x002ee80000300800 */
[----:B0-----:R-:W3:Y:S01]  /*4e9b0*/  LDL.LU R46, [R1+0x1bb8] ;  /* 0x001bb800012e7983 */ /* 0x001ee20000300800 */
[-C--:B------:R-:W-:Y:S01]  /*4e9c0*/  IADD3 R43, P3, PT, R43, R58.reuse, RZ ;  /* 0x0000003a2b2b7210 */ /* 0x080fe20007f7e0ff */
[----:B----4-:R-:W-:Y:S01]  /*4e9d0*/  IMAD.X R60, R60, 0x1, R2, P4 ;  /* 0x000000013c3c7824 */ /* 0x010fe200020e0602 */
[----:B------:R-:W-:-:S04]  /*4e9e0*/  IADD3 R44, P4, PT, R44, R58, RZ ;  /* 0x0000003a2c2c7210 */ /* 0x000fc80007f9e0ff */
[----:B------:R0:W-:Y:S04]  /*4e9f0*/  STL [R1+0x1c04], R60 ;  /* 0x001c043c01007387 */ /* 0x0001e80000100800 */
[----:B0-----:R-:W4:Y:S04]  /*4ea00*/  LDL.LU R60, [R1+0x1bdc] ;  /* 0x001bdc00013c7983 */ /* 0x001f280000300800 */
[----:B------:R-:W-:Y:S04]  /*4ea10*/  STL [R1+0x1be0], R43 ;  /* 0x001be02b01007387 */ /* 0x000fe80000100800 */
[----:B------:R-:W4:Y:S04]  /*4ea20*/  LDL.LU R50, [R1+0x1bb0] ;  /* 0x001bb00001327983 */ /* 0x000f280000300800 */
[----:B------:R-:W4:Y:S04]  /*4ea30*/  LDL.LU R51, [R1+0x1bd4] ;  /* 0x001bd40001337983 */ /* 0x000f280000300800 */
[----:B------:R-:W-:Y:S04]  /*4ea40*/  STL [R1+0x1bd8], R44 ;  /* 0x001bd82c01007387 */ /* 0x000fe80000100800 */
[----:B------:R-:W4:Y:S01]  /*4ea50*/  LDL.LU R56, [R1+0x1ba8] ;  /* 0x001ba80001387983 */ /* 0x000f220000300800 */
[----:B------:R-:W-:-:S05]  /*4ea60*/  IMAD.X R3, R3, 0x1, R2, P5 ;  /* 0x0000000103037824 */ /* 0x000fca00028e0602 */
[----:B------:R0:W-:Y:S04]  /*4ea70*/  STL [R1+0x1bfc], R3 ;  /* 0x001bfc0301007387 */ /* 0x0001e80000100800 */
[----:B------:R-:W4:Y:S04]  /*4ea80*/  LDL.LU R57, [R1+0x1bcc] ;  /* 0x001bcc0001397983 */ /* 0x000f280000300800 */
[----:B------:R-:W4:Y:S04]  /*4ea90*/  LDL.LU R59, [R1+0x1ba0] ;  /* 0x001ba000013b7983 */ /* 0x000f280000300800 */
[----:B0-----:R-:W4:Y:S01]  /*4eaa0*/  LDL.LU R3, [R1+0x1bc4] ;  /* 0x001bc40001037983 */ /* 0x001f220000300800 */
[----:B------:R-:W-:-:S03]  /*4eab0*/  IADD3 R47, P5, PT, R47, R58, RZ ;  /* 0x0000003a2f2f7210 */ /* 0x000fc60007fbe0ff */
[----:B------:R-:W4:Y:S04]  /*4eac0*/  LDL.LU R30, [R1+0x1b98] ;  /* 0x001b9800011e7983 */ /* 0x000f280000300800 */
[----:B------:R-:W4:Y:S04]  /*4ead0*/  LDL.LU R31, [R1+0x1bbc] ;  /* 0x001bbc00011f7983 */ /* 0x000f280000300800 */
[----:B------:R-:W4:Y:S04]  /*4eae0*/  LDL.LU R22, [R1+0x1b90] ;  /* 0x001b900001167983 */ /* 0x000f280000300800 */
        /* <DEDUP_REMOVED lines=16> */
[----:B------:R-:W-:Y:S04]  /*4ebf0*/  STL [R1+0x1bc8], R48 ;  /* 0x001bc83001007387 */ /* 0x000fe80000100800 */
[----:B------:R-:W-:Y:S01]  /*4ec00*/  STL [R1+0x1bec], R49 ;  /* 0x001bec3101007387 */ /* 0x000fe20000100800 */
[----:B---3--:R-:W-:-:S03]  /*4ec10*/  IMAD.X R42, R42, 0x1, R2, P2 ;  /* 0x000000012a2a7824 */ /* 0x008fc600010e0602 */
[----:B------:R0:W-:Y:S01]  /*4ec20*/  STL [R1+0x1bc0], R39 ;  /* 0x001bc02701007387 */ /* 0x0001e20000100800 */
[----:B------:R-:W-:-:S03]  /*4ec30*/  IADD3 R46, P2, PT, R46, R58, RZ ;  /* 0x0000003a2e2e7210 */ /* 0x000fc60007f5e0ff */
[----:B0-----:R-:W3:Y:S04]  /*4ec40*/  LDL.LU R39, [R1+0x1b8c] ;  /* 0x001b8c0001277983 */ /* 0x001ee80000300800 */
[----:B------:R0:W-:Y:S04]  /*4ec50*/  STL [R1+0x1bb8], R46 ;  /* 0x001bb82e01007387 */ /* 0x0001e80000100800 */
[----:B------:R1:W-:Y:S04]  /*4ec60*/  STL [R1+0x1be4], R42 ;  /* 0x001be42a01007387 */ /* 0x0003e80000100800 */
[----:B0-----:R-:W3:Y:S04]  /*4ec70*/  LDL.LU R46, [R1+0x1b60] ;  /* 0x001b6000012e7983 */ /* 0x001ee80000300800 */
[----:B-1----:R-:W3:Y:S01]  /*4ec80*/  LDL.LU R42, [R1+0x1b84] ;  /* 0x001b8400012a7983 */ /* 0x002ee20000300800 */
[--C-:B----4-:R-:W-:Y:S01]  /*4ec90*/  IMAD.X R60, R60, 0x1, R2.reuse, P3 ;  /* 0x000000013c3c7824 */ /* 0x110fe200018e0602 */
[----:B------:R-:W-:Y:S01]  /*4eca0*/  IADD3 R50, P3, PT, R50, R58, RZ ;  /* 0x0000003a32327210 */ /* 0x000fe20007f7e0ff */
[----:B------:R-:W-:-:S03]  /*4ecb0*/  IMAD.X R51, R51, 0x1, R2, P4 ;  /* 0x0000000133337824 */ /* 0x000fc600020e0602 */
[----:B------:R0:W-:Y:S01]  /*4ecc0*/  STL [R1+0x1bdc], R60 ;  /* 0x001bdc3c01007387 */ /* 0x0001e20000100800 */
[----:B------:R-:W-:-:S03]  /*4ecd0*/  IADD3 R56, P4, PT, R56, R58, RZ ;  /* 0x0000003a38387210 */ /* 0x000fc60007f9e0ff */
[----:B0-----:R-:W4:Y:S04]  /*4ece0*/  LDL.LU R60, [R1+0x1b58] ;  /* 0x001b5800013c7983 */ /* 0x001f280000300800 */
[----:B------:R-:W-:Y:S04]  /*4ecf0*/  STL [R1+0x1bb0], R50 ;  /* 0x001bb03201007387 */ /* 0x000fe80000100800 */
[----:B------:R-:W-:Y:S04]  /*4ed00*/  STL [R1+0x1bd4], R51 ;  /* 0x001bd43301007387 */ /* 0x000fe80000100800 */
[----:B------:R-:W-:Y:S01]  /*4ed10*/  STL [R1+0x1ba8], R56 ;  /* 0x001ba83801007387 */ /* 0x000fe20000100800 */
[--C-:B------:R-:W-:Y:S01]  /*4ed20*/  IMAD.X R57, R57, 0x1, R2.reuse, P5 ;  /* 0x0000000139397824 */ /* 0x100fe200028e0602 */
[-C--:B------:R-:W-:Y:S01]  /*4ed30*/  IADD3 R59, P5, PT, R59, R58.reuse, RZ ;  /* 0x0000003a3b3b7210 */ /* 0x080fe20007fbe0ff */
[----:B------:R-:W-:Y:S01]  /*4ed40*/  IMAD.X R3, R3, 0x1, R2, P6 ;  /* 0x0000000103037824 */ /* 0x000fe200030e0602 */
[----:B------:R-:W-:-:S04]  /*4ed50*/  IADD3 R30, P6, PT, R30, R58, RZ ;  /* 0x0000003a1e1e7210 */ /* 0x000fc80007fde0ff */
[----:B------:R0:W-:Y:S04]  /*4ed60*/  STL [R1+0x1bc4], R3 ;  /* 0x001bc40301007387 */ /* 0x0001e80000100800 */
[----:B------:R-:W-:Y:S01]  /*4ed70*/  STL [R1+0x1bcc], R57 ;  /* 0x001bcc3901007387 */ /* 0x000fe20000100800 */
[--C-:B------:R-:W-:Y:S01]  /*4ed80*/  IMAD.X R31, R31, 0x1, R2.reuse, P1 ;  /* 0x000000011f1f7824 */ /* 0x100fe200008e0602 */
[-C--:B------:R-:W-:Y:S01]  /*4ed90*/  IADD3 R22, P1, PT, R22, R58.reuse, RZ ;  /* 0x0000003a16167210 */ /* 0x080fe20007f3e0ff */
[--C-:B------:R-:W-:Y:S01]  /*4eda0*/  IMAD.X R23, R23, 0x1, R2.reuse, P2 ;  /* 0x0000000117177824 */ /* 0x100fe200010e0602 */
[----:B------:R-:W-:Y:S01]  /*4edb0*/  IADD3 R54, P2, PT, R54, R58, RZ ;  /* 0x0000003a36367210 */ /* 0x000fe20007f5e0ff */
[----:B0-----:R-:W4:Y:S04]  /*4edc0*/  LDL.LU R3, [R1+0x1b7c] ;  /* 0x001b7c0001037983 */ /* 0x001f280000300800 */
[----:B------:R-:W-:Y:S04]  /*4edd0*/  STL [R1+0x1ba0], R59 ;  /* 0x001ba03b01007387 */ /* 0x000fe80000100800 */
        /* <DEDUP_REMOVED lines=15> */
[----:B------:R-:W-:Y:S04]  /*4eed0*/  STL [R1+0x1b78], R38 ;  /* 0x001b782601007387 */ /* 0x000fe80000100800 */
[----:B0-----:R-:W4:Y:S01]  /*4eee0*/  LDL.LU R47, [R1+0x1b50] ;  /* 0x001b5000012f7983 */ /* 0x001f220000300800 */
[----:B------:R-:W-:-:S03]  /*4eef0*/  IMAD.X R44, R44, 0x1, R2, P6 ;  /* 0x000000012c2c7824 */ /* 0x000fc600030e0602 */
[----:B------:R0:W-:Y:S04]  /*4ef00*/  STL [R1+0x1b9c], R43 ;  /* 0x001b9c2b01007387 */ /* 0x0001e80000100800 */
[----:B------:R-:W4:Y:S04]  /*4ef10*/  LDL.LU R48, [R1+0x1b74] ;  /* 0x001b740001307983 */ /* 0x000f280000300800 */
[----:B------:R-:W4:Y:S04]  /*4ef20*/  LDL.LU R49, [R1+0x1b48] ;  /* 0x001b480001317983 */ /* 0x000f280000300800 */
[----:B------:R1:W-:Y:S04]  /*4ef30*/  STL [R1+0x1b94], R44 ;  /* 0x001b942c01007387 */ /* 0x0003e80000100800 */
[----:B0-----:R-:W4:Y:S01]  /*4ef40*/  LDL.LU R43, [R1+0x1b6c] ;  /* 0x001b6c00012b7983 */ /* 0x001f220000300800 */
[----:B--2---:R-:W-:-:S05]  /*4ef50*/  IADD3 R45, P6, PT, R45, R58, RZ ;  /* 0x0000003a2d2d7210 */ /* 0x004fca0007fde0ff */
[----:B------:R0:W-:Y:S04]  /*4ef60*/  STL [R1+0x1b68], R45 ;  /* 0x001b682d01007387 */ /* 0x0001e80000100800 */
[----:B-1----:R-:W2:Y:S04]  /*4ef70*/  LDL.LU R44, [R1+0x1b40] ;  /* 0x001b4000012c7983 */ /* 0x002ea80000300800 */
[----:B0-----:R-:W2:Y:S01]  /*4ef80*/  LDL.LU R45, [R1+0x1b64] ;  /* 0x001b6400012d7983 */ /* 0x001ea20000300800 */
[--C-:B---3--:R-:W-:Y:S01]  /*4ef90*/  IMAD.X R39, R39, 0x1, R2.reuse, P1 ;  /* 0x0000000127277824 */ /* 0x108fe200008e0602 */
[----:B------:R-:W-:Y:S01]  /*4efa0*/  IADD3 R46, P1, PT, R46, R58, RZ ;  /* 0x0000003a2e2e7210 */ /* 0x000fe20007f3e0ff */
[----:B------:R-:W-:-:S04]  /*4efb0*/  IMAD.X R42, R42, 0x1, R2, P2 ;  /* 0x000000012a2a7824 */ /* 0x000fc800010e0602 */
[----:B------:R0:W-:Y:S04]  /*4efc0*/  STL [R1+0x1b60], R46 ;  /* 0x001b602e01007387 */ /* 0x0001e80000100800 */
[----:B0-----:R-:W3:Y:S04]  /*4efd0*/  LDL.LU R46, [R1+0x1b38] ;  /* 0x001b3800012e7983 */ /* 0x001ee80000300800 */
[----:B------:R-:W-:Y:S04]  /*4efe0*/  STL [R1+0x1b8c], R39 ;  /* 0x001b8c2701007387 */ /* 0x000fe80000100800 */
[----:B------:R-:W3:Y:S04]  /*4eff0*/  LDL.LU R50, [R1+0x1b5c] ;  /* 0x001b5c0001327983 */ /* 0x000ee80000300800 */
[----:B------:R-:W3:Y:S04]  /*4f000*/  LDL.LU R51, [R1+0x1b30] ;  /* 0x001b300001337983 */ /* 0x000ee80000300800 */
[----:B------:R-:W-:Y:S04]  /*4f010*/  STL [R1+0x1b84], R42 ;  /* 0x001b842a01007387 */ /* 0x000fe80000100800 */
[----:B------:R-:W3:Y:S01]  /*4f020*/  LDL.LU R56, [R1+0x1b54] ;  /* 0x001b540001387983 */ /* 0x000ee20000300800 */
[----:B----4-:R-:W-:-:S05]  /*4f030*/  IADD3 R60, P2, PT, R60, R58, RZ ;  /* 0x0000003a3c3c7210 */ /* 0x010fca0007f5e0ff */
[----:B------:R0:W-:Y:S04]  /*4f040*/  STL [R1+0x1b58], R60 ;  /* 0x001b583c01007387 */ /* 0x0001e80000100800 */
[----:B------:R-:W4:Y:S04]  /*4f050*/  LDL.LU R57, [R1+0x1b28] ;  /* 0x001b280001397983 */ /* 0x000f280000300800 */
[----:B------:R-:W4:Y:S04]  /*4f060*/  LDL.LU R59, [R1+0x1b4c] ;  /* 0x001b4c00013b7983 */ /* 0x000f280000300800 */
[----:B0-----:R-:W4:Y:S04]  /*4f070*/  LDL.LU R60, [R1+0x1b20] ;  /* 0x001b2000013c7983 */ /* 0x001f280000300800 */
[----:B------:R-:W4:Y:S04]  /*4f080*/  LDL.LU R30, [R1+0x1b44] ;  /* 0x001b4400011e7983 */ /* 0x000f280000300800 */
[----:B------:R-:W4:Y:S04]  /*4f090*/  LDL.LU R31, [R1+0x1b18] ;  /* 0x001b1800011f7983 */ /* 0x000f280000300800 */
[----:B------:R-:W4:Y:S01]  /*4f0a0*/  LDL.LU R22, [R1+0x1b3c] ;  /* 0x001b3c0001167983 */ /* 0x000f220000300800 */
[----:B------:R-:W-:-:S05]  /*4f0b0*/  IMAD.X R3, R3, 0x1, R2, P3 ;  /* 0x0000000103037824 */ /* 0x000fca00018e0602 */
        /* <DEDUP_REMOVED lines=16> */
[----:B------:R-:W-:Y:S04]  /*4f1c0*/  STL [R1+0x1b74], R48 ;  /* 0x001b743001007387 */ /* 0x000fe80000100800 */
[----:B------:R-:W-:Y:S04]  /*4f1d0*/  STL [R1+0x1b48], R49 ;  /* 0x001b483101007387 */ /* 0x000fe80000100800 */
[----:B------:R0:W-:Y:S04]  /*4f1e0*/  STL [R1+0x1b6c], R43 ;  /* 0x001b6c2b01007387 */ /* 0x0001e80000100800 */
[----:B0-----:R-:W4:Y:S01]  /*4f1f0*/  LDL.LU R43, [R1+0x1ae8] ;  /* 0x001ae800012b7983 */ /* 0x001f220000300800 */
[----:B--2---:R-:W-:Y:S01]  /*4f200*/  IADD3 R44, P5, PT, R44, R58, RZ ;  /* 0x0000003a2c2c7210 */ /* 0x004fe20007fbe0ff */
[----:B------:R-:W-:-:S05]  /*4f210*/  IMAD.X R45, R45, 0x1, R2, P6 ;  /* 0x000000012d2d7824 */ /* 0x000fca00030e0602 */
[----:B------:R0:W-:Y:S04]  /*4f220*/  STL [R1+0x1b64], R45 ;  /* 0x001b642d01007387 */ /* 0x0001e80000100800 */
[----:B------:R1:W-:Y:S04]  /*4f230*/  STL [R1+0x1b40], R44 ;  /* 0x001b402c01007387 */ /* 0x0003e80000100800 */
[----:B0-----:R-:W2:Y:S04]  /*4f240*/  LDL.LU R45, [R1+0x1b0c] ;  /* 0x001b0c00012d7983 */ /* 0x001ea80000300800 */
[----:B-1----:R-:W2:Y:S01]  /*4f250*/  LDL.LU R44, [R1+0x1ae0] ;  /* 0x001ae000012c7983 */ /* 0x002ea20000300800 */
        /* <DEDUP_REMOVED lines=8> */
[----:B------:R-:W-:Y:S01]  /*4f2e0*/  STL [R1+0x1b54], R56 ;  /* 0x001b543801007387 */ /* 0x000fe20000100800 */
[----:B----4-:R-:W-:Y:S01]  /*4f2f0*/  IMAD.X R59, R59, 0x1, R2, P3 ;  /* 0x000000013b3b7824 */ /* 0x010fe200018e0602 */
[----:B------:R-:W-:-:S02]  /*4f300*/  IADD3 R57, P2, PT, R57, R58, RZ ;  /* 0x0000003a39397210 */ /* 0x000fc40007f5e0ff */
[-C--:B------:R-:W-:Y:S01]  /*4f310*/  IADD3 R60, P3, PT, R60, R58.reuse, RZ ;  /* 0x0000003a3c3c7210 */ /* 0x080fe20007f7e0ff */
[----:B------:R-:W-:Y:S01]  /*4f320*/  IMAD.X R30, R30, 0x1, R2, P4 ;  /* 0x000000011e1e7824 */ /* 0x000fe200020e0602 */
[----:B------:R-:W-:-:S03]  /*4f330*/  IADD3 R31, P4, PT, R31, R58, RZ ;  /* 0x0000003a1f1f7210 */ /* 0x000fc60007f9e0ff */
[----:B------:R0:W-:Y:S04]  /*4f340*/  STL [R1+0x1b20], R60 ;  /* 0x001b203c01007387 */ /* 0x0001e80000100800 */
[----:B------:R-:W-:Y:S01]  /*4f350*/  STL [R1+0x1b28], R57 ;  /* 0x001b283901007387 */ /* 0x000fe20000100800 */
[----:B------:R-:W-:-:S03]  /*4f360*/  IMAD.X R22, R22, 0x1, R2, P5 ;  /* 0x0000000116167824 */ /* 0x000fc600028e0602 */
[----:B0-----:R-:W4:Y:S04]  /*4f370*/  LDL.LU R60, [R1+0x1ad8] ;  /* 0x001ad800013c7983 */ /* 0x001f280000300800 */
[----:B------:R-:W-:Y:S04]  /*4f380*/  STL [R1+0x1b4c], R59 ;  /* 0x001b4c3b01007387 */ /* 0x000fe80000100800 */
[----:B------:R-:W-:Y:S04]  /*4f390*/  STL [R1+0x1b44], R30 ;  /* 0x001b441e01007387 */ /* 0x000fe80000100800 */
[----:B------:R-:W-:Y:S04]  /*4f3a0*/  STL [R1+0x1b18], R31 ;  /* 0x001b181f01007387 */ /* 0x000fe80000100800 */
[----:B------:R-:W-:Y:S01]  /*4f3b0*/  STL [R1+0x1b3c], R22 ;  /* 0x001b3c1601007387 */ /* 0x000fe20000100800 */
[-C--:B------:R-:W-:Y:S01]  /*4f3c0*/  IADD3 R23, P5, PT, R23, R58.reuse, RZ ;  /* 0x0000003a17177210 */ /* 0x080fe20007fbe0ff */
        /* <DEDUP_REMOVED lines=15> */
[----:B0-----:R-:W4:Y:S04]  /*4f4c0*/  LDL.LU R3, [R1+0x1afc] ;  /* 0x001afc0001037983 */ /* 0x001f280000300800 */
[----:B------:R0:W-:Y:S04]  /*4f4d0*/  STL [R1+0x1af8], R39 ;  /* 0x001af82701007387 */ /* 0x0001e80000100800 */
[----:B------:R-:W4:Y:S04]  /*4f4e0*/  LDL.LU R48, [R1+0x1ad0] ;  /* 0x001ad00001307983 */ /* 0x000f280000300800 */
[----:B------:R-:W4:Y:S04]  /*4f4f0*/  LDL.LU R49, [R1+0x1af4] ;  /* 0x001af40001317983 */ /* 0x000f280000300800 */
[----:B------:R1:W-:Y:S04]  /*4f500*/  STL [R1+0x1af0], R42 ;  /* 0x001af02a01007387 */ /* 0x0003e80000100800 */
[----:B0-----:R-:W4:Y:S01]  /*4f510*/  LDL.LU R39, [R1+0x1ac8] ;  /* 0x001ac80001277983 */ /* 0x001f220000300800 */
[----:B------:R-:W-:-:S05]  /*4f520*/  IMAD.X R47, R47, 0x1, R2, P4 ;  /* 0x000000012f2f7824 */ /* 0x000fca00020e0602 */
[----:B------:R0:W-:Y:S04]  /*4f530*/  STL [R1+0x1b14], R47 ;  /* 0x001b142f01007387 */ /* 0x0001e80000100800 */
[----:B-1----:R-:W4:Y:S04]  /*4f540*/  LDL.LU R42, [R1+0x1aec] ;  /* 0x001aec00012a7983 */ /* 0x002f280000300800 */
[----:B0-----:R-:W4:Y:S01]  /*4f550*/  LDL.LU R47, [R1+0x1ac0] ;  /* 0x001ac000012f7983 */ /* 0x001f220000300800 */
[-C--:B------:R-:W-:Y:S01]  /*4f560*/  IADD3 R43, P4, PT, R43, R58.reuse, RZ ;  /* 0x0000003a2b2b7210 */ /* 0x080fe20007f9e0ff */
[----:B--2---:R-:W-:Y:S01]  /*4f570*/  IMAD.X R45, R45, 0x1, R2, P5 ;  /* 0x000000012d2d7824 */ /* 0x004fe200028e0602 */
[----:B------:R-:W-:-:S04]  /*4f580*/  IADD3 R44, P5, PT, R44, R58, RZ ;  /* 0x0000003a2c2c7210 */ /* 0x000fc80007fbe0ff */
[----:B------:R0:W-:Y:S04]  /*4f590*/  STL [R1+0x1b0c], R45 ;  /* 0x001b0c2d01007387 */ /* 0x0001e80000100800 */
[----:B0-----:R-:W2:Y:S04]  /*4f5a0*/  LDL.LU R45, [R1+0x1ae4] ;  /* 0x001ae400012d7983 */ /* 0x001ea80000300800 */
[----:B------:R-:W-:Y:S04]  /*4f5b0*/  STL [R1+0x1ae8], R43 ;  /* 0x001ae82b01007387 */ /* 0x000fe80000100800 */
[----:B------:R-:W2:Y:S04]  /*4f5c0*/  LDL.LU R50, [R1+0x1ab8] ;  /* 0x001ab80001327983 */ /* 0x000ea80000300800 */
[----:B------:R-:W2:Y:S04]  /*4f5d0*/  LDL.LU R51, [R1+0x1adc] ;  /* 0x001adc0001337983 */ /* 0x000ea80000300800 */
[----:B------:R-:W-:Y:S04]  /*4f5e0*/  STL [R1+0x1ae0], R44 ;  /* 0x001ae02c01007387 */ /* 0x000fe80000100800 */
[----:B------:R-:W2:Y:S01]  /*4f5f0*/  LDL.LU R56, [R1+0x1ab0] ;  /* 0x001ab00001387983 */ /* 0x000ea20000300800 */
[----:B---3--:R-:W-:-:S05]  /*4f600*/  IMAD.X R46, R46, 0x1, R2, P6 ;  /* 0x000000012e2e7824 */ /* 0x008fca00030e0602 */
[----:B------:R0:W-:Y:S04]  /*4f610*/  STL [R1+0x1b04], R46 ;  /* 0x001b042e01007387 */ /* 0x0001e80000100800 */
[----:B------:R-:W3:Y:S04]  /*4f620*/  LDL.LU R57, [R1+0x1ad4] ;  /* 0x001ad40001397983 */ /* 0x000ee80000300800 */
[----:B------:R-:W3:Y:S04]  /*4f630*/  LDL.LU R59, [R1+0x1aa8] ;  /* 0x001aa800013b7983 */ /* 0x000ee80000300800 */
[----:B0-----:R-:W3:Y:S04]  /*4f640*/  LDL.LU R46, [R1+0x1acc] ;  /* 0x001acc00012e7983 */ /* 0x001ee80000300800 */
[----:B------:R-:W3:Y:S04]  /*4f650*/  LDL.LU R30, [R1+0x1aa0] ;  /* 0x001aa000011e7983 */ /* 0x000ee80000300800 */
[----:B------:R-:W3:Y:S04]  /*4f660*/  LDL.LU R31, [R1+0x1ac4] ;  /* 0x001ac400011f7983 */ /* 0x000ee80000300800 */
[----:B------:R-:W3:Y:S01]  /*4f670*/  LDL.LU R22, [R1+0x1a98] ;  /* 0x001a980001167983 */ /* 0x000ee20000300800 */
[----:B----4-:R-:W-:-:S05]  /*4f680*/  IADD3 R60, P6, PT, R60, R58, RZ ;  /* 0x0000003a3c3c7210 */ /* 0x010fca0007fde0ff */
        /* <DEDUP_REMOVED lines=10> */
[--C-:B------:R-:W-:Y:S01]  /*4f730*/  IMAD.X R3, R3, 0x1, R2.reuse, P1 ;  /* 0x0000000103037824 */ /* 0x100fe200008e0602 */
[----:B------:R-:W-:Y:S01]  /*4f740*/  IADD3 R48, P1, PT, R48, R58, RZ ;  /* 0x0000003a30307210 */ /* 0x000fe20007f3e0ff */
[----:B------:R-:W-:-:S03]  /*4f750*/  IMAD.X R49, R49, 0x1, R2, P2 ;  /* 0x0000000131317824 */ /* 0x000fc600010e0602 */
[----:B------:R0:W-:Y:S01]  /*4f760*/  STL [R1+0x1afc], R3 ;  /* 0x001afc0301007387 */ /* 0x0001e20000100800 */
[----:B------:R-:W-:-:S03]  /*4f770*/  IADD3 R39, P2, PT, R39, R58, RZ ;  /* 0x0000003a27277210 */ /* 0x000fc60007f5e0ff */
[----:B0-----:R-:W4:Y:S04]  /*4f780*/  LDL.LU R3, [R1+0x1a70] ;  /* 0x001a700001037983 */ /* 0x001f280000300800 */
[----:B------:R-:W-:Y:S01]  /*4f790*/  STL [R1+0x1ad0], R48 ;  /* 0x001ad03001007387 */ /* 0x000fe20000100800 */
[----:B------:R-:W-:-:S03]  /*4f7a0*/  IMAD.X R42, R42, 0x1, R2, P3 ;  /* 0x000000012a2a7824 */ /* 0x000fc600018e0602 */
[----:B------:R-:W-:Y:S04]  /*4f7b0*/  STL [R1+0x1af4], R49 ;  /* 0x001af43101007387 */ /* 0x000fe80000100800 */
[----:B------:R0:W-:Y:S01]  /*4f7c0*/  STL [R1+0x1ac8], R39 ;  /* 0x001ac82701007387 */ /* 0x0001e20000100800 */
[----:B------:R-:W-:-:S03]  /*4f7d0*/  IADD3 R47, P3, PT, R47, R58, RZ ;  /* 0x0000003a2f2f7210 */ /* 0x000fc60007f7e0ff */
[----:B0-----:R-:W4:Y:S04]  /*4f7e0*/  LDL.LU R39, [R1+0x1a94] ;  /* 0x001a940001277983 */ /* 0x001f280000300800 */
[----:B------:R0:W-:Y:S04]  /*4f7f0*/  STL [R1+0x1ac0], R47 ;  /* 0x001ac02f01007387 */ /* 0x0001e80000100800 */
[----:B------:R1:W-:Y:S04]  /*4f800*/  STL [R1+0x1aec], R42 ;  /* 0x001aec2a01007387 */ /* 0x0003e80000100800 */
[----:B0-----:R-:W4:Y:S04]  /*4f810*/  LDL.LU R47, [R1+0x1a68] ;  /* 0x001a6800012f7983 */ /* 0x001f280000300800 */
[----:B-1----:R-:W4:Y:S01]  /*4f820*/  LDL.LU R42, [R1+0x1a8c] ;  /* 0x001a8c00012a7983 */ /* 0x002f220000300800 */
        /* <DEDUP_REMOVED lines=17> */
[----:B0-----:R-:W3:Y:S04]  /*4f940*/  LDL.LU R46, [R1+0x1a84] ;  /* 0x001a8400012e7983 */ /* 0x001ee80000300800 */
[----:B------:R-:W-:Y:S04]  /*4f950*/  STL [R1+0x1aa8], R59 ;  /* 0x001aa83b01007387 */ /* 0x000fe80000100800 */
[----:B------:R-:W-:Y:S04]  /*4f960*/  STL [R1+0x1aa0], R30 ;  /* 0x001aa01e01007387 */ /* 0x000fe80000100800 */
[----:B------:R-:W-:Y:S04]  /*4f970*/  STL [R1+0x1ac4], R31 ;  /* 0x001ac41f01007387 */ /* 0x000fe80000100800 */
[----:B------:R-:W-:Y:S01]  /*4f980*/  STL [R1+0x1a98], R22 ;  /* 0x001a981601007387 */ /* 0x000fe20000100800 */
[--C-:B----4-:R-:W-:Y:S01]  /*4f990*/  IMAD.X R23, R23, 0x1, R2.reuse, P3 ;  /* 0x0000000117177824 */ /* 0x110fe200018e0602 */
        /* <DEDUP_REMOVED lines=11> */
[----:B------:R-:W-:Y:S01]  /*4fa50*/  STL [R1+0x1aac], R35 ;  /* 0x001aac2301007387 */ /* 0x000fe20000100800 */
[----:B------:R-:W-:-:S03]  /*4fa60*/  IMAD.X R44, R44, 0x1, R2, P1 ;  /* 0x000000012c2c7824 */ /* 0x000fc600008e0602 */
[----:B------:R0:W-:Y:S04]  /*4fa70*/  STL [R1+0x1a78], R60 ;  /* 0x001a783c01007387 */ /* 0x0001e80000100800 */
[----:B------:R-:W-:Y:S04]  /*4fa80*/  STL [R1+0x1a80], R38 ;  /* 0x001a802601007387 */ /* 0x000fe80000100800 */
[----:B0-----:R-:W4:Y:S04]  /*4fa90*/  LDL.LU R60, [R1+0x1a58] ;  /* 0x001a5800013c7983 */ /* 0x001f280000300800 */
[----:B------:R0:W-:Y:S04]  /*4faa0*/  STL [R1+0x1aa4], R43 ;  /* 0x001aa42b01007387 */ /* 0x0001e80000100800 */
[----:B------:R-:W4:Y:S04]  /*4fab0*/  LDL.LU R48, [R1+0x1a7c] ;  /* 0x001a7c0001307983 */ /* 0x000f280000300800 */
[----:B------:R-:W4:Y:S04]  /*4fac0*/  LDL.LU R49, [R1+0x1a50] ;  /* 0x001a500001317983 */ /* 0x000f280000300800 */
[----:B------:R1:W-:Y:S04]  /*4fad0*/  STL [R1+0x1a9c], R44 ;  /* 0x001a9c2c01007387 */ /* 0x0003e80000100800 */
[----:B0-----:R-:W4:Y:S01]  /*4fae0*/  LDL.LU R43, [R1+0x1a74] ;  /* 0x001a7400012b7983 */ /* 0x001f220000300800 */
[----:B------:R-:W-:-:S05]  /*4faf0*/  IADD3 R3, P1, PT, R3, R58, RZ ;  /* 0x0000003a03037210 */ /* 0x000fca0007f3e0ff */
[----:B------:R0:W-:Y:S04]  /*4fb00*/  STL [R1+0x1a70], R3 ;  /* 0x001a700301007387 */ /* 0x0001e80000100800 */
[----:B-1----:R-:W4:Y:S01]  /*4fb10*/  LDL.LU R44, [R1+0x1a48] ;  /* 0x001a4800012c7983 */ /* 0x002f220000300800 */
[----:B------:R-:W-:-:S03]  /*4fb20*/  IMAD.X R39, R39, 0x1, R2, P2 ;  /* 0x0000000127277824 */ /* 0x000fc600010e0602 */
[----:B0-----:R-:W4:Y:S01]  /*4fb30*/  LDL.LU R3, [R1+0x1a6c] ;  /* 0x001a6c0001037983 */ /* 0x001f220000300800 */
[----:B------:R-:W-:-:S05]  /*4fb40*/  IADD3 R47, P2, PT, R47, R58, RZ ;  /* 0x0000003a2f2f7210 */ /* 0x000fca0007f5e0ff */
[----:B------:R0:W-:Y:S04]  /*4fb50*/  STL [R1+0x1a68], R47 ;  /* 0x001a682f01007387 */ /* 0x0001e80000100800 */
[----:B0-----:R-:W4:Y:S01]  /*4fb60*/  LDL.LU R47, [R1+0x1a40] ;  /* 0x001a4000012f7983 */ /* 0x001f220000300800 */
[----:B------:R-:W-:-:S03]  /*4fb70*/  IMAD.X R42, R42, 0x1, R2, P3 ;  /* 0x000000012a2a7824 */ /* 0x000fc600018e0602 */
[----:B------:R-:W-:Y:S04]  /*4fb80*/  STL [R1+0x1a94], R39 ;  /* 0x001a942701007387 */ /* 0x000fe80000100800 */
[----:B------:R-:W4:Y:S04]  /*4fb90*/  LDL.LU R50, [R1+0x1a64] ;  /* 0x001a640001327983 */ /* 0x000f280000300800 */
[----:B------:R-:W4:Y:S04]  /*4fba0*/  LDL.LU R51, [R1+0x1a38] ;  /* 0x001a380001337983 */ /* 0x000f280000300800 */
[----:B------:R-:W-:Y:S04]  /*4fbb0*/  STL [R1+0x1a8c], R42 ;  /* 0x001a8c2a01007387 */ /* 0x000fe80000100800 */
[----:B------:R-:W4:Y:S01]  /*4fbc0*/  LDL.LU R56, [R1+0x1a5c] ;  /* 0x001a5c0001387983 */ /* 0x000f220000300800 */
[----:B--2---:R-:W-:-:S05]  /*4fbd0*/  IADD3 R45, P3, PT, R45, R58, RZ ;  /* 0x0000003a2d2d7210 */ /* 0x004fca0007f7e0ff */
[----:B------:R0:W-:Y:S04]  /*4fbe0*/  STL [R1+0x1a60], R45 ;  /* 0x001a602d01007387 */ /* 0x0001e80000100800 */
[----:B------:R-:W2:Y:S04]  /*4fbf0*/  LDL.LU R57, [R1+0x1a30] ;  /* 0x001a300001397983 */ /* 0x000ea80000300800 */
[----:B------:R-:W2:Y:S04]  /*4fc00*/  LDL.LU R59, [R1+0x1a54] ;  /* 0x001a5400013b7983 */ /* 0x000ea80000300800 */
[----:B0-----:R-:W2:Y:S04]  /*4fc10*/  LDL.LU R45, [R1+0x1a28] ;  /* 0x001a2800012d7983 */ /* 0x001ea80000300800 */
[----:B------:R-:W2:Y:S04]  /*4fc20*/  LDL.LU R30, [R1+0x1a4c] ;  /* 0x001a4c00011e7983 */ /* 0x000ea80000300800 */
[----:B------:R-:W2:Y:S04]  /*4fc30*/  LDL.LU R31, [R1+0x1a20] ;  /* 0x001a2000011f7983 */ /* 0x000ea80000300800 */
[----:B------:R-:W2:Y:S01]  /*4fc40*/  LDL.LU R22, [R1+0x1a44] ;  /* 0x001a440001167983 */ /* 0x000ea20000300800 */
[----:B---3--:R-:W-:-:S05]  /*4fc50*/  IMAD.X R46, R46, 0x1, R2, P4 ;  /* 0x000000012e2e7824 */ /* 0x008fca00020e0602 */
        /* <DEDUP_REMOVED lines=10> */
[-C--:B----4-:R-:W-:Y:S01]  /*4fd00*/  IADD3 R60, P4, PT, R60, R58.reuse, RZ ;  /* 0x0000003a3c3c7210 */ /* 0x090fe20007f9e0ff */
[----:B------:R-:W-:Y:S01]  /*4fd10*/  IMAD.X R48, R48, 0x1, R2, P5 ;  /* 0x0000000130307824 */ /* 0x000fe200028e0602 */
[----:B------:R-:W-:-:S03]  /*4fd20*/  IADD3 R49, P5, PT, R49, R58, RZ ;  /* 0x0000003a31317210 */ /* 0x000fc60007fbe0ff */
[----:B------:R0:W-:Y:S01]  /*4fd30*/  STL [R1+0x1a58], R60 ;  /* 0x001a583c01007387 */ /* 0x0001e20000100800 */
[----:B------:R-:W-:-:S03]  /*4fd40*/  IMAD.X R43, R43, 0x1, R2, P6 ;  /* 0x000000012b2b7824 */ /* 0x000fc600030e0602 */
[----:B0-----:R-:W4:Y:S04]  /*4fd50*/  LDL.LU R60, [R1+0x1a1c] ;  /* 0x001a1c00013c7983 */ /* 0x001f280000300800 */
[----:B------:R-:W-:Y:S04]  /*4fd60*/  STL [R1+0x1a7c], R48 ;  /* 0x001a7c3001007387 */ /* 0x000fe80000100800 */
[----:B------:R-:W-:Y:S04]  /*4fd70*/  STL [R1+0x1a50], R49 ;  /* 0x001a503101007387 */ /* 0x000fe80000100800 */
[----:B------:R0:W-:Y:S01]  /*4fd80*/  STL [R1+0x1a74], R43 ;  /* 0x001a742b01007387 */ /* 0x0001e20000100800 */
[----:B------:R-:W-:-:S03]  /*4fd90*/  IADD3 R44, P6, PT, R44, R58, RZ ;  /* 0x0000003a2c2c7210 */ /* 0x000fc60007fde0ff */
[----:B0-----:R-:W4:Y:S01]  /*4fda0*/  LDL.LU R43, [R1+0x19f0] ;  /* 0x0019f000012b7983 */ /* 0x001f220000300800 */
[----:B------:R-:W-:-:S05]  /*4fdb0*/  IMAD.X R3, R3, 0x1, R2, P1 ;  /* 0x0000000103037824 */ /* 0x000fca00008e0602 */
[----:B------:R0:W-:Y:S04]  /*4fdc0*/  STL [R1+0x1a6c], R3 ;  /* 0x001a6c0301007387 */ /* 0x0001e80000100800 */
[----:B------:R1:W-:Y:S04]  /*4fdd0*/  STL [R1+0x1a48], R44 ;  /* 0x001a482c01007387 */ /* 0x0003e80000100800 */
[----:B0-----:R-:W4:Y:S04]  /*4fde0*/  LDL.LU R3, [R1+0x1a14] ;  /* 0x001a140001037983 */ /* 0x001f280000300800 */
[----:B-1----:R-:W4:Y:S01]  /*4fdf0*/  LDL.LU R44, [R1+0x19e8] ;  /* 0x0019e800012c7983 */ /* 0x002f220000300800 */
        /* <DEDUP_REMOVED lines=8> */
[----:B------:R-:W-:Y:S01]  /*4fe80*/  STL [R1+0x1a5c], R56 ;  /* 0x001a5c3801007387 */ /* 0x000fe20000100800 */
[----:B--2---:R-:W-:Y:S01]  /*4fe90*/  IMAD.X R59, R59, 0x1, R2, P4 ;  /* 0x000000013b3b7824 */ /* 0x004fe200020e0602 */
[----:B------:R-:W-:-:S02]  /*4fea0*/  IADD3 R57, P3, PT, R57, R58, RZ ;  /* 0x0000003a39397210 */ /* 0x000fc40007f7e0ff */
[-C--:B------:R-:W-:Y:S01]  /*4feb0*/  IADD3 R45, P4, PT, R45, R58.reuse, RZ ;  /* 0x0000003a2d2d7210 */ /* 0x080fe20007f9e0ff */
[----:B------:R-:W-:Y:S01]  /*4fec0*/  IMAD.X R30, R30, 0x1, R2, P5 ;  /* 0x000000011e1e7824 */ /* 0x000fe200028e0602 */
[----:B------:R-:W-:-:S03]  /*4fed0*/  IADD3 R31, P5, PT, R31, R58, RZ ;  /* 0x0000003a1f1f7210 */ /* 0x000fc60007fbe0ff */
[----:B------:R0:W-:Y:S04]  /*4fee0*/  STL [R1+0x1a28], R45 ;  /* 0x001a282d01007387 */ /* 0x0001e80000100800 */
[----:B------:R-:W-:Y:S01]  /*4fef0*/  STL [R1+0x1a30], R57 ;  /* 0x001a303901007387 */ /* 0x000fe20000100800 */
[----:B------:R-:W-:-:S03]  /*4ff00*/  IMAD.X R22, R22, 0x1, R2, P6 ;  /* 0x0000000116167824 */ /* 0x000fc600030e0602 */
[----:B0-----:R-:W2:Y:S04]  /*4ff10*/  LDL.LU R45, [R1+0x19e0] ;  /* 0x0019e000012d7983 */ /* 0x001ea80000300800 */
[----:B------:R-:W-:Y:S04]  /*4ff20*/  STL [R1+0x1a54], R59 ;  /* 0x001a543b01007387 */ /* 0x000fe80000100800 */
[----:B------:R-:W-:Y:S01]  /*4ff30*/  STL [R1+0x1a4c], R30 ;  /* 0x001a4c1e01007387 */ /* 0x000fe20000100800 */
[-C--:B---3--:R-:W-:Y:S01]  /*4ff40*/  IADD3 R23, P6, PT, R23, R58.reuse, RZ ;  /* 0x0000003a17177210 */ /* 0x088fe20007fde0ff */
[--C-:B------:R-:W-:Y:S01]  /*4ff50*/  IMAD.X R54, R54, 0x1, R2.reuse, P1 ;  /* 0x0000000136367824 */ /* 0x100fe200008e0602 */
[----:B------:R-:W-:Y:S01]  /*4ff60*/  IADD3 R55, P1, PT, R55, R58, RZ ;  /* 0x0000003a37377210 */ /* 0x000fe20007f3e0ff */
[----:B------:R-:W-:Y:S01]  /*4ff70*/  STL [R1+0x1a20], R31 ;  /* 0x001a201f01007387 */ /* 0x000fe20000100800 */
[----:B------:R-:W-:-:S03]  /*4ff80*/  IMAD.X R34, R34, 0x1, R2, P2 ;  /* 0x0000000122227824 */ /* 0x000fc600010e0602 */
[----:B------:R-:W-:Y:S01]  /*4ff90*/  STL [R1+0x1a44], R22 ;  /* 0x001a441601007387 */ /* 0x000fe20000100800 */
[----:B------:R-:W-:-:S03]  /*4ffa0*/  IADD3 R35, P2, PT, R35, R58, RZ ;  /* 0x0000003a23237210 */ /* 0x000fc60007f5e0ff */
[----:B------:R-:W-:Y:S04]  /*4ffb0*/  STL [R1+0x1a18], R23 ;  /* 0x001a181701007387 */ /* 0x000fe80000100800 */
[----:B------:R-:W-:Y:S01]  /*4ffc0*/  STL [R1+0x1a3c], R54 ;  /* 0x001a3c3601007387 */ /* 0x000fe20000100800 */
[--C-:B------:R-:W-:Y:S02]  /*4ffd0*/  IMAD.X R46, R46, 0x1, R2.reuse, P4 ;  /* 0x000000012e2e7824 */ /* 0x100fe400020e0602 */
        /* <DEDUP_REMOVED lines=8> */
[----:B0-----:R-:W3:Y:S04]  /*50060*/  LDL.LU R46, [R1+0x1a04] ;  /* 0x001a0400012e7983 */ /* 0x001ee80000300800 */
[----:B------:R0:W-:Y:S04]  /*50070*/  STL [R1+0x1a00], R39 ;  /* 0x001a002701007387 */ /* 0x0001e80000100800 */
[----:B------:R-:W3:Y:S04]  /*50080*/  LDL.LU R48, [R1+0x19d8] ;  /* 0x0019d80001307983 */ /* 0x000ee80000300800 */
[----:B------:R-:W3:Y:S04]  /*50090*/  LDL.LU R49, [R1+0x19fc] ;  /* 0x0019fc0001317983 */ /* 0x000ee80000300800 */
[----:B------:R1:W-:Y:S04]  /*500a0*/  STL [R1+0x19f8], R42 ;  /* 0x0019f82a01007387 */ /* 0x0003e80000100800 */
[----:B0-----:R-:W3:Y:S01]  /*500b0*/  LDL.LU R39, [R1+0x19d0] ;  /* 0x0019d00001277983 */ /* 0x001ee20000300800 */
[----:B----4-:R-:W-:-:S05]  /*500c0*/  IMAD.X R60, R60, 0x1, R2, P5 ;  /* 0x000000013c3c7824 */ /* 0x010fca00028e0602 */
[----:B------:R0:W-:Y:S04]  /*500d0*/  STL [R1+0x1a1c], R60 ;  /* 0x001a1c3c01007387 */ /* 0x0001e80000100800 */
[----:B-1----:R-:W4:Y:S04]  /*500e0*/  LDL.LU R42, [R1+0x19f4] ;  /* 0x0019f400012a7983 */ /* 0x002f280000300800 */
[----:B0-----:R-:W4:Y:S01]  /*500f0*/  LDL.LU R60, [R1+0x19c8] ;  /* 0x0019c800013c7983 */ /* 0x001f220000300800 */
[-C--:B------:R-:W-:Y:S01]  /*50100*/  IADD3 R43, P5, PT, R43, R58.reuse, RZ ;  /* 0x0000003a2b2b7210 */ /* 0x080fe20007fbe0ff */
[----:B------:R-:W-:Y:S01]  /*50110*/  IMAD.X R3, R3, 0x1, R2, P6 ;  /* 0x0000000103037824 */ /* 0x000fe200030e0602 */
        /* <DEDUP_REMOVED lines=12> */
[----:B0-----:R-:W4:Y:S04]  /*501e0*/  LDL.LU R47, [R1+0x19d4] ;  /* 0x0019d400012f7983 */ /* 0x001f280000300800 */
[----:B------:R-:W4:Y:S04]  /*501f0*/  LDL.LU R30, [R1+0x19a8] ;  /* 0x0019a800011e7983 */ /* 0x000f280000300800 */
[----:B------:R-:W4:Y:S04]  /*50200*/  LDL.LU R31, [R1+0x19cc] ;  /* 0x0019cc00011f7983 */ /* 0x000f280000300800 */
[----:B------:R-:W4:Y:S01]  /*50210*/  LDL.LU R22, [R1+0x19a0] ;  /* 0x0019a00001167983 */ /* 0x000f220000300800 */
[----:B--2---:R-:W-:-:S05]  /*50220*/  IADD3 R45, P1, PT, R45, R58, RZ ;  /* 0x0000003a2d2d7210 */ /* 0x004fca0007f3e0ff */
        /* <DEDUP_REMOVED lines=10> */
[--C-:B---3--:R-:W-:Y:S01]  /*502d0*/  IMAD.X R46, R46, 0x1, R2.reuse, P2 ;  /* 0x000000012e2e7824 */ /* 0x108fe200010e0602 */
[----:B------:R-:W-:Y:S01]  /*502e0*/  IADD3 R48, P2, PT, R48, R58, RZ ;  /* 0x0000003a30307210 */ /* 0x000fe20007f5e0ff */
[----:B------:R-:W-:-:S03]  /*502f0*/  IMAD.X R49, R49, 0x1, R2, P3 ;  /* 0x0000000131317824 */ /* 0x000fc600018e0602 */
[----:B------:R0:W-:Y:S01]  /*50300*/  STL [R1+0x1a04], R46 ;  /* 0x001a042e01007387 */ /* 0x0001e20000100800 */
[----:B------:R-:W-:-:S03]  /*50310*/  IADD3 R39, P3, PT, R39, R58, RZ ;  /* 0x0000003a27277210 */ /* 0x000fc60007f7e0ff */
[----:B0-----:R-:W3:Y:S04]  /*50320*/  LDL.LU R46, [R1+0x1978] ;  /* 0x00197800012e7983 */ /* 0x001ee80000300800 */
[----:B------:R-:W-:Y:S04]  /*50330*/  STL [R1+0x19d8], R48 ;  /* 0x0019d83001007387 */ /* 0x000fe80000100800 */
[----:B------:R-:W-:Y:S04]  /*50340*/  STL [R1+0x19fc], R49 ;  /* 0x0019fc3101007387 */ /* 0x000fe80000100800 */
[----:B------:R0:W-:Y:S04]  /*50350*/  STL [R1+0x19d0], R39 ;  /* 0x0019d02701007387 */ /* 0x0001e80000100800 */
[----:B0-----:R-:W3:Y:S01]  /*50360*/  LDL.LU R39, [R1+0x199c] ;  /* 0x00199c0001277983 */ /* 0x001ee20000300800 */
[----:B----4-:R-:W-:Y:S01]  /*50370*/  IMAD.X R42, R42, 0x1, R2, P4 ;  /* 0x000000012a2a7824 */ /* 0x010fe200020e0602 */
[----:B------:R-:W-:-:S05]  /*50380*/  IADD3 R60, P4, PT, R60, R58, RZ ;  /* 0x0000003a3c3c7210 */ /* 0x000fca0007f9e0ff */
[----:B------:R0:W-:Y:S04]  /*50390*/  STL [R1+0x19c8], R60 ;  /* 0x0019c83c01007387 */ /* 0x0001e80000100800 */
[----:B------:R1:W-:Y:S04]  /*503a0*/  STL [R1+0x19f4], R42 ;  /* 0x0019f42a01007387 */ /* 0x0003e80000100800 */
[----:B0-----:R-:W4:Y:S04]  /*503b0*/  LDL.LU R60, [R1+0x1970] ;  /* 0x00197000013c7983 */ /* 0x001f280000300800 */
[----:B-1----:R-:W4:Y:S01]  /*503c0*/  LDL.LU R42, [R1+0x1994] ;  /* 0x00199400012a7983 */ /* 0x002f220000300800 */
[--C-:B------:R-:W-:Y:S01]  /*503d0*/  IMAD.X R3, R3, 0x1, R2.reuse, P5 ;  /* 0x0000000103037824 */ /* 0x100fe200028e0602 */
[----:B------:R-:W-:Y:S01]  /*503e0*/  IADD3 R50, P5, PT, R50, R58, RZ ;  /* 0x0000003a32327210 */ /* 0x000fe20007fbe0ff */
[----:B------:R-:W-:-:S03]  /*503f0*/  IMAD.X R51, R51, 0x1, R2, P6 ;  /* 0x0000000133337824 */ /* 0x000fc600030e0602 */
[----:B------:R0:W-:Y:S01]  /*50400*/  STL [R1+0x19ec], R3 ;  /* 0x0019ec0301007387 */ /* 0x0001e20000100800 */
[----:B------:R-:W-:-:S03]  /*50410*/  IADD3 R56, P6, PT, R56, R58, RZ ;  /* 0x0000003a38387210 */ /* 0x000fc60007fde0ff */
[----:B0-----:R-:W4:Y:S01]  /*50420*/  LDL.LU R3, [R1+0x1968] ;  /* 0x0019680001037983 */ /* 0x001f220000300800 */
[----:B------:R-:W-:-:S03]  /*50430*/  IMAD.X R57, R57, 0x1, R2, P1 ;  /* 0x0000000139397824 */ /* 0x000fc600008e0602 */
[----:B------:R-:W-:Y:S04]  /*50440*/  STL [R1+0x19c0], R50 ;  /* 0x0019c03201007387 */ /* 0x000fe80000100800 */
[----:B------:R-:W-:Y:S04]  /*50450*/  STL [R1+0x19e4], R51 ;  /* 0x0019e43301007387 */ /* 0x000fe80000100800 */
[----:B------:R-:W-:Y:S01]  /*50460*/  STL [R1+0x19b8], R56 ;  /* 0x0019b83801007387 */ /* 0x000fe20000100800 */
[----:B------:R-:W-:-:S05]  /*50470*/  IMAD.X R47, R47, 0x1, R2, P2 ;  /* 0x000000012f2f7824 */ /* 0x000fca00010e0602 */
[----:B------:R0:W-:Y:S04]  /*50480*/  STL [R1+0x19d4], R47 ;  /* 0x0019d42f01007387 */ /* 0x0001e80000100800 */
[----:B------:R-:W-:Y:S04]  /*50490*/  STL [R1+0x19dc], R57 ;  /* 0x0019dc3901007387 */ /* 0x000fe80000100800 */
[----:B0-----:R-:W4:Y:S01]  /*504a0*/  LDL.LU R47, [R1+0x198c] ;  /* 0x00198c00012f7983 */ /* 0x001f220000300800 */
[-C--:B------:R-:W-:Y:S02]  /*504b0*/  IADD3 R59, P1, PT, R59, R58.reuse, RZ ;  /* 0x0000003a3b3b7210 */ /* 0x080fe40007f3e0ff */
[-C--:B------:R-:W-:Y:S01]  /*504c0*/  IADD3 R30, P2, PT, R30, R58.reuse, RZ ;  /* 0x0000003a1e1e7210 */ /* 0x080fe20007f5e0ff */
[--C-:B------:R-:W-:Y:S01]  /*504d0*/  IMAD.X R31, R31, 0x1, R2.reuse, P3 ;  /* 0x000000011f1f7824 */ /* 0x100fe200018e0602 */
[-C--:B------:R-:W-:Y:S01]  /*504e0*/  IADD3 R22, P3, PT, R22, R58.reuse, RZ ;  /* 0x0000003a16167210 */ /* 0x080fe20007f7e0ff */
[----:B------:R-:W-:Y:S04]  /*504f0*/  STL [R1+0x19b0], R59 ;  /* 0x0019b03b01007387 */ /* 0x000fe80000100800 */
[----:B------:R-:W-:Y:S04]  /*50500*/  STL [R1+0x19a8], R30 ;  /* 0x0019a81e01007387 */ /* 0x000fe80000100800 */
[----:B------:R-:W-:Y:S04]  /*50510*/  STL [R1+0x19cc], R31 ;  /* 0x0019cc1f01007387 */ /* 0x000fe80000100800 */
[----:B------:R-:W-:Y:S01]  /*50520*/  STL [R1+0x19a0], R22 ;  /* 0x0019a01601007387 */ /* 0x000fe20000100800 */
[--C-:B--2---:R-:W-:Y:S01]  /*50530*/  IMAD.X R23, R23, 0x1, R2.reuse, P4 ;  /* 0x0000000117177824 */ /* 0x104fe200020e0602 */
        /* <DEDUP_REMOVED lines=15> */
[----:B0-----:R-:W2:Y:S04]  /*50630*/  LDL.LU R45, [R1+0x1960] ;  /* 0x00196000012d7983 */ /* 0x001ea80000300800 */
[----:B------:R0:W-:Y:S04]  /*50640*/  STL [R1+0x19ac], R43 ;  /* 0x0019ac2b01007387 */ /* 0x0001e80000100800 */
[----:B------:R-:W2:Y:S04]  /*50650*/  LDL.LU R48, [R1+0x1984] ;  /* 0x0019840001307983 */ /* 0x000ea80000300800 */
[----:B------:R-:W2:Y:S04]  /*50660*/  LDL.LU R49, [R1+0x1958] ;  /* 0x0019580001317983 */ /* 0x000ea80000300800 */
[----:B------:R1:W-:Y:S04]  /*50670*/  STL [R1+0x19a4], R44 ;  /* 0x0019a42c01007387 */ /* 0x0003e80000100800 */
[----:B0-----:R-:W2:Y:S01]  /*50680*/  LDL.LU R43, [R1+0x197c] ;  /* 0x00197c00012b7983 */ /* 0x001ea20000300800 */
[----:B---3--:R-:W-:-:S05]  /*50690*/  IADD3 R46, P2, PT, R46, R58, RZ ;  /* 0x0000003a2e2e7210 */ /* 0x008fca0007f5e0ff */
[----:B------:R0:W-:Y:S04]  /*506a0*/  STL [R1+0x1978], R46 ;  /* 0x0019782e01007387 */ /* 0x0001e80000100800 */
[----:B-1----:R-:W3:Y:S01]  /*506b0*/  LDL.LU R44, [R1+0x1950] ;  /* 0x00195000012c7983 */ /* 0x002ee20000300800 */
[----:B------:R-:W-:-:S03]  /*506c0*/  IMAD.X R39, R39, 0x1, R2, P3 ;  /* 0x0000000127277824 */ /* 0x000fc600018e0602 */
[----:B0-----:R-:W3:Y:S01]  /*506d0*/  LDL.LU R46, [R1+0x1974] ;  /* 0x00197400012e7983 */ /* 0x001ee20000300800 */
[----:B----4-:R-:W-:Y:S01]  /*506e0*/  IADD3 R60, P3, PT, R60, R58, RZ ;  /* 0x0000003a3c3c7210 */ /* 0x010fe20007f7e0ff */
[----:B------:R-:W-:-:S04]  /*506f0*/  IMAD.X R42, R42, 0x1, R2, P4 ;  /* 0x000000012a2a7824 */ /* 0x000fc800020e0602 */
[----:B------:R0:W-:Y:S04]  /*50700*/  STL [R1+0x1970], R60 ;  /* 0x0019703c01007387 */ /* 0x0001e80000100800 */
[----:B0-----:R-:W4:Y:S04]  /*50710*/  LDL.LU R60, [R1+0x1948] ;  /* 0x00194800013c7983 */ /* 0x001f280000300800 */
[----:B------:R-:W-:Y:S04]  /*50720*/  STL [R1+0x199c], R39 ;  /* 0x00199c2701007387 */ /* 0x000fe80000100800 */
[----:B------:R-:W4:Y:S04]  /*50730*/  LDL.LU R50, [R1+0x196c] ;  /* 0x00196c0001327983 */ /* 0x000f280000300800 */
[----:B------:R-:W4:Y:S04]  /*50740*/  LDL.LU R51, [R1+0x1940] ;  /* 0x0019400001337983 */ /* 0x000f280000300800 */
[----:B------:R-:W-:Y:S04]  /*50750*/  STL [R1+0x1994], R42 ;  /* 0x0019942a01007387 */ /* 0x000fe80000100800 */
[----:B------:R-:W4:Y:S01]  /*50760*/  LDL.LU R56, [R1+0x1964] ;  /* 0x0019640001387983 */ /* 0x000f220000300800 */
[----:B------:R-:W-:-:S05]  /*50770*/  IADD3 R3, P4, PT, R3, R58, RZ ;  /* 0x0000003a03037210 */ /* 0x000fca0007f9e0ff */
        /* <DEDUP_REMOVED lines=18> */
[-C--:B--2---:R-:W-:Y:S01]  /*508a0*/  IADD3 R45, P5, PT, R45, R58.reuse, RZ ;  /* 0x0000003a2d2d7210 */ /* 0x084fe20007fbe0ff */
[----:B------:R-:W-:Y:S01]  /*508b0*/  IMAD.X R48, R48, 0x1, R2, P6 ;  /* 0x0000000130307824 */ /* 0x000fe200030e0602 */
[----:B------:R-:W-:-:S03]  /*508c0*/  IADD3 R49, P6, PT, R49, R58, RZ ;  /* 0x0000003a31317210 */ /* 0x000fc60007fde0ff */
[----:B------:R0:W-:Y:S01]  /*508d0*/  STL [R1+0x1960], R45 ;  /* 0x0019602d01007387 */ /* 0x0001e20000100800 */
[----:B------:R-:W-:-:S03]  /*508e0*/  IMAD.X R43, R43, 0x1, R2, P1 ;  /* 0x000000012b2b7824 */ /* 0x000fc600008e0602 */
[----:B0-----:R-:W2:Y:S04]  /*508f0*/  LDL.LU R45, [R1+0x1924] ;  /* 0x00192400012d7983 */ /* 0x001ea80000300800 */
[----:B------:R-:W-:Y:S04]  /*50900*/  STL [R1+0x1984], R48 ;  /* 0x0019843001007387 */ /* 0x000fe80000100800 */
[----:B------:R-:W-:Y:S04]  /*50910*/  STL [R1+0x1958], R49 ;  /* 0x0019583101007387 */ /* 0x000fe80000100800 */
[----:B------:R0:W-:Y:S01]  /*50920*/  STL [R1+0x197c], R43 ;  /* 0x00197c2b01007387 */ /* 0x0001e20000100800 */
[----:B---3--:R-:W-:-:S03]  /*50930*/  IADD3 R44, P1, PT, R44, R58, RZ ;  /* 0x0000003a2c2c7210 */ /* 0x008fc60007f3e0ff */
[----:B0-----:R-:W3:Y:S01]  /*50940*/  LDL.LU R43, [R1+0x18f8] ;  /* 0x0018f800012b7983 */ /* 0x001ee20000300800 */
[----:B------:R-:W-:-:S05]  /*50950*/  IMAD.X R46, R46, 0x1, R2, P2 ;  /* 0x000000012e2e7824 */ /* 0x000fca00010e0602 */
[----:B------:R0:W-:Y:S04]  /*50960*/  STL [R1+0x1974], R46 ;  /* 0x0019742e01007387 */ /* 0x0001e80000100800 */
[----:B------:R1:W-:Y:S04]  /*50970*/  STL [R1+0x1950], R44 ;  /* 0x0019502c01007387 */ /* 0x0003e80000100800 */
[----:B0-----:R-:W3:Y:S04]  /*50980*/  LDL.LU R46, [R1+0x191c] ;  /* 0x00191c00012e7983 */ /* 0x001ee80000300800 */
[----:B-1----:R-:W3:Y:S01]  /*50990*/  LDL.LU R44, [R1+0x18f0] ;  /* 0x0018f000012c7983 */ /* 0x002ee20000300800 */
        /* <DEDUP_REMOVED lines=8> */
[----:B------:R-:W-:Y:S01]  /*50a20*/  STL [R1+0x1964], R56 ;  /* 0x0019643801007387 */ /* 0x000fe20000100800 */
[----:B------:R-:W-:Y:S01]  /*50a30*/  IMAD.X R59, R59, 0x1, R2, P5 ;  /* 0x000000013b3b7824 */ /* 0x000fe200028e0602 */
[----:B------:R-:W-:-:S02]  /*50a40*/  IADD3 R57, P4, PT, R57, R58, RZ ;  /* 0x0000003a39397210 */ /* 0x000fc40007f9e0ff */
[-C--:B------:R-:W-:Y:S01]  /*50a50*/  IADD3 R3, P5, PT, R3, R58.reuse, RZ ;  /* 0x0000003a03037210 */ /* 0x080fe20007fbe0ff */
[----:B------:R-:W-:Y:S01]  /*50a60*/  IMAD.X R30, R30, 0x1, R2, P6 ;  /* 0x000000011e1e7824 */ /* 0x000fe200030e0602 */
[----:B------:R-:W-:-:S03]  /*50a70*/  IADD3 R31, P6, PT, R31, R58, RZ ;  /* 0x0000003a1f1f7210 */ /* 0x000fc60007fde0ff */
[----:B------:R0:W-:Y:S04]  /*50a80*/  STL [R1+0x1930], R3 ;  /* 0x0019300301007387 */ /* 0x0001e80000100800 */
[----:B------:R-:W-:Y:S01]  /*50a90*/  STL [R1+0x1938], R57 ;  /* 0x0019383901007387 */ /* 0x000fe20000100800 */
[----:B------:R-:W-:-:S03]  /*50aa0*/  IMAD.X R22, R22, 0x1, R2, P1 ;  /* 0x0000000116167824 */ /* 0x000fc600008e0602 */
[----:B0-----:R-:W4:Y:S01]  /*50ab0*/  LDL.LU R3, [R1+0x18e8] ;  /* 0x0018e80001037983 */ /* 0x001f220000300800 */
[----:B------:R-:W-:-:S03]  /*50ac0*/  IADD3 R23, P1, PT, R23, R58, RZ ;  /* 0x0000003a17177210 */ /* 0x000fc60007f3e0ff */
[----:B------:R-:W-:Y:S01]  /*50ad0*/  STL [R1+0x195c], R59 ;  /* 0x00195c3b01007387 */ /* 0x000fe20000100800 */
[----:B------:R-:W-:-:S03]  /*50ae0*/  IMAD.X R54, R54, 0x1, R2, P2 ;  /* 0x0000000136367824 */ /* 0x000fc600010e0602 */
[----:B------:R-:W-:Y:S01]  /*50af0*/  STL [R1+0x1954], R30 ;  /* 0x0019541e01007387 */ /* 0x000fe20000100800 */
        /* <DEDUP_REMOVED lines=8> */
[----:B------:R-:W-:-:S03]  /*50b80*/  IMAD.X R38, R38, 0x1, R2, P4 ;  /* 0x0000000126267824 */ /* 0x000fc600020e0602 */
[----:B------:R-:W-:Y:S04]  /*50b90*/  STL [R1+0x1918], R55 ;  /* 0x0019183701007387 */ /* 0x000fe80000100800 */
[----:B------:R-:W-:Y:S04]  /*50ba0*/  STL [R1+0x193c], R34 ;  /* 0x00193c2201007387 */ /* 0x000fe80000100800 */
[----:B------:R-:W-:Y:S04]  /*50bb0*/  STL [R1+0x1910], R35 ;  /* 0x0019102301007387 */ /* 0x000fe80000100800 */
[----:B------:R0:W-:Y:S04]  /*50bc0*/  STL [R1+0x192c], R47 ;  /* 0x00192c2f01007387 */ /* 0x0001e80000100800 */
[----:B------:R-:W-:Y:S04]  /*50bd0*/  STL [R1+0x1934], R38 ;  /* 0x0019342601007387 */ /* 0x000fe80000100800 */
[----:B0-----:R-:W4:Y:S01]  /*50be0*/  LDL.LU R47, [R1+0x190c] ;  /* 0x00190c00012f7983 */ /* 0x001f220000300800 */
[----:B------:R-:W-:-:S02]  /*50bf0*/  IADD3 R39, P4, PT, R39, R58, RZ ;  /* 0x0000003a27277210 */ /* 0x000fc40007f9e0ff */
[----:B------:R-:W-:-:S03]  /*50c00*/  IADD3 R42, P5, PT, R42, R58, RZ ;  /* 0x0000003a2a2a7210 */ /* 0x000fc60007fbe0ff */
[----:B------:R0:W-:Y:S04]  /*50c10*/  STL [R1+0x1908], R39 ;  /* 0x0019082701007387 */ /* 0x0001e80000100800 */
[----:B------:R-:W4:Y:S04]  /*50c20*/  LDL.LU R48, [R1+0x18e0] ;  /* 0x0018e00001307983 */ /* 0x000f280000300800 */
[----:B------:R-:W4:Y:S04]  /*50c30*/  LDL.LU R49, [R1+0x1904] ;  /* 0x0019040001317983 */ /* 0x000f280000300800 */
[----:B------:R1:W-:Y:S04]  /*50c40*/  STL [R1+0x1900], R42 ;  /* 0x0019002a01007387 */ /* 0x0003e80000100800 */
[----:B0-----:R-:W4:Y:S01]  /*50c50*/  LDL.LU R39, [R1+0x18d8] ;  /* 0x0018d80001277983 */ /* 0x001f220000300800 */
[----:B--2---:R-:W-:-:S05]  /*50c60*/  IMAD.X R45, R45, 0x1, R2, P6 ;  /* 0x000000012d2d7824 */ /* 0x004fca00030e0602 */
[----:B------:R0:W-:Y:S04]  /*50c70*/  STL [R1+0x1924], R45 ;  /* 0x0019242d01007387 */ /* 0x0001e80000100800 */
[----:B-1----:R-:W2:Y:S04]  /*50c80*/  LDL.LU R42, [R1+0x18fc] ;  /* 0x0018fc00012a7983 */ /* 0x002ea80000300800 */
[----:B0-----:R-:W2:Y:S01]  /*50c90*/  LDL.LU R45, [R1+0x18d0] ;  /* 0x0018d000012d7983 */ /* 0x001ea20000300800 */
[-C--:B---3--:R-:W-:Y:S01]  /*50ca0*/  IADD3 R43, P6, PT, R43, R58.reuse, RZ ;  /* 0x0000003a2b2b7210 */ /* 0x088fe20007fde0ff */
[----:B------:R-:W-:Y:S01]  /*50cb0*/  IMAD.X R46, R46, 0x1, R2, P1 ;  /* 0x000000012e2e7824 */ /* 0x000fe200008e0602 */
[----:B------:R-:W-:-:S04]  /*50cc0*/  IADD3 R44, P1, PT, R44, R58, RZ ;  /* 0x0000003a2c2c7210 */ /* 0x000fc80007f3e0ff */
[----:B------:R0:W-:Y:S04]  /*50cd0*/  STL [R1+0x191c], R46 ;  /* 0x00191c2e01007387 */ /* 0x0001e80000100800 */
[----:B0-----:R-:W3:Y:S04]  /*50ce0*/  LDL.LU R46, [R1+0x18f4] ;  /* 0x0018f400012e7983 */ /* 0x001ee80000300800 */
[----:B------:R-:W-:Y:S04]  /*50cf0*/  STL [R1+0x18f8], R43 ;  /* 0x0018f82b01007387 */ /* 0x000fe80000100800 */
[----:B------:R-:W3:Y:S04]  /*50d00*/  LDL.LU R50, [R1+0x18c8] ;  /* 0x0018c80001327983 */ /* 0x000ee80000300800 */
[----:B------:R-:W3:Y:S04]  /*50d10*/  LDL.LU R51, [R1+0x18ec] ;  /* 0x0018ec0001337983 */ /* 0x000ee80000300800 */
[----:B------:R-:W-:Y:S04]  /*50d20*/  STL [R1+0x18f0], R44 ;  /* 0x0018f02c01007387 */ /* 0x000fe80000100800 */
[----:B------:R-:W3:Y:S01]  /*50d30*/  LDL.LU R56, [R1+0x18c0] ;  /* 0x0018c00001387983 */ /* 0x000ee20000300800 */
[----:B----4-:R-:W-:-:S05]  /*50d40*/  IMAD.X R60, R60, 0x1, R2, P2 ;  /* 0x000000013c3c7824 */ /* 0x010fca00010e0602 */
[----:B------:R0:W-:Y:S04]  /*50d50*/  STL [R1+0x1914], R60 ;  /* 0x0019143c01007387 */ /* 0x0001e80000100800 */
[----:B------:R-:W4:Y:S04]  /*50d60*/  LDL.LU R57, [R1+0x18e4] ;  /* 0x0018e40001397983 */ /* 0x000f280000300800 */
        /* <DEDUP_REMOVED lines=16> */
[----:B------:R-:W-:-:S05]  /*50e70*/  IMAD.X R47, R47, 0x1, R2, P3 ;  /* 0x000000012f2f7824 */ /* 0x000fca00018e0602 */
[----:B------:R0:W-:Y:S04]  /*50e80*/  STL [R1+0x190c], R47 ;  /* 0x00190c2f01007387 */ /* 0x0001e80000100800 */
[----:B0-----:R-:W4:Y:S01]  /*50e90*/  LDL.LU R47, [R1+0x1880] ;  /* 0x00188000012f7983 */ /* 0x001f220000300800 */
[-C--:B------:R-:W-:Y:S01]  /*50ea0*/  IADD3 R48, P3, PT, R48, R58.reuse, RZ ;  /* 0x0000003a30307210 */ /* 0x080fe20007f7e0ff */
[----:B------:R-:W-:Y:S01]  /*50eb0*/  IMAD.X R49, R49, 0x1, R2, P4 ;  /* 0x0000000131317824 */ /* 0x000fe200020e0602 */
[----:B------:R-:W-:-:S03]  /*50ec0*/  IADD3 R39, P4, PT, R39, R58, RZ ;  /* 0x0000003a27277210 */ /* 0x000fc60007f9e0ff */
[----:B------:R-:W-:Y:S04]  /*50ed0*/  STL [R1+0x18e0], R48 ;  /* 0x0018e03001007387 */ /* 0x000fe80000100800 */
[----:B------:R-:W-:Y:S04]  /*50ee0*/  STL [R1+0x1904], R49 ;  /* 0x0019043101007387 */ /* 0x000fe80000100800 */
[----:B------:R0:W-:Y:S04]  /*50ef0*/  STL [R1+0x18d8], R39 ;  /* 0x0018d82701007387 */ /* 0x0001e80000100800 */
[----:B0-----:R-:W4:Y:S01]  /*50f00*/  LDL.LU R39, [R1+0x18a4] ;  /* 0x0018a40001277983 */ /* 0x001f220000300800 */
[----:B--2---:R-:W-:Y:S01]  /*50f10*/  IMAD.X R42, R42, 0x1, R2, P5 ;  /* 0x000000012a2a7824 */ /* 0x004fe200028e0602 */
[----:B------:R-:W-:-:S05]  /*50f20*/  IADD3 R45, P5, PT, R45, R58, RZ ;  /* 0x0000003a2d2d7210 */ /* 0x000fca0007fbe0ff */
[----:B------:R0:W-:Y:S04]  /*50f30*/  STL [R1+0x18d0], R45 ;  /* 0x0018d02d01007387 */ /* 0x0001e80000100800 */
[----:B------:R1:W-:Y:S04]  /*50f40*/  STL [R1+0x18fc], R42 ;  /* 0x0018fc2a01007387 */ /* 0x0003e80000100800 */
[----:B0-----:R-:W2:Y:S04]  /*50f50*/  LDL.LU R45, [R1+0x1878] ;  /* 0x00187800012d7983 */ /* 0x001ea80000300800 */
[----:B-1----:R-:W2:Y:S01]  /*50f60*/  LDL.LU R42, [R1+0x189c] ;  /* 0x00189c00012a7983 */ /* 0x002ea20000300800 */
        /* <DEDUP_REMOVED lines=8> */
[----:B------:R-:W-:Y:S01]  /*50ff0*/  STL [R1+0x18c0], R56 ;  /* 0x0018c03801007387 */ /* 0x000fe20000100800 */
[--C-:B----4-:R-:W-:Y:S01]  /*51000*/  IMAD.X R57, R57, 0x1, R2.reuse, P2 ;  /* 0x0000000139397824 */ /* 0x110fe200010e0602 */
        /* <DEDUP_REMOVED lines=36> */
[----:B-1----:R-:W4:Y:S04]  /*51250*/  LDL.LU R44, [R1+0x1858] ;  /* 0x00185800012c7983 */ /* 0x002f280000300800 */
[----:B0-----:R-:W4:Y:S01]  /*51260*/  LDL.LU R47, [R1+0x187c] ;  /* 0x00187c00012f7983 */ /* 0x001f220000300800 */
[--C-:B------:R-:W-:Y:S01]  /*51270*/  IMAD.X R39, R39, 0x1, R2.reuse, P4 ;  /* 0x0000000127277824 */ /* 0x100fe200020e0602 */
[----:B--2---:R-:W-:Y:S01]  /*51280*/  IADD3 R45, P4, PT, R45, R58, RZ ;  /* 0x0000003a2d2d7210 */ /* 0x004fe20007f9e0ff */
[----:B------:R-:W-:-:S04]  /*51290*/  IMAD.X R42, R42, 0x1, R2, P5 ;  /* 0x000000012a2a7824 */ /* 0x000fc800028e0602 */
[----:B------:R0:W-:Y:S04]  /*512a0*/  STL [R1+0x1878], R45 ;  /* 0x0018782d01007387 */ /* 0x0001e80000100800 */
[----:B0-----:R-:W2:Y:S04]  /*512b0*/  LDL.LU R45, [R1+0x1850] ;  /* 0x00185000012d7983 */ /* 0x001ea80000300800 */
[----:B------:R-:W-:Y:S04]  /*512c0*/  STL [R1+0x18a4], R39 ;  /* 0x0018a42701007387 */ /* 0x000fe80000100800 */
[----:B------:R-:W2:Y:S04]  /*512d0*/  LDL.LU R50, [R1+0x1874] ;  /* 0x0018740001327983 */ /* 0x000ea80000300800 */
[----:B------:R-:W2:Y:S04]  /*512e0*/  LDL.LU R51, [R1+0x1848] ;  /* 0x0018480001337983 */ /* 0x000ea80000300800 */
[----:B------:R-:W-:Y:S04]  /*512f0*/  STL [R1+0x189c], R42 ;  /* 0x00189c2a01007387 */ /* 0x000fe80000100800 */
[----:B------:R-:W2:Y:S01]  /*51300*/  LDL.LU R56, [R1+0x186c] ;  /* 0x00186c0001387983 */ /* 0x000ea20000300800 */
[----:B---3--:R-:W-:-:S05]  /*51310*/  IADD3 R46, P5, PT, R46, R58, RZ ;  /* 0x0000003a2e2e7210 */ /* 0x008fca0007fbe0ff */
[----:B------:R0:W-:Y:S04]  /*51320*/  STL [R1+0x1870], R46 ;  /* 0x0018702e01007387 */ /* 0x0001e80000100800 */
[----:B------:R-:W3:Y:S04]  /*51330*/  LDL.LU R57, [R1+0x1840] ;  /* 0x0018400001397983 */ /* 0x000ee80000300800 */
        /* <DEDUP_REMOVED lines=16> */
[-C--:B------:R-:W-:Y:S01]  /*51440*/  IADD3 R3, P6, PT, R3, R58.reuse, RZ ;  /* 0x0000003a03037210 */ /* 0x080fe20007fde0ff */
[----:B------:R-:W-:Y:S01]  /*51450*/  IMAD.X R48, R48, 0x1, R2, P1 ;  /* 0x0000000130307824 */ /* 0x000fe200008e0602 */
[----:B------:R-:W-:-:S03]  /*51460*/  IADD3 R49, P1, PT, R49, R58, RZ ;  /* 0x0000003a31317210 */ /* 0x000fc60007f3e0ff */
[----:B------:R0:W-:Y:S01]  /*51470*/  STL [R1+0x1868], R3 ;  /* 0x0018680301007387 */ /* 0x0001e20000100800 */
[----:B------:R-:W-:-:S03]  /*51480*/  IMAD.X R43, R43, 0x1, R2, P2 ;  /* 0x000000012b2b7824 */ /* 0x000fc600010e0602 */
[----:B0-----:R-:W4:Y:S04]  /*51490*/  LDL.LU R3, [R1+0x182c] ;  /* 0x00182c0001037983 */ /* 0x001f280000300800 */
[----:B------:R-:W-:Y:S04]  /*514a0*/  STL [R1+0x188c], R48 ;  /* 0x00188c3001007387 */ /* 0x000fe80000100800 */
[----:B------:R-:W-:Y:S01]  /*514b0*/  STL [R1+0x1860], R49 ;  /* 0x0018603101007387 */ /* 0x000fe20000100800 */
[----:B------:R-:W-:-:S03]  /*514c0*/  IADD3 R44, P2, PT, R44, R58, RZ ;  /* 0x0000003a2c2c7210 */ /* 0x000fc60007f5e0ff */
[----:B------:R0:W-:Y:S01]  /*514d0*/  STL [R1+0x1884], R43 ;  /* 0x0018842b01007387 */ /* 0x0001e20000100800 */
[----:B------:R-:W-:-:S03]  /*514e0*/  IMAD.X R47, R47, 0x1, R2, P3 ;  /* 0x000000012f2f7824 */ /* 0x000fc600018e0602 */
[----:B0-----:R-:W4:Y:S04]  /*514f0*/  LDL.LU R43, [R1+0x1800] ;  /* 0x00180000012b7983 */ /* 0x001f280000300800 */
[----:B------:R0:W-:Y:S04]  /*51500*/  STL [R1+0x187c], R47 ;  /* 0x00187c2f01007387 */ /* 0x0001e80000100800 */
[----:B------:R1:W-:Y:S04]  /*51510*/  STL [R1+0x1858], R44 ;  /* 0x0018582c01007387 */ /* 0x0003e80000100800 */
[----:B0-----:R-:W4:Y:S04]  /*51520*/  LDL.LU R47, [R1+0x1824] ;  /* 0x00182400012f7983 */ /* 0x001f280000300800 */
[----:B-1----:R-:W4:Y:S01]  /*51530*/  LDL.LU R44, [R1+0x17f8] ;  /* 0x0017f800012c7983 */ /* 0x002f220000300800 */
[-C--:B--2---:R-:W-:Y:S01]  /*51540*/  IADD3 R45, P3, PT, R45, R58.reuse, RZ ;  /* 0x0000003a2d2d7210 */ /* 0x084fe20007f7e0ff */
[----:B------:R-:W-:Y:S01]  /*51550*/  IMAD.X R50, R50, 0x1, R2, P4 ;  /* 0x0000000132327824 */ /* 0x000fe200020e0602 */
[----:B------:R-:W-:-:S03]  /*51560*/  IADD3 R51, P4, PT, R51, R58, RZ ;  /* 0x0000003a33337210 */ /* 0x000fc60007f9e0ff */
[----:B------:R0:W-:Y:S01]  /*51570*/  STL [R1+0x1850], R45 ;  /* 0x0018502d01007387 */ /* 0x0001e20000100800 */
[----:B------:R-:W-:-:S03]  /*51580*/  IMAD.X R56, R56, 0x1, R2, P5 ;  /* 0x0000000138387824 */ /* 0x000fc600028e0602 */
[----:B0-----:R-:W2:Y:S04]  /*51590*/  LDL.LU R45, [R1+0x181c] ;  /* 0x00181c00012d7983 */ /* 0x001ea80000300800 */
[----:B------:R-:W-:Y:S04]  /*515a0*/  STL [R1+0x1874], R50 ;  /* 0x0018743201007387 */ /* 0x000fe80000100800 */
[----:B------:R-:W-:Y:S01]  /*515b0*/  STL [R1+0x1848], R51 ;  /* 0x0018483301007387 */ /* 0x000fe20000100800 */
[----:B---3--:R-:W-:Y:S01]  /*515c0*/  IMAD.X R59, R59, 0x1, R2, P6 ;  /* 0x000000013b3b7824 */ /* 0x008fe200030e0602 */
[----:B------:R-:W-:-:S02]  /*515d0*/  IADD3 R57, P5, PT, R57, R58, RZ ;  /* 0x0000003a39397210 */ /* 0x000fc40007fbe0ff */
        /* <DEDUP_REMOVED lines=38> */
[----:B------:R-:W-:-:S05]  /*51840*/  IMAD.X R47, R47, 0x1, R2, P2 ;  /* 0x000000012f2f7824 */ /* 0x000fca00010e0602 */
[----:B------:R0:W-:Y:S04]  /*51850*/  STL [R1+0x1824], R47 ;  /* 0x0018242f01007387 */ /* 0x0001e80000100800 */
[----:B0-----:R-:W4:Y:S01]  /*51860*/  LDL.LU R47, [R1+0x17fc] ;  /* 0x0017fc00012f7983 */ /* 0x001f220000300800 */
[-C--:B------:R-:W-:Y:S02]  /*51870*/  IADD3 R43, P1, PT, R43, R58.reuse, RZ ;  /* 0x0000003a2b2b7210 */ /* 0x080fe40007f3e0ff */
[----:B------:R-:W-:-:S03]  /*51880*/  IADD3 R44, P2, PT, R44, R58, RZ ;  /* 0x0000003a2c2c7210 */ /* 0x000fc60007f5e0ff */
[----:B------:R-:W-:Y:S04]  /*51890*/  STL [R1+0x1800], R43 ;  /* 0x0018002b01007387 */ /* 0x000fe80000100800 */
[----:B------:R-:W4:Y:S04]  /*518a0*/  LDL.LU R50, [R1+0x17d0] ;  /* 0x0017d00001327983 */ /* 0x000f280000300800 */
[----:B------:R-:W4:Y:S04]  /*518b0*/  LDL.LU R51, [R1+0x17f4] ;  /* 0x0017f40001337983 */ /* 0x000f280000300800 */
[----:B------:R-:W-:Y:S04]  /*518c0*/  STL [R1+0x17f8], R44 ;  /* 0x0017f82c01007387 */ /* 0x000fe80000100800 */
[----:B------:R-:W4:Y:S01]  /*518d0*/  LDL.LU R56, [R1+0x17c8] ;  /* 0x0017c80001387983 */ /* 0x000f220000300800 */
[----:B--2---:R-:W-:-:S05]  /*518e0*/  IMAD.X R45, R45, 0x1, R2, P3 ;  /* 0x000000012d2d7824 */ /* 0x004fca00018e0602 */
[----:B------:R0:W-:Y:S04]  /*518f0*/  STL [R1+0x181c], R45 ;  /* 0x00181c2d01007387 */ /* 0x0001e80000100800 */
[----:B------:R-:W2:Y:S04]  /*51900*/  LDL.LU R57, [R1+0x17ec] ;  /* 0x0017ec0001397983 */ /* 0x000ea80000300800 */
[----:B------:R-:W2:Y:S04]  /*51910*/  LDL.LU R59, [R1+0x17c0] ;  /* 0x0017c000013b7983 */ /* 0x000ea80000300800 */
[----:B0-----:R-:W2:Y:S04]  /*51920*/  LDL.LU R45, [R1+0x17e4] ;  /* 0x0017e400012d7983 */ /* 0x001ea80000300800 */
[----:B------:R-:W2:Y:S04]  /*51930*/  LDL.LU R30, [R1+0x17b8] ;  /* 0x0017b800011e7983 */ /* 0x000ea80000300800 */
[----:B------:R-:W2:Y:S04]  /*51940*/  LDL.LU R31, [R1+0x17dc] ;  /* 0x0017dc00011f7983 */ /* 0x000ea80000300800 */
[----:B------:R-:W2:Y:S01]  /*51950*/  LDL.LU R22, [R1+0x17b0] ;  /* 0x0017b00001167983 */ /* 0x000ea20000300800 */
[----:B---3--:R-:W-:-:S05]  /*51960*/  IADD3 R46, P3, PT, R46, R58, RZ ;  /* 0x0000003a2e2e7210 */ /* 0x008fca0007f7e0ff */
        /* <DEDUP_REMOVED lines=18> */
[----:B------:R0:W-:Y:S01]  /*51a90*/  STL [R1+0x17e0], R39 ;  /* 0x0017e02701007387 */ /* 0x0001e20000100800 */
[----:B------:R-:W-:-:S03]  /*51aa0*/  IMAD.X R42, R42, 0x1, R2, P6 ;  /* 0x000000012a2a7824 */ /* 0x000fc600030e0602 */
[----:B0-----:R-:W4:Y:S01]  /*51ab0*/  LDL.LU R39, [R1+0x17ac] ;  /* 0x0017ac0001277983 */ /* 0x001f220000300800 */
[----:B------:R-:W-:-:S05]  /*51ac0*/  IADD3 R3, P6, PT, R3, R58, RZ ;  /* 0x0000003a03037210 */ /* 0x000fca0007fde0ff */
[----:B------:R0:W-:Y:S04]  /*51ad0*/  STL [R1+0x17d8], R3 ;  /* 0x0017d80301007387 */ /* 0x0001e80000100800 */
[----:B------:R1:W-:Y:S04]  /*51ae0*/  STL [R1+0x1804], R42 ;  /* 0x0018042a01007387 */ /* 0x0003e80000100800 */
[----:B0-----:R-:W4:Y:S04]  /*51af0*/  LDL.LU R3, [R1+0x1780] ;  /* 0x0017800001037983 */ /* 0x001f280000300800 */
[----:B-1----:R-:W4:Y:S01]  /*51b00*/  LDL.LU R42, [R1+0x17a4] ;  /* 0x0017a400012a7983 */ /* 0x002f220000300800 */
        /* <DEDUP_REMOVED lines=8> */
[----:B------:R-:W-:Y:S01]  /*51b90*/  STL [R1+0x17c8], R56 ;  /* 0x0017c83801007387 */ /* 0x000fe20000100800 */
[--C-:B--2---:R-:W-:Y:S01]  /*51ba0*/  IMAD.X R57, R57, 0x1, R2.reuse, P3 ;  /* 0x0000000139397824 */ /* 0x104fe200018e0602 */
        /* <DEDUP_REMOVED lines=8> */
[----:B------:R-:W-:Y:S04]  /*51c30*/  STL [R1+0x17c0], R59 ;  /* 0x0017c03b01007387 */ /* 0x000fe80000100800 */
[----:B------:R-:W-:Y:S04]  /*51c40*/  STL [R1+0x17b8], R30 ;  /* 0x0017b81e01007387 */ /* 0x000fe80000100800 */
[----:B------:R-:W-:Y:S01]  /*51c50*/  STL [R1+0x17dc], R31 ;  /* 0x0017dc1f01007387 */ /* 0x000fe20000100800 */
[--C-:B---3--:R-:W-:Y:S01]  /*51c60*/  IMAD.X R23, R23, 0x1, R2.reuse, P6 ;  /* 0x0000000117177824 */ /* 0x108fe200030e0602 */
[-C--:B------:R-:W-:Y:S01]  /*51c70*/  IADD3 R54, P6, PT, R54, R58.reuse, RZ ;  /* 0x0000003a36367210 */ /* 0x080fe20007fde0ff */
[--C-:B------:R-:W-:Y:S01]  /*51c80*/  IMAD.X R55, R55, 0x1, R2.reuse, P1 ;  /* 0x0000000137377824 */ /* 0x100fe200008e0602 */
[----:B------:R-:W-:Y:S01]  /*51c90*/  IADD3 R34, P1, PT, R34, R58, RZ ;  /* 0x0000003a22227210 */ /* 0x000fe20007f3e0ff */
[----:B------:R-:W-:Y:S01]  /*51ca0*/  STL [R1+0x17b0], R22 ;  /* 0x0017b01601007387 */ /* 0x000fe20000100800 */
[----:B------:R-:W-:-:S02]  /*51cb0*/  IMAD.X R35, R35, 0x1, R2, P2 ;  /* 0x0000000123237824 */ /* 0x000fc400010e0602 */
        /* <DEDUP_REMOVED lines=22> */
[----:B------:R-:W-:Y:S01]  /*51e20*/  IADD3 R3, P5, PT, R3, R58, RZ ;  /* 0x0000003a03037210 */ /* 0x000fe20007fbe0ff */
        /* <DEDUP_REMOVED lines=47> */
[----:B------:R-:W-:-:S03]  /*52120*/  IMAD.X R56, R56, 0x1, R2, P6 ;  /* 0x0000000138387824 */ /* 0x000fc600030e0602 */
[----:B0-----:R-:W4:Y:S01]  /*52130*/  LDL.LU R3, [R1+0x1724] ;  /* 0x0017240001037983 */ /* 0x001f220000300800 */
[----:B------:R-:W-:Y:S01]  /*52140*/  IMAD.X R59, R59, 0x1, R2, P1 ;  /* 0x000000013b3b7824 */ /* 0x000fe200008e0602 */
[-C--:B------:R-:W-:Y:S02]  /*52150*/  IADD3 R57, P6, PT, R57, R58.reuse, RZ ;  /* 0x0000003a39397210 */ /* 0x080fe40007fde0ff */
[----:B------:R-:W-:Y:S04]  /*52160*/  STL [R1+0x177c], R50 ;  /* 0x00177c3201007387 */ /* 0x000fe80000100800 */
        /* <DEDUP_REMOVED lines=75> */
[----:B------:R-:W-:Y:S04]  /*52620*/  STL [R1+0x1714], R49 ;  /* 0x0017143101007387 */ /* 0x000fe80000100800 */
[----:B------:R0:W-:Y:S01]  /*52630*/  STL [R1+0x16e8], R39 ;  /* 0x0016e82701007387 */ /* 0x0001e20000100800 */
[----:B---3--:R-:W-:-:S03]  /*52640*/  IMAD.X R42, R42, 0x1, R2, P1 ;  /* 0x000000012a2a7824 */ /* 0x008fc600008e0602 */
[----:B0-----:R-:W3:Y:S01]  /*52650*/  LDL.LU R39, [R1+0x16b4] ;  /* 0x0016b40001277983 */ /* 0x001ee20000300800 */
[----:B------:R-:W-:-:S05]  /*52660*/  IADD3 R46, P1, PT, R46, R58, RZ ;  /* 0x0000003a2e2e7210 */ /* 0x000fca0007f3e0ff */
        /* <DEDUP_REMOVED lines=15> */
[--C-:B------:R-:W-:Y:S01]  /*52760*/  IMAD.X R3, R3, 0x1, R2.reuse, P5 ;  /* 0x0000000103037824 */ /* 0x100fe200028e0602 */
[----:B------:R-:W-:Y:S01]  /*52770*/  IADD3 R30, P5, PT, R30, R58, RZ ;  /* 0x0000003a1e1e7210 */ /* 0x000fe20007fbe0ff */
[----:B------:R-:W-:-:S03]  /*52780*/  IMAD.X R31, R31, 0x1, R2, P6 ;  /* 0x000000011f1f7824 */ /* 0x000fc600030e0602 */
[----:B------:R0:W-:Y:S04]  /*52790*/  STL [R1+0x16ec], R3 ;  /* 0x0016ec0301007387 */ /* 0x0001e80000100800 */
[----:B------:R-:W-:Y:S01]  /*527a0*/  STL [R1+0x16f4], R57 ;  /* 0x0016f43901007387 */ /* 0x000fe20000100800 */
[----:B------:R-:W-:-:S03]  /*527b0*/  IADD3 R22, P6, PT, R22, R58, RZ ;  /* 0x0000003a16167210 */ /* 0x000fc60007fde0ff */
[----:B0-----:R-:W4:Y:S01]  /*527c0*/  LDL.LU R3, [R1+0x16a4] ;  /* 0x0016a40001037983 */ /* 0x001f220000300800 */
        /* <DEDUP_REMOVED lines=28> */
[----:B-1----:R-:W2:Y:S01]  /*52990*/  LDL.LU R44, [R1+0x1668] ;  /* 0x00166800012c7983 */ /* 0x002ea20000300800 */
[----:B---3--:R-:W-:-:S03]  /*529a0*/  IMAD.X R39, R39, 0x1, R2, P6 ;  /* 0x0000000127277824 */ /* 0x008fc600030e0602 */
[----:B0-----:R-:W3:Y:S01]  /*529b0*/  LDL.LU R45, [R1+0x168c] ;  /* 0x00168c00012d7983 */ /* 0x001ee20000300800 */
        /* <DEDUP_REMOVED lines=39> */
[----:B---3--:R-:W-:-:S05]  /*52c30*/  IMAD.X R45, R45, 0x1, R2, P5 ;  /* 0x000000012d2d7824 */ /* 0x008fca00028e0602 */
[----:B------:R0:W-:Y:S04]  /*52c40*/  STL [R1+0x168c], R45 ;  /* 0x00168c2d01007387 */ /* 0x0001e80000100800 */
[----:B------:R1:W-:Y:S04]  /*52c50*/  STL [R1+0x1668], R44 ;  /* 0x0016682c01007387 */ /* 0x0003e80000100800 */
[----:B0-----:R-:W2:Y:S04]  /*52c60*/  LDL.LU R45, [R1+0x1634] ;  /* 0x00163400012d7983 */ /* 0x001ea80000300800 */
[----:B-1----:R-:W3:Y:S01]  /*52c70*/  LDL.LU R44, [R1+0x1608] ;  /* 0x00160800012c7983 */ /* 0x002ee20000300800 */
[-C--:B------:R-:W-:Y:S01]  /*52c80*/  IADD3 R46, P5, PT, R46, R58.reuse, RZ ;  /* 0x0000003a2e2e7210 */ /* 0x080fe20007fbe0ff */
        /* <DEDUP_REMOVED lines=49> */
[----:B---3--:R-:W-:-:S04]  /*52fa0*/  IADD3 R44, P4, PT, R44, R58, RZ ;  /* 0x0000003a2c2c7210 */ /* 0x008fc80007f9e0ff */
[----:B------:R0:W-:Y:S04]  /*52fb0*/  STL [R1+0x1634], R45 ;  /* 0x0016342d01007387 */ /* 0x0001e80000100800 */
[----:B0-----:R-:W2:Y:S04]  /*52fc0*/  LDL.LU R45, [R1+0x160c] ;  /* 0x00160c00012d7983 */ /* 0x001ea80000300800 */
[----:B------:R-:W-:Y:S04]  /*52fd0*/  STL [R1+0x1610], R43 ;  /* 0x0016102b01007387 */ /* 0x000fe80000100800 */
[----:B------:R-:W3:Y:S04]  /*52fe0*/  LDL.LU R50, [R1+0x15e0] ;  /* 0x0015e00001327983 */ /* 0x000ee80000300800 */
[----:B------:R-:W3:Y:S04]  /*52ff0*/  LDL.LU R51, [R1+0x1604] ;  /* 0x0016040001337983 */ /* 0x000ee80000300800 */
[----:B------:R-:W-:Y:S04]  /*53000*/  STL [R1+0x1608], R44 ;  /* 0x0016082c01007387 */ /* 0x000fe80000100800 */
[----:B------:R-:W3:Y:S01]  /*53010*/  LDL.LU R56, [R1+0x15d8] ;  /* 0x0015d80001387983 */ /* 0x000ee20000300800 */
[----:B------:R-:W-:-:S05]  /*53020*/  IMAD.X R46, R46, 0x1, R2, P5 ;  /* 0x000000012e2e7824 */ /* 0x000fca00028e0602 */
        /* <DEDUP_REMOVED lines=24> */
[----:B------:R-:W-:Y:S04]  /*531b0*/  STL [R1+0x15f8], R48 ;  /* 0x0015f83001007387 */ /* 0x000fe80000100800 */
[----:B------:R-:W-:Y:S01]  /*531c0*/  STL [R1+0x161c], R49 ;  /* 0x00161c3101007387 */ /* 0x000fe20000100800 */
[----:B------:R-:W-:-:S03]  /*531d0*/  IMAD.X R42, R42, 0x1, R2, P2 ;  /* 0x000000012a2a7824 */ /* 0x000fc600010e0602 */
        /* <DEDUP_REMOVED lines=8> */
[----:B---3--:R-:W-:Y:S01]  /*53260*/  IADD3 R50, P3, PT, R50, R58, RZ ;  /* 0x0000003a32327210 */ /* 0x008fe20007f7e0ff */
[----:B------:R-:W-:-:S03]  /*53270*/  IMAD.X R51, R51, 0x1, R2, P4 ;  /* 0x0000000133337824 */ /* 0x000fc600020e0602 */
[----:B------:R0:W-:Y:S01]  /*53280*/  STL [R1+0x160c], R45 ;  /* 0x00160c2d01007387 */ /* 0x0001e20000100800 */
[----:B------:R-:W-:-:S03]  /*53290*/  IADD3 R56, P4, PT, R56, R58, RZ ;  /* 0x0000003a38387210 */ /* 0x000fc60007f9e0ff */
[----:B0-----:R-:W2:Y:S04]  /*532a0*/  LDL.LU R45, [R1+0x1588] ;  /* 0x00158800012d7983 */ /* 0x001ea80000300800 */
        /* <DEDUP_REMOVED lines=42> */
[----:B------:R-:W-:Y:S01]  /*53550*/  IMAD.X R39, R39, 0x1, R2, P1 ;  /* 0x0000000127277824 */ /* 0x000fe200008e0602 */
        /* <DEDUP_REMOVED lines=63> */
[----:B------:R-:W-:Y:S04]  /*53950*/  STL [R1+0x1574], R30 ;  /* 0x0015741e01007387 */ /* 0x000fe80000100800 */
[----:B------:R-:W-:Y:S01]  /*53960*/  STL [R1+0x1548], R31 ;  /* 0x0015481f01007387 */ /* 0x000fe20000100800 */
[-C--:B---3--:R-:W-:Y:S01]  /*53970*/  IADD3 R23, P5, PT, R23, R58.reuse, RZ ;  /* 0x0000003a17177210 */ /* 0x088fe20007fbe0ff */
[--C-:B------:R-:W-:Y:S01]  /*53980*/  IMAD.X R54, R54, 0x1, R2.reuse, P6 ;  /* 0x0000000136367824 */ /* 0x100fe200030e0602 */
[-C--:B------:R-:W-:Y:S01]  /*53990*/  IADD3 R55, P6, PT, R55, R58.reuse, RZ ;  /* 0x0000003a37377210 */ /* 0x080fe20007fde0ff */
[----:B------:R-:W-:Y:S01]  /*539a0*/  IMAD.X R34, R34, 0x1, R2, P1 ;  /* 0x0000000122227824 */ /* 0x000fe200008e0602 */
[----:B------:R-:W-:Y:S01]  /*539b0*/  STL [R1+0x156c], R22 ;  /* 0x00156c1601007387 */ /* 0x000fe20000100800 */
[----:B------:R-:W-:-:S03]  /*539c0*/  IADD3 R35, P1, PT, R35, R58, RZ ;  /* 0x0000003a23237210 */ /* 0x000fc60007f3e0ff */
[----:B------:R-:W-:Y:S01]  /*539d0*/  STL [R1+0x1540], R23 ;  /* 0x0015401701007387 */ /* 0x000fe20000100800 */
[----:B------:R-:W-:-:S03]  /*539e0*/  IMAD.X R46, R46, 0x1, R2, P3 ;  /* 0x000000012e2e7824 */ /* 0x000fc600018e0602 */
[----:B------:R-:W-:Y:S01]  /*539f0*/  STL [R1+0x1564], R54 ;  /* 0x0015643601007387 */ /* 0x000fe20000100800 */
[----:B------:R-:W-:-:S03]  /*53a00*/  IMAD.X R38, R38, 0x1, R2, P2 ;  /* 0x0000000126267824 */ /* 0x000fc600010e0602 */
        /* <DEDUP_REMOVED lines=174> */
[----:B------:R-:W-:Y:S01]  /*544f0*/  STL [R1+0x147c], R30 ;  /* 0x00147c1e01007387 */ /* 0x000fe20000100800 */
[-C--:B------:R-:W-:Y:S01]  /*54500*/  IADD3 R23, P6, PT, R23, R58.reuse, RZ ;  /* 0x0000003a17177210 */ /* 0x080fe20007fde0ff */
        /* <DEDUP_REMOVED lines=173> */
[----:B------:R-:W-:Y:S01]  /*54fe0*/  STL [R1+0x1394], R56 ;  /* 0x0013943801007387 */ /* 0x000fe20000100800 */
[----:B---3--:R-:W-:Y:S01]  /*54ff0*/  IMAD.X R59, R59, 0x1, R2, P5 ;  /* 0x000000013b3b7824 */ /* 0x008fe200028e0602 */
[----:B------:R-:W-:-:S02]  /*55000*/  IADD3 R57, P4, PT, R57, R58, RZ ;  /* 0x0000003a39397210 */ /* 0x000fc40007f9e0ff */
        /* <DEDUP_REMOVED lines=94> */
[-C--:B------:R-:W-:Y:S01]  /*555f0*/  IADD3 R30, P3, PT, R30, R58.reuse, RZ ;  /* 0x0000003a1e1e7210 */ /* 0x080fe20007f7e0ff */
[----:B------:R-:W-:Y:S01]  /*55600*/  IMAD.X R31, R31, 0x1, R2, P4 ;  /* 0x000000011f1f7824 */ /* 0x000fe200020e0602 */
[----:B------:R-:W-:-:S02]  /*55610*/  IADD3 R22, P4, PT, R22, R58, RZ ;  /* 0x0000003a16167210 */ /* 0x000fc40007f9e0ff */
[----:B------:R0:W-:Y:S04]  /*55620*/  STL [R1+0x130c], R45 ;  /* 0x00130c2d01007387 */ /* 0x0001e80000100800 */
[----:B------:R-:W-:Y:S04]  /*55630*/  STL [R1+0x1314], R57 ;  /* 0x0013143901007387 */ /* 0x000fe80000100800 */
        /* <DEDUP_REMOVED lines=84> */
[----:B------:R-:W-:Y:S01]  /*55b80*/  IMAD.X R59, R59, 0x1, R2, P6 ;  /* 0x000000013b3b7824 */ /* 0x000fe200030e0602 */
[----:B------:R-:W-:-:S02]  /*55b90*/  IADD3 R57, P5, PT, R57, R58, RZ ;  /* 0x0000003a39397210 */ /* 0x000fc40007fbe0ff */
        /* <DEDUP_REMOVED lines=36> */
[----:B-1----:R-:W3:Y:S01]  /*55de0*/  LDL.LU R42, [R1+0x1234] ;  /* 0x00123400012a7983 */ /* 0x002ee20000300800 */
[----:B------:R-:W-:-:S03]  /*55df0*/  IADD3 R43, P1, PT, R43, R58, RZ ;  /* 0x0000003a2b2b7210 */ /* 0x000fc60007f3e0ff */
[----:B0-----:R-:W3:Y:S01]  /*55e00*/  LDL.LU R46, [R1+0x1208] ;  /* 0x00120800012e7983 */ /* 0x001ee20000300800 */
        /* <DEDUP_REMOVED lines=63> */
[----:B------:R-:W-:Y:S01]  /*56200*/  STL [R1+0x11e8], R30 ;  /* 0x0011e81e01007387 */ /* 0x000fe20000100800 */
[----:B------:R-:W-:-:S03]  /*56210*/  IMAD.X R23, R23, 0x1, R2, P6 ;  /* 0x0000000117177824 */ /* 0x000fc600030e0602 */
[----:B------:R-:W-:Y:S01]  /*56220*/  STL [R1+0x120c], R31 ;  /* 0x00120c1f01007387 */ /* 0x000fe20000100800 */
[-C--:B------:R-:W-:Y:S01]  /*56230*/  IADD3 R54, P6, PT, R54, R58.reuse, RZ ;  /* 0x0000003a36367210 */ /* 0x080fe20007fde0ff */
[--C-:B------:R-:W-:Y:S01]  /*56240*/  IMAD.X R55, R55, 0x1, R2.reuse, P1 ;  /* 0x0000000137377824 */ /* 0x100fe200008e0602 */
[-C--:B------:R-:W-:Y:S01]  /*56250*/  IADD3 R34, P1, PT, R34, R58.reuse, RZ ;  /* 0x0000003a22227210 */ /* 0x080fe20007f3e0ff */
[----:B------:R-:W-:Y:S01]  /*56260*/  STL [R1+0x11e0], R22 ;  /* 0x0011e01601007387 */ /* 0x000fe20000100800 */
[--C-:B------:R-:W-:Y:S02]  /*56270*/  IMAD.X R35, R35, 0x1, R2.reuse, P2 ;  /* 0x0000000123237824 */ /* 0x100fe400010e0602 */
[----:B------:R-:W-:Y:S01]  /*56280*/  IMAD.X R43, R43, 0x1, R2, P3 ;  /* 0x000000012b2b7824 */ /* 0x000fe200018e0602 */
[----:B------:R-:W-:Y:S04]  /*56290*/  STL [R1+0x1204], R23 ;  /* 0x0012041701007387 */ /* 0x000fe80000100800 */
[----:B------:R-:W-:Y:S01]  /*562a0*/  STL [R1+0x11d8], R54 ;  /* 0x0011d83601007387 */ /* 0x000fe20000100800 */
[----:B------:R-:W-:-:S02]  /*562b0*/  IADD3 R47, P3, PT, R47, R58, RZ ;  /* 0x0000003a2f2f7210 */ /* 0x000fc40007f7e0ff */
[----:B------:R-:W-:Y:S01]  /*562c0*/  IADD3 R38, P2, PT, R38, R58, RZ ;  /* 0x0000003a26267210 */ /* 0x000fe20007f5e0ff */
        /* <DEDUP_REMOVED lines=55> */
[----:B--2---:R-:W-:-:S05]  /*56640*/  IADD3 R44, P3, PT, R44, R58, RZ ;  /* 0x0000003a2c2c7210 */ /* 0x004fca0007f7e0ff */
[----:B------:R0:W-:Y:S01]  /*56650*/  STL [R1+0x1190], R44 ;  /* 0x0011902c01007387 */ /* 0x0001e20000100800 */
[----:B---3--:R-:W-:-:S03]  /*56660*/  IMAD.X R45, R45, 0x1, R2, P4 ;  /* 0x000000012d2d7824 */ /* 0x008fc600020e0602 */
[----:B0-----:R-:W2:Y:S04]  /*56670*/  LDL.LU R44, [R1+0x115c] ;  /* 0x00115c00012c7983 */ /* 0x001ea80000300800 */
[----:B------:R0:W-:Y:S04]  /*56680*/  STL [R1+0x11b4], R45 ;  /* 0x0011b42d01007387 */ /* 0x0001e80000100800 */
[----:B0-----:R-:W3:Y:S01]  /*56690*/  LDL.LU R45, [R1+0x1130] ;  /* 0x00113000012d7983 */ /* 0x001ee20000300800 */
[-C--:B------:R-:W-:Y:S01]  /*566a0*/  IADD3 R46, P4, PT, R46, R58.reuse, RZ ;  /* 0x0000003a2e2e7210 */ /* 0x080fe20007f9e0ff */
[--C-:B------:R-:W-:Y:S01]  /*566b0*/  IMAD.X R50, R50, 0x1, R2.reuse, P5 ;  /* 0x0000000132327824 */ /* 0x100fe200028e0602 */
[----:B------:R-:W-:Y:S01]  /*566c0*/  IADD3 R51, P5, PT, R51, R58, RZ ;  /* 0x0000003a33337210 */ /* 0x000fe20007fbe0ff */
[----:B------:R-:W-:-:S02]  /*566d0*/  IMAD.X R56, R56, 0x1, R2, P6 ;  /* 0x0000000138387824 */ /* 0x000fc400030e0602 */
[----:B------:R0:W-:Y:S04]  /*566e0*/  STL [R1+0x1188], R46 ;  /* 0x0011882e01007387 */ /* 0x0001e80000100800 */
[----:B0-----:R-:W3:Y:S04]  /*566f0*/  LDL.LU R46, [R1+0x1154] ;  /* 0x00115400012e7983 */ /* 0x001ee80000300800 */
[----:B------:R-:W-:Y:S04]  /*56700*/  STL [R1+0x11ac], R50 ;  /* 0x0011ac3201007387 */ /* 0x000fe80000100800 */
[----:B------:R-:W-:Y:S04]  /*56710*/  STL [R1+0x1180], R51 ;  /* 0x0011803301007387 */ /* 0x000fe80000100800 */
[----:B------:R-:W-:Y:S01]  /*56720*/  STL [R1+0x11a4], R56 ;  /* 0x0011a43801007387 */ /* 0x000fe20000100800 */
[----:B----4-:R-:W-:Y:S01]  /*56730*/  IMAD.X R59, R59, 0x1, R2, P1 ;  /* 0x000000013b3b7824 */ /* 0x010fe200008e0602 */
[----:B------:R-:W-:-:S02]  /*56740*/  IADD3 R57, P6, PT, R57, R58, RZ ;  /* 0x0000003a39397210 */ /* 0x000fc40007fde0ff */
[-C--:B------:R-:W-:Y:S01]  /*56750*/  IADD3 R60, P1, PT, R60, R58.reuse, RZ ;  /* 0x0000003a3c3c7210 */ /* 0x080fe20007f3e0ff */
[--C-:B------:R-:W-:Y:S01]  /*56760*/  IMAD.X R30, R30, 0x1, R2.reuse, P2 ;  /* 0x000000011e1e7824 */ /* 0x100fe200010e0602 */
[-C--:B------:R-:W-:Y:S01]  /*56770*/  IADD3 R31, P2, PT, R31, R58.reuse, RZ ;  /* 0x0000003a1f1f7210 */ /* 0x080fe20007f5e0ff */
[--C-:B------:R-:W-:Y:S02]  /*56780*/  IMAD.X R22, R22, 0x1, R2.reuse, P3 ;  /* 0x0000000116167824 */ /* 0x100fe400018e0602 */
[----:B------:R0:W-:Y:S04]  /*56790*/  STL [R1+0x1170], R60 ;  /* 0x0011703c01007387 */ /* 0x0001e80000100800 */
[----:B------:R-:W-:Y:S04]  /*567a0*/  STL [R1+0x1178], R57 ;  /* 0x0011783901007387 */ /* 0x000fe80000100800 */
        /* <DEDUP_REMOVED lines=30> */
[----:B0-----:R-:W4:Y:S04]  /*56990*/  LDL.LU R47, [R1+0x1110] ;  /* 0x00111000012f7983 */ /* 0x001f280000300800 */
[----:B------:R-:W4:Y:S01]  /*569a0*/  LDL.LU R51, [R1+0x1134] ;  /* 0x0011340001337983 */ /* 0x000f220000300800 */
[----:B------:R-:W-:-:S05]  /*569b0*/  IADD3 R43, P2, PT, R43, R58, RZ ;  /* 0x0000003a2b2b7210 */ /* 0x000fca0007f5e0ff */
[----:B------:R0:W-:Y:S01]  /*569c0*/  STL [R1+0x1138], R43 ;  /* 0x0011382b01007387 */ /* 0x0001e20000100800 */
[----:B--2---:R-:W-:-:S05]  /*569d0*/  IMAD.X R44, R44, 0x1, R2, P3 ;  /* 0x000000012c2c7824 */ /* 0x004fca00018e0602 */
[----:B------:R1:W-:Y:S04]  /*569e0*/  STL [R1+0x115c], R44 ;  /* 0x00115c2c01007387 */ /* 0x0003e80000100800 */
[----:B------:R-:W2:Y:S04]  /*569f0*/  LDL.LU R57, [R1+0x112c] ;  /* 0x00112c0001397983 */ /* 0x000ea80000300800 */
[----:B------:R-:W2:Y:S01]  /*56a00*/  LDL.LU R59, [R1+0x1100] ;  /* 0x00110000013b7983 */ /* 0x000ea20000300800 */
[----:B---3--:R-:W-:-:S05]  /*56a10*/  IADD3 R45, P3, PT, R45, R58, RZ ;  /* 0x0000003a2d2d7210 */ /* 0x008fca0007f7e0ff */
[----:B------:R3:W-:Y:S04]  /*56a20*/  STL [R1+0x1130], R45 ;  /* 0x0011302d01007387 */ /* 0x0007e80000100800 */
[----:B------:R-:W2:Y:S01]  /*56a30*/  LDL.LU R30, [R1+0x1124] ;  /* 0x00112400011e7983 */ /* 0x000ea20000300800 */
[----:B------:R-:W-:-:S05]  /*56a40*/  IMAD.X R46, R46, 0x1, R2, P4 ;  /* 0x000000012e2e7824 */ /* 0x000fca00020e0602 */
[----:B------:R-:W-:Y:S04]  /*56a50*/  STL [R1+0x1154], R46 ;  /* 0x0011542e01007387 */ /* 0x000fe80000100800 */
[----:B------:R-:W2:Y:S04]  /*56a60*/  LDL.LU R31, [R1+0x10f8] ;  /* 0x0010f800011f7983 */ /* 0x000ea80000300800 */
[----:B------:R-:W2:Y:S04]  /*56a70*/  LDL.LU R22, [R1+0x111c] ;  /* 0x00111c0001167983 */ /* 0x000ea80000300800 */
[----:B------:R-:W2:Y:S04]  /*56a80*/  LDL.LU R23, [R1+0x10f0] ;  /* 0x0010f00001177983 */ /* 0x000ea80000300800 */
[----:B------:R-:W2:Y:S04]  /*56a90*/  LDL.LU R54, [R1+0x10e8] ;  /* 0x0010e80001367983 */ /* 0x000ea80000300800 */
[----:B------:R-:W2:Y:S04]  /*56aa0*/  LDL.LU R55, [R1+0x110c] ;  /* 0x00110c0001377983 */ /* 0x000ea80000300800 */
[----:B------:R-:W2:Y:S01]  /*56ab0*/  LDL.LU R34, [R1+0x10e0] ;  /* 0x0010e00001227983 */ /* 0x000ea20000300800 */
[----:B----4-:R-:W-:-:S05]  /*56ac0*/  IADD3 R60, P4, PT, R60, R58, RZ ;  /* 0x0000003a3c3c7210 */ /* 0x010fca0007f9e0ff */
[----:B------:R4:W-:Y:S04]  /*56ad0*/  STL [R1+0x1128], R60 ;  /* 0x0011283c01007387 */ /* 0x0009e80000100800 */
[----:B------:R-:W2:Y:S04]  /*56ae0*/  LDL.LU R35, [R1+0x1104] ;  /* 0x0011040001237983 */ /* 0x000ea80000300800 */
[----:B------:R-:W2:Y:S04]  /*56af0*/  LDL.LU R38, [R1+0x10d8] ;  /* 0x0010d80001267983 */ /* 0x000ea80000300800 */
[----:B------:R-:W2:Y:S04]  /*56b00*/  LDL.LU R39, [R1+0x10fc] ;  /* 0x0010fc0001277983 */ /* 0x000ea80000300800 */
[----:B------:R-:W2:Y:S04]  /*56b10*/  LDL.LU R42, [R1+0x10d0] ;  /* 0x0010d000012a7983 */ /* 0x000ea80000300800 */
[----:B0-----:R-:W2:Y:S04]  /*56b20*/  LDL.LU R43, [R1+0x10f4] ;  /* 0x0010f400012b7983 */ /* 0x001ea80000300800 */
[----:B-1----:R-:W2:Y:S04]  /*56b30*/  LDL.LU R44, [R1+0x10c8] ;  /* 0x0010c800012c7983 */ /* 0x002ea80000300800 */
[----:B---3--:R-:W3:Y:S04]  /*56b40*/  LDL.LU R45, [R1+0x10ec] ;  /* 0x0010ec00012d7983 */ /* 0x008ee80000300800 */
[----:B----4-:R-:W4:Y:S04]  /*56b50*/  LDL.LU R60, [R1+0x10c0] ;  /* 0x0010c000013c7983 */ /* 0x010f280000300800 */
[----:B------:R-:W3:Y:S01]  /*56b60*/  LDL.LU R46, [R1+0x10e4] ;  /* 0x0010e400012e7983 */ /* 0x000ee20000300800 */
[--C-:B------:R-:W-:Y:S01]  /*56b70*/  IMAD.X R3, R3, 0x1, R2.reuse, P5 ;  /* 0x0000000103037824 */ /* 0x100fe200028e0602 */
[----:B------:R-:W-:Y:S01]  /*56b80*/  IADD3 R48, P5, PT, R48, R58, RZ ;  /* 0x0000003a30307210 */ /* 0x000fe20007fbe0ff */
[----:B------:R-:W-:-:S03]  /*56b90*/  IMAD.X R49, R49, 0x1, R2, P6 ;  /* 0x0000000131317824 */ /* 0x000fc600030e0602 */
[----:B------:R0:W-:Y:S01]  /*56ba0*/  STL [R1+0x114c], R3 ;  /* 0x00114c0301007387 */ /* 0x0001e20000100800 */
[----:B------:R-:W-:-:S03]  /*56bb0*/  IADD3 R50, P6, PT, R50, R58, RZ ;  /* 0x0000003a32327210 */ /* 0x000fc60007fde0ff */
[----:B0-----:R-:W3:Y:S04]  /*56bc0*/  LDL.LU R3, [R1+0x10b8] ;  /* 0x0010b80001037983 */ /* 0x001ee80000300800 */
[----:B------:R-:W-:Y:S04]  /*56bd0*/  STL [R1+0x1120], R48 ;  /* 0x0011203001007387 */ /* 0x000fe80000100800 */
[----:B------:R-:W-:Y:S01]  /*56be0*/  STL [R1+0x1144], R49 ;  /* 0x0011443101007387 */ /* 0x000fe20000100800 */
[----:B------:R-:W-:-:S05]  /*56bf0*/  IMAD.X R56, R56, 0x1, R2, P1 ;  /* 0x0000000138387824 */ /* 0x000fca00008e0602 */
[----:B------:R0:W-:Y:S01]  /*56c00*/  STL [R1+0x113c], R56 ;  /* 0x00113c3801007387 */ /* 0x0001e20000100800 */
[-C--:B------:R-:W-:Y:S01]  /*56c10*/  IADD3 R47, P1, PT, R47, R58.reuse, RZ ;  /* 0x0000003a2f2f7210 */ /* 0x080fe20007f3e0ff */
[----:B------:R-:W-:Y:S01]  /*56c20*/  IMAD.X R51, R51, 0x1, R2, P2 ;  /* 0x0000000133337824 */ /* 0x000fe200010e0602 */
[----:B------:R-:W-:Y:S01]  /*56c30*/  IADD3 R0, P2, PT, R0, R58, RZ ;  /* 0x0000003a00007210 */ /* 0x000fe20007f5e0ff */
[----:B------:R-:W-:Y:S04]  /*56c40*/  STL [R1+0x1118], R50 ;  /* 0x0011183201007387 */ /* 0x000fe80000100800 */
[----:B------:R1:W-:Y:S01]  /*56c50*/  STL [R1+0x1110], R47 ;  /* 0x0011102f01007387 */ /* 0x0003e20000100800 */
[----:B0-----:R-:W0:Y:S03]  /*56c60*/  LDC R56, c[0x0][0x3ac] ;  /* 0x0000eb00ff387b82 */ /* 0x001e260000000800 */
[----:B-1----:R-:W3:Y:S04]  /*56c70*/  LDL.LU R47, [R1+0x10dc] ;  /* 0x0010dc00012f7983 */ /* 0x002ee80000300800 */
[----:B------:R1:W-:Y:S04]  /*56c80*/  STL [R1+0x1108], R0 ;  /* 0x0011080001007387 */ /* 0x0003e80000100800 */
[----:B-1----:R-:W3:Y:S01]  /*56c90*/  LDL.LU R0, [R1+0x2378] ;  /* 0x0023780001007983 */ /* 0x002ee20000300800 */
[----:B0-----:R-:W-:-:S04]  /*56ca0*/  IMAD.SHL.U32 R4, R56, 0x80, RZ ;  /* 0x0000008038047824 */ /* 0x001fc800078e00ff */
[----:B------:R-:W-:Y:S01]  /*56cb0*/  IMAD.SHL.U32 R4, R4, 0x2, RZ ;  /* 0x0000000204047824 */ /* 0x000fe200078e00ff */
[----:B------:R-:W-:Y:S01]  /*56cc0*/  STL [R1+0x1134], R51 ;  /* 0x0011343301007387 */ /* 0x000fe20000100800 */
[----:B--2---:R-:W-:Y:S01]  /*56cd0*/  IMAD.X R57, R57, 0x1, R2, P3 ;  /* 0x0000000139397824 */ /* 0x004fe200018e0602 */
[----:B------:R-:W-:-:S04]  /*56ce0*/  IADD3 R59, P3, PT, R59, R58, RZ ;  /* 0x0000003a3b3b7210 */ /* 0x000fc80007f7e0ff */
[----:B------:R-:W-:Y:S04]  /*56cf0*/  STL [R1+0x112c], R57 ;  /* 0x00112c3901007387 */ /* 0x000fe80000100800 */
[----:B------:R-:W-:Y:S01]  /*56d00*/  STL [R1+0x1100], R59 ;  /* 0x0011003b01007387 */ /* 0x000fe20000100800 */
[----:B------:R-:W-:-:S05]  /*56d10*/  IMAD.X R30, R30, 0x1, R2, P4 ;  /* 0x000000011e1e7824 */ /* 0x000fca00020e0602 */
[----:B------:R-:W-:Y:S01]  /*56d20*/  STL [R1+0x1124], R30 ;  /* 0x0011241e01007387 */ /* 0x000fe20000100800 */
[----:B------:R-:W-:Y:S01]  /*56d30*/  IADD3 R31, P4, PT, R31, R4, RZ ;  /* 0x000000041f1f7210 */ /* 0x000fe20007f9e0ff */
[----:B------:R-:W-:-:S04]  /*56d40*/  IMAD.X R22, R22, 0x1, R2, P5 ;  /* 0x0000000116167824 */ /* 0x000fc800028e0602 */
[----:B------:R-:W-:Y:S01]  /*56d50*/  STL [R1+0x10f8], R31 ;  /* 0x0010f81f01007387 */ /* 0x000fe20000100800 */
[----:B---3--:R-:W-:-:S05]  /*56d60*/  IMAD.X R0, R0, 0x1, R2, P6 ;  /* 0x0000000100007824 */ /* 0x008fca00030e0602 */
[----:B------:R0:W-:Y:S04]  /*56d70*/  STL [R1+0x1114], R0 ;  /* 0x0011140001007387 */ /* 0x0001e80000100800 */
[----:B------:R-:W-:Y:S04]  /*56d80*/  STL [R1+0x111c], R22 ;  /* 0x00111c1601007387 */ /* 0x000fe80000100800 */
[----:B0-----:R-:W2:Y:S01]  /*56d90*/  LDL.LU R0, [R1+0x2374] ;  /* 0x0023740001007983 */ /* 0x001ea20000300800 */
[-C--:B------:R-:W-:Y:S02]  /*56da0*/  IADD3 R23, P5, PT, R23, R4.reuse, RZ ;  /* 0x0000000417177210 */ /* 0x080fe40007fbe0ff */
[-C--:B------:R-:W-:Y:S01]  /*56db0*/  IADD3 R54, P6, PT, R54, R4.reuse, RZ ;  /* 0x0000000436367210 */ /* 0x080fe20007fde0ff */
        /* <DEDUP_REMOVED lines=8> */
[----:B------:R-:W-:-:S03]  /*56e40*/  IADD3 R42, P3, PT, R42, R4, RZ ;  /* 0x000000042a2a7210 */ /* 0x000fc60007f7e0ff */
[----:B------:R-:W-:Y:S04]  /*56e50*/  STL [R1+0x10e0], R34 ;  /* 0x0010e02201007387 */ /* 0x000fe80000100800 */
[----:B------:R-:W-:Y:S04]  /*56e60*/  STL [R1+0x1104], R35 ;  /* 0x0011042301007387 */ /* 0x000fe80000100800 */
[----:B------:R-:W-:Y:S04]  /*56e70*/  STL [R1+0x10d8], R38 ;  /* 0x0010d82601007387 */ /* 0x000fe80000100800 */
[----:B------:R-:W-:Y:S04]  /*56e80*/  STL [R1+0x10fc], R39 ;  /* 0x0010fc2701007387 */ /* 0x000fe80000100800 */
[----:B------:R-:W-:Y:S01]  /*56e90*/  STL [R1+0x10d0], R42 ;  /* 0x0010d02a01007387 */ /* 0x000fe20000100800 */
[----:B--2---:R-:W-:-:S02]  /*56ea0*/  IMAD.X R43, R43, 0x1, R0, P4 ;  /* 0x000000012b2b7824 */ /* 0x004fc400020e0600 */
[--C-:B------:R-:W-:Y:S01]  /*56eb0*/  IMAD.X R45, R45, 0x1, R0.reuse, P5 ;  /* 0x000000012d2d7824 */ /* 0x100fe200028e0600 */
[-C--:B----4-:R-:W-:Y:S02]  /*56ec0*/  IADD3 R60, P5, PT, R60, R4.reuse, RZ ;  /* 0x000000043c3c7210 */ /* 0x090fe40007fbe0ff */
[-C--:B------:R-:W-:Y:S01]  /*56ed0*/  IADD3 R44, P4, PT, R44, R4.reuse, RZ ;  /* 0x000000042c2c7210 */ /* 0x080fe20007f9e0ff */
[----:B------:R-:W-:Y:S04]  /*56ee0*/  STL [R1+0x10f4], R43 ;  /* 0x0010f42b01007387 */ /* 0x000fe80000100800 */
[----:B------:R0:W-:Y:S04]  /*56ef0*/  STL [R1+0x10c0], R60 ;  /* 0x0010c03c01007387 */ /* 0x0001e80000100800 */
[----:B------:R-:W-:Y:S01]  /*56f00*/  STL [R1+0x10c8], R44 ;  /* 0x0010c82c01007387 */ /* 0x000fe20000100800 */
[----:B------:R-:W-:Y:S01]  /*56f10*/  IMAD.X R46, R46, 0x1, R0, P6 ;  /* 0x000000012e2e7824 */ /* 0x000fe200030e0600 */
[----:B------:R-:W-:-:S02]  /*56f20*/  IADD3 R3, P6, PT, R3, R4, RZ ;  /* 0x0000000403037210 */ /* 0x000fc40007fde0ff */
[----:B0-----:R-:W2:Y:S04]  /*56f30*/  LDL.LU R60, [R1+0x10b0] ;  /* 0x0010b000013c7983 */ /* 0x001ea80000300800 */
[----:B------:R-:W-:Y:S04]  /*56f40*/  STL [R1+0x10ec], R45 ;  /* 0x0010ec2d01007387 */ /* 0x000fe80000100800 */
[----:B------:R-:W3:Y:S04]  /*56f50*/  LDL.LU R7, [R1+0x10d4] ;  /* 0x0010d40001077983 */ /* 0x000ee80000300800 */
[----:B------:R-:W4:Y:S04]  /*56f60*/  LDL.LU R11, [R1+0x10a8] ;  /* 0x0010a800010b7983 */ /* 0x000f280000300800 */
[----:B------:R-:W-:Y:S04]  /*56f70*/  STL [R1+0x10e4], R46 ;  /* 0x0010e42e01007387 */ /* 0x000fe80000100800 */
[----:B------:R-:W4:Y:S04]  /*56f80*/  LDL.LU R10, [R1+0x10cc] ;  /* 0x0010cc00010a7983 */ /* 0x000f280000300800 */
[----:B------:R0:W-:Y:S04]  /*56f90*/  STL [R1+0x10b8], R3 ;  /* 0x0010b80301007387 */ /* 0x0001e80000100800 */
[----:B------:R-:W4:Y:S04]  /*56fa0*/  LDL.LU R48, [R1+0x10a0] ;  /* 0x0010a00001307983 */ /* 0x000f280000300800 */
[----:B0-----:R-:W4:Y:S01]  /*56fb0*/  LDL.LU R3, [R1+0x10c4] ;  /* 0x0010c40001037983 */ /* 0x001f220000300800 */
[----:B------:R-:W-:-:S03]  /*56fc0*/  IMAD.X R47, R47, 0x1, R0, P1 ;  /* 0x000000012f2f7824 */ /* 0x000fc600008e0600 */
        /* <DEDUP_REMOVED lines=25> */
[----:B---3--:R-:W-:Y:S01]  /*57160*/  IMAD.X R7, R7, 0x1, R0, P2 ;  /* 0x0000000107077824 */ /* 0x008fe200010e0600 */
[----:B----4-:R-:W-:-:S03]  /*57170*/  IADD3 R11, P2, PT, R11, R4, RZ ;  /* 0x000000040b0b7210 */ /* 0x010fc60007f5e0ff */
[----:B------:R0:W-:Y:S01]  /*57180*/  STL [R1+0x10b0], R60 ;  /* 0x0010b03c01007387 */ /* 0x0001e20000100800 */
[----:B------:R-:W-:-:S03]  /*57190*/  IMAD.X R10, R10, 0x1, R0, P3 ;  /* 0x000000010a0a7824 */ /* 0x000fc600018e0600 */
[----:B0-----:R-:W2:Y:S01]  /*571a0*/  LDL.LU R60, [R1+0x1064] ;  /* 0x00106400013c7983 */ /* 0x001ea20000300800 */
[----:B------:R-:W-:-:S03]  /*571b0*/  IMAD.X R3, R3, 0x1, R0, P4 ;  /* 0x0000000103037824 */ /* 0x000fc600020e0600 */
[----:B------:R-:W-:Y:S04]  /*571c0*/  STL [R1+0x10d4], R7 ;  /* 0x0010d40701007387 */ /* 0x000fe80000100800 */
[----:B------:R-:W-:Y:S04]  /*571d0*/  STL [R1+0x10a8], R11 ;  /* 0x0010a80b01007387 */ /* 0x000fe80000100800 */
[----:B------:R0:W-:Y:S04]  /*571e0*/  STL [R1+0x10c4], R3 ;  /* 0x0010c40301007387 */ /* 0x0001e80000100800 */
[----:B------:R-:W-:Y:S04]  /*571f0*/  STL [R1+0x10cc], R10 ;  /* 0x0010cc0a01007387 */ /* 0x000fe80000100800 */
[----:B0-----:R-:W3:Y:S01]  /*57200*/  LDL.LU R3, [R1+0x1038] ;  /* 0x0010380001037983 */ /* 0x001ee20000300800 */
[----:B------:R-:W-:-:S02]  /*57210*/  IADD3 R48, P3, PT, R48, R4, RZ ;  /* 0x0000000430307210 */ /* 0x000fc40007f7e0ff */
        /* <DEDUP_REMOVED lines=54> */
[----:B0-----:R-:W2:Y:S01]  /*57580*/  LDL.LU R60, [R1+0x1020] ;  /* 0x00102000013c7983 */ /* 0x001ea20000300800 */
[----:B---3--:R-:W-:-:S03]  /*57590*/  IADD3 R3, P4, PT, R3, R4, RZ ;  /* 0x0000000403037210 */ /* 0x008fc60007f9e0ff */
        /* <DEDUP_REMOVED lines=31> */
[----:B------:R-:W-:Y:S01]  /*57790*/  STL [R1+0x1054], R11 ;  /* 0x0010540b01007387 */ /* 0x000fe20000100800 */
[--C-:B--2---:R-:W-:Y:S01]  /*577a0*/  IMAD.X R48, R48, 0x1, R0.reuse, P1 ;  /* 0x0000000130307824 */ /* 0x104fe200008e0600 */
[----:B------:R-:W-:Y:S01]  /*577b0*/  IADD3 R60, P1, PT, R60, R4, RZ ;  /* 0x000000043c3c7210 */ /* 0x000fe20007f3e0ff */
[----:B---3--:R-:W-:-:S04]  /*577c0*/  IMAD.X R49, R49, 0x1, R0, P2 ;  /* 0x0000000131317824 */ /* 0x008fc800010e0600 */
        /* <DEDUP_REMOVED lines=46> */
[----:B0-----:R-:W3:Y:S01]  /*57ab0*/  LDL.LU R3, [R1+0xfb8] ;  /* 0x000fb80001037983 */ /* 0x001ee20000300800 */
[----:B------:R-:W-:-:S03]  /*57ac0*/  IMAD.X R46, R46, 0x1, R0, P1 ;  /* 0x000000012e2e7824 */ /* 0x000fc600008e0600 */
[----:B------:R-:W-:Y:S04]  /*57ad0*/  STL [R1+0xff4], R45 ;  /* 0x000ff42d01007387 */ /* 0x000fe80000100800 */
[----:B------:R-:W3:Y:S04]  /*57ae0*/  LDL.LU R7, [R1+0xfdc] ;  /* 0x000fdc0001077983 */ /* 0x000ee80000300800 */
[----:B------:R-:W3:Y:S01]  /*57af0*/  LDL.LU R11, [R1+0xfb0] ;  /* 0x000fb000010b7983 */ /* 0x000ee20000300800 */
[----:B----4-:R-:W-:-:S03]  /*57b00*/  IADD3 R47, P1, PT, R47, R4, RZ ;  /* 0x000000042f2f7210 */ /* 0x010fc60007f3e0ff */
        /* <DEDUP_REMOVED lines=30> */
[----:B---3--:R-:W-:-:S05]  /*57cf0*/  IADD3 R3, P2, PT, R3, R4, RZ ;  /* 0x0000000403037210 */ /* 0x008fca0007f5e0ff */
[----:B------:R0:W-:Y:S04]  /*57d00*/  STL [R1+0xfb8], R3 ;  /* 0x000fb80301007387 */ /* 0x0001e80000100800 */
[----:B0-----:R-:W3:Y:S01]  /*57d10*/  LDL.LU R3, [R1+0xf6c] ;  /* 0x000f6c0001037983 */ /* 0x001ee20000300800 */
[--C-:B------:R-:W-:Y:S01]  /*57d20*/  IMAD.X R7, R7, 0x1, R0.reuse, P3 ;  /* 0x0000000107077824 */ /* 0x100fe200018e0600 */
[-C--:B------:R-:W-:Y:S01]  /*57d30*/  IADD3 R11, P3, PT, R11, R4.reuse, RZ ;  /* 0x000000040b0b7210 */ /* 0x080fe20007f7e0ff */
[--C-:B----4-:R-:W-:Y:S02]  /*57d40*/  IMAD.X R10, R10, 0x1, R0.reuse, P4 ;  /* 0x000000010a0a7824 */ /* 0x110fe400020e0600 */
[----:B------:R-:W-:Y:S01]  /*57d50*/  IMAD.X R47, R47, 0x1, R0, P5 ;  /* 0x000000012f2f7824 */ /* 0x000fe200028e0600 */
[----:B------:R-:W-:Y:S04]  /*57d60*/  STL [R1+0xfdc], R7 ;  /* 0x000fdc0701007387 */ /* 0x000fe80000100800 */
[----:B------:R-:W-:Y:S01]  /*57d70*/  STL [R1+0xfb0], R11 ;  /* 0x000fb00b01007387 */ /* 0x000fe20000100800 */
[----:B------:R-:W-:-:S03]  /*57d80*/  IADD3 R48, P4, PT, R48, R4, RZ ;  /* 0x0000000430307210 */ /* 0x000fc60007f9e0ff */
[----:B------:R0:W-:Y:S04]  /*57d90*/  STL [R1+0xfcc], R47 ;  /* 0x000fcc2f01007387 */ /* 0x0001e80000100800 */
[----:B------:R-:W-:Y:S01]  /*57da0*/  STL [R1+0xfd4], R10 ;  /* 0x000fd40a01007387 */ /* 0x000fe20000100800 */
[-C--:B------:R-:W-:Y:S01]  /*57db0*/  IADD3 R49, P5, PT, R49, R4.reuse, RZ ;  /* 0x0000000431317210 */ /* 0x080fe20007fbe0ff */
[--C-:B------:R-:W-:Y:S01]  /*57dc0*/  IMAD.X R50, R50, 0x1, R0.reuse, P6 ;  /* 0x0000000132327824 */ /* 0x100fe200030e0600 */
[-C--:B------:R-:W-:Y:S01]  /*57dd0*/  IADD3 R51, P6, PT, R51, R4.reuse, RZ ;  /* 0x0000000433337210 */ /* 0x080fe20007fde0ff */
[----:B0-----:R-:W4:Y:S04]  /*57de0*/  LDL.LU R47, [R1+0xf40] ;  /* 0x000f4000012f7983 */ /* 0x001f280000300800 */
[----:B------:R-:W-:Y:S04]  /*57df0*/  STL [R1+0xfa8], R48 ;  /* 0x000fa83001007387 */ /* 0x000fe80000100800 */
        /* <DEDUP_REMOVED lines=81> */
[----:B0-----:R-:W2:Y:S01]  /*58310*/  LDL.LU R60, [R1+0xec8] ;  /* 0x000ec800013c7983 */ /* 0x001ea20000300800 */
[----:B---3--:R-:W-:-:S03]  /*58320*/  IMAD.X R48, R48, 0x1, R0, P2 ;  /* 0x0000000130307824 */ /* 0x008fc600010e0600 */
[----:B------:R-:W-:Y:S04]  /*58330*/  STL [R1+0xf38], R7 ;  /* 0x000f380701007387 */ /* 0x000fe80000100800 */
[----:B------:R-:W-:Y:S01]  /*58340*/  STL [R1+0xf5c], R11 ;  /* 0x000f5c0b01007387 */ /* 0x000fe20000100800 */
[----:B------:R-:W-:-:S05]  /*58350*/  IADD3 R3, P2, PT, R3, R4, RZ ;  /* 0x0000000403037210 */ /* 0x000fca0007f5e0ff */
[----:B------:R0:W-:Y:S04]  /*58360*/  STL [R1+0xf28], R3 ;  /* 0x000f280301007387 */ /* 0x0001e80000100800 */
[----:B------:R-:W-:Y:S04]  /*58370*/  STL [R1+0xf30], R10 ;  /* 0x000f300a01007387 */ /* 0x000fe80000100800 */
[----:B0-----:R-:W3:Y:S01]  /*58380*/  LDL.LU R3, [R1+0xeec] ;  /* 0x000eec0001037983 */ /* 0x001ee20000300800 */
[--C-:B------:R-:W-:Y:S01]  /*58390*/  IMAD.X R49, R49, 0x1, R0.reuse, P3 ;  /* 0x0000000131317824 */ /* 0x100fe200018e0600 */
[-C--:B------:R-:W-:Y:S01]  /*583a0*/  IADD3 R50, P3, PT, R50, R4.reuse, RZ ;  /* 0x0000000432327210 */ /* 0x080fe20007f7e0ff */
[--C-:B------:R-:W-:Y:S01]  /*583b0*/  IMAD.X R51, R51, 0x1, R0.reuse, P4 ;  /* 0x0000000133337824 */ /* 0x100fe200020e0600 */
[----:B----4-:R-:W-:Y:S01]  /*583c0*/  IADD3 R56, P4, PT, R56, R4, RZ ;  /* 0x0000000438387210 */ /* 0x010fe20007f9e0ff */
        /* <DEDUP_REMOVED lines=39> */
[----:B------:R-:W-:Y:S01]  /*58640*/  STL [R1+0xed8], R44 ;  /* 0x000ed82c01007387 */ /* 0x000fe20000100800 */
[----:B------:R-:W-:-:S03]  /*58650*/  IMAD.X R46, R46, 0x1, R0, P2 ;  /* 0x000000012e2e7824 */ /* 0x000fc600010e0600 */
[----:B0-----:R-:W4:Y:S04]  /*58660*/  LDL.LU R47, [R1+0xec0] ;  /* 0x000ec000012f7983 */ /* 0x001f280000300800 */
        /* <DEDUP_REMOVED lines=41> */
[----:B------:R-:W-:Y:S01]  /*58900*/  STL [R1+0xeb8], R11 ;  /* 0x000eb80b01007387 */ /* 0x000fe20000100800 */
[-C--:B--2---:R-:W-:Y:S01]  /*58910*/  IADD3 R48, P5, PT, R48, R4.reuse, RZ ;  /* 0x0000000430307210 */ /* 0x084fe20007fbe0ff */
        /* <DEDUP_REMOVED lines=8> */
[----:B---3--:R-:W-:-:S03]  /*589a0*/  IMAD.X R56, R56, 0x1, R0, P2 ;  /* 0x0000000138387824 */ /* 0x008fc600010e0600 */
[----:B------:R-:W-:Y:S01]  /*589b0*/  STL [R1+0xea8], R49 ;  /* 0x000ea83101007387 */ /* 0x000fe20000100800 */
[-C--:B------:R-:W-:Y:S01]  /*589c0*/  IADD3 R57, P2, PT, R57, R4.reuse, RZ ;  /* 0x0000000439397210 */ /* 0x080fe20007f5e0ff */
[----:B------:R-:W-:Y:S02]  /*589d0*/  IMAD.X R58, R58, 0x1, R0, P3 ;  /* 0x000000013a3a7824 */ /* 0x000fe400018e0600 */
        /* <DEDUP_REMOVED lines=35> */
[----:B0-----:R-:W3:Y:S01]  /*58c10*/  LDL.LU R3, [R1+0xe6c] ;  /* 0x000e6c0001037983 */ /* 0x001ee20000300800 */
[----:B------:R-:W-:-:S02]  /*58c20*/  IADD3 R45, P4, PT, R45, R4, RZ ;  /* 0x000000042d2d7210 */ /* 0x000fc40007f9e0ff */
[----:B------:R-:W-:-:S03]  /*58c30*/  IADD3 R46, P5, PT, R46, R4, RZ ;  /* 0x000000042e2e7210 */ /* 0x000fc60007fbe0ff */
        /* <DEDUP_REMOVED lines=34> */
[----:B---3--:R-:W-:-:S05]  /*58e60*/  IMAD.X R3, R3, 0x1, R0, P1 ;  /* 0x0000000103037824 */ /* 0x008fca00008e0600 */
[----:B------:R0:W-:Y:S04]  /*58e70*/  STL [R1+0xe6c], R3 ;  /* 0x000e6c0301007387 */ /* 0x0001e80000100800 */
[----:B0-----:R-:W3:Y:S01]  /*58e80*/  LDL.LU R3, [R1+0xdd0] ;  /* 0x000dd00001037983 */ /* 0x001ee20000300800 */
[-C--:B------:R-:W-:Y:S01]  /*58e90*/  IADD3 R7, P1, PT, R7, R4.reuse, RZ ;  /* 0x0000000407077210 */ /* 0x080fe20007f3e0ff */
[--C-:B------:R-:W-:Y:S01]  /*58ea0*/  IMAD.X R11, R11, 0x1, R0.reuse, P2 ;  /* 0x000000010b0b7824 */ /* 0x100fe200010e0600 */
[-C--:B------:R-:W-:Y:S01]  /*58eb0*/  IADD3 R10, P2, PT, R10, R4.reuse, RZ ;  /* 0x000000040a0a7210 */ /* 0x080fe20007f5e0ff */
[--C-:B----4-:R-:W-:Y:S02]  /*58ec0*/  IMAD.X R48, R48, 0x1, R0.reuse, P3 ;  /* 0x0000000130307824 */ /* 0x110fe400018e0600 */
        /* <DEDUP_REMOVED lines=94> */
[----:B---3--:R-:W-:-:S05]  /*594b0*/  IMAD.X R3, R3, 0x1, R0, P1 ;  /* 0x0000000103037824 */ /* 0x008fca00008e0600 */
[----:B------:R0:W-:Y:S04]  /*594c0*/  STL [R1+0xddc], R3 ;  /* 0x000ddc0301007387 */ /* 0x0001e80000100800 */
[----:B------:R-:W-:Y:S04]  /*594d0*/  STL [R1+0xde4], R10 ;  /* 0x000de40a01007387 */ /* 0x000fe80000100800 */
[----:B0-----:R-:W3:Y:S01]  /*594e0*/  LDL.LU R3, [R1+0xd50] ;  /* 0x000d500001037983 */ /* 0x001ee20000300800 */
[-C--:B------:R-:W-:Y:S02]  /*594f0*/  IADD3 R48, P6, PT, R48, R4.reuse, RZ ;  /* 0x0000000430307210 */ /* 0x080fe40007fde0ff */
[-C--:B------:R-:W-:Y:S01]  /*59500*/  IADD3 R49, P1, PT, R49, R4.reuse, RZ ;  /* 0x0000000431317210 */ /* 0x080fe20007f3e0ff */
[--C-:B------:R-:W-:Y:S01]  /*59510*/  IMAD.X R50, R50, 0x1, R0.reuse, P2 ;  /* 0x0000000132327824 */ /* 0x100fe200010e0600 */
[-C--:B------:R-:W-:Y:S01]  /*59520*/  IADD3 R51, P2, PT, R51, R4.reuse, RZ ;  /* 0x0000000433337210 */ /* 0x080fe20007f5e0ff */
[----:B------:R-:W-:Y:S01]  /*59530*/  STL [R1+0xdb8], R48 ;  /* 0x000db83001007387 */ /* 0x000fe20000100800 */
[----:B----4-:R-:W-:Y:S01]  /*59540*/  IMAD.X R56, R56, 0x1, R0, P3 ;  /* 0x0000000138387824 */ /* 0x010fe200018e0600 */
[----:B------:R-:W-:-:S02]  /*59550*/  IADD3 R57, P3, PT, R57, R4, RZ ;  /* 0x0000000439397210 */ /* 0x000fc40007f7e0ff */
        /* <DEDUP_REMOVED lines=171> */
[----:B------:R-:W-:Y:S01]  /*5a010*/  IADD3 R11, P6, PT, R11, R4, RZ ;  /* 0x000000040b0b7210 */ /* 0x000fe20007fde0ff */
[----:B------:R-:W-:-:S03]  /*5a020*/  IMAD.X R10, R10, 0x1, R0, P1 ;  /* 0x000000010a0a7824 */ /* 0x000fc600008e0600 */
[----:B------:R-:W-:Y:S04]  /*5a030*/  STL [R1+0xcf4], R7 ;  /* 0x000cf40701007387 */ /* 0x000fe80000100800 */
[----:B------:R-:W-:Y:S01]  /*5a040*/  STL [R1+0xcc8], R11 ;  /* 0x000cc80b01007387 */ /* 0x000fe20000100800 */
[-C--:B----4-:R-:W-:Y:S01]  /*5a050*/  IADD3 R48, P1, PT, R48, R4.reuse, RZ ;  /* 0x0000000430307210 */ /* 0x090fe20007f3e0ff */
        /* <DEDUP_REMOVED lines=90> */
[----:B------:R-:W-:Y:S01]  /*5a600*/  STL [R1+0xc50], R7 ;  /* 0x000c500701007387 */ /* 0x000fe20000100800 */
[----:B---3--:R-:W-:-:S03]  /*5a610*/  IMAD.X R48, R48, 0x1, R0, P5 ;  /* 0x0000000130307824 */ /* 0x008fc600028e0600 */
        /* <DEDUP_REMOVED lines=8> */
[----:B------:R-:W-:Y:S04]  /*5a6a0*/  STL [R1+0xc6c], R48 ;  /* 0x000c6c3001007387 */ /* 0x000fe80000100800 */
[----:B------:R-:W-:Y:S04]  /*5a6b0*/  STL [R1+0xc64], R49 ;  /* 0x000c643101007387 */ /* 0x000fe80000100800 */
[----:B------:R-:W-:Y:S01]  /*5a6c0*/  STL [R1+0xc38], R50 ;  /* 0x000c383201007387 */ /* 0x000fe20000100800 */
[-C--:B----4-:R-:W-:Y:S01]  /*5a6d0*/  IADD3 R56, P1, PT, R56, R4.reuse, RZ ;  /* 0x0000000438387210 */ /* 0x090fe20007f3e0ff */
        /* <DEDUP_REMOVED lines=170> */
[----:B------:R-:W-:Y:S01]  /*5b180*/  IMAD.X R11, R11, 0x1, R0, P5 ;  /* 0x000000010b0b7824 */ /* 0x000fe200028e0600 */
[----:B------:R-:W-:-:S03]  /*5b190*/  IADD3 R10, P5, PT, R10, R4, RZ ;  /* 0x000000040a0a7210 */ /* 0x000fc60007fbe0ff */
[----:B------:R-:W-:Y:S01]  /*5b1a0*/  STL [R1+0x2118], R7 ;  /* 0x0021180701007387 */ /* 0x000fe20000100800 */
[----:B----4-:R-:W-:-:S03]  /*5b1b0*/  IMAD.X R48, R48, 0x1, R0, P6 ;  /* 0x0000000130307824 */ /* 0x010fc600030e0600 */
[----:B------:R-:W-:Y:S01]  /*5b1c0*/  STL [R1+0xb7c], R11 ;  /* 0x000b7c0b01007387 */ /* 0x000fe20000100800 */
        /* <DEDUP_REMOVED lines=99> */
[----:B------:R-:W-:Y:S01]  /*5b800*/  IADD3 R51, P5, PT, R51, R4, RZ ;  /* 0x0000000433337210 */ /* 0x000fe20007fbe0ff */
[----:B------:R-:W-:Y:S04]  /*5b810*/  STL [R1+0x2188], R48 ;  /* 0x0021883001007387 */ /* 0x000fe80000100800 */
[----:B------:R-:W-:Y:S01]  /*5b820*/  STL [R1+0x2190], R49 ;  /* 0x0021903101007387 */ /* 0x000fe20000100800 */
[----:B----4-:R-:W-:-:S03]  /*5b830*/  IMAD.X R56, R56, 0x1, R0, P6 ;  /* 0x0000000138387824 */ /* 0x010fc600030e0600 */
[----:B------:R-:W-:Y:S01]  /*5b840*/  STL [R1+0x215c], R50 ;  /* 0x00215c3201007387 */ /* 0x000fe20000100800 */
[--C-:B------:R-:W-:Y:S01]  /*5b850*/  IMAD.X R58, R58, 0x1, R0.reuse, P1 ;  /* 0x000000013a3a7824 */ /* 0x100fe200008e0600 */
[-C--:B------:R-:W-:Y:S02]  /*5b860*/  IADD3 R57, P6, PT, R57, R4.reuse, RZ ;  /* 0x0000000439397210 */ /* 0x080fe40007fde0ff */
        /* <DEDUP_REMOVED lines=81> */
[--C-:B------:R-:W-:Y:S01]  /*5bd80*/  IMAD.X R49, R49, 0x1, R0.reuse, P2 ;  /* 0x0000000131317824 */ /* 0x100fe200010e0600 */
[----:B------:R-:W-:Y:S01]  /*5bd90*/  IADD3 R50, P2, PT, R50, R4, RZ ;  /* 0x0000000432327210 */ /* 0x000fe20007f5e0ff */
[----:B------:R-:W-:-:S02]  /*5bda0*/  IMAD.X R51, R51, 0x1, R0, P3 ;  /* 0x0000000133337824 */ /* 0x000fc400018e0600 */
[----:B------:R0:W-:Y:S04]  /*5bdb0*/  STL [R1+0x2208], R60 ;  /* 0x0022083c01007387 */ /* 0x0001e80000100800 */
[----:B------:R-:W-:Y:S04]  /*5bdc0*/  STL [R1+0x2200], R10 ;  /* 0x0022000a01007387 */ /* 0x000fe80000100800 */
        /* <DEDUP_REMOVED lines=47> */
[----:B------:R0:W-:Y:S04]  /*5c0c0*/  STL [R1+0x222c], R46 ;  /* 0x00222c2e01007387 */ /* 0x0001e80000100800 */
        /* <DEDUP_REMOVED lines=28> */
[----:B-1----:R-:W2:Y:S04]  /*5c290*/  LDL.LU R47, [R1+0x22a4] ;  /* 0x0022a400012f7983 */ /* 0x002ea80000300800 */
[----:B0-----:R-:W2:Y:S01]  /*5c2a0*/  LDL.LU R60, [R1+0x22e0] ;  /* 0x0022e000013c7983 */ /* 0x001ea20000300800 */
[----:B---3--:R-:W-:-:S05]  /*5c2b0*/  IADD3 R3, P2, PT, R3, R4, RZ ;  /* 0x0000000403037210 */ /* 0x008fca0007f5e0ff */
[----:B------:R0:W-:Y:S04]  /*5c2c0*/  STL [R1+0x2270], R3 ;  /* 0x0022700301007387 */ /* 0x0001e80000100800 */
[----:B0-----:R-:W3:Y:S01]  /*5c2d0*/  LDL.LU R3, [R1+0x22ac] ;  /* 0x0022ac0001037983 */ /* 0x001ee20000300800 */
[--C-:B------:R-:W-:Y:S01]  /*5c2e0*/  IMAD.X R7, R7, 0x1, R0.reuse, P3 ;  /* 0x0000000107077824 */ /* 0x100fe200018e0600 */
[----:B------:R-:W-:Y:S01]  /*5c2f0*/  IADD3 R11, P3, PT, R11, R4, RZ ;  /* 0x000000040b0b7210 */ /* 0x000fe20007f7e0ff */
[----:B------:R-:W-:-:S03]  /*5c300*/  IMAD.X R10, R10, 0x1, R0, P4 ;  /* 0x000000010a0a7824 */ /* 0x000fc600020e0600 */
[----:B------:R-:W-:Y:S01]  /*5c310*/  STL [R1+0x223c], R7 ;  /* 0x00223c0701007387 */ /* 0x000fe20000100800 */
[----:B----4-:R-:W-:Y:S01]  /*5c320*/  IMAD.X R46, R46, 0x1, R0, P5 ;  /* 0x000000012e2e7824 */ /* 0x010fe200028e0600 */
[-C--:B------:R-:W-:Y:S02]  /*5c330*/  IADD3 R48, P4, PT, R48, R4.reuse, RZ ;  /* 0x0000000430307210 */ /* 0x080fe40007f9e0ff */
[----:B------:R-:W-:Y:S01]  /*5c340*/  STL [R1+0x2278], R11 ;  /* 0x0022780b01007387 */ /* 0x000fe20000100800 */
[----:B------:R-:W-:-:S03]  /*5c350*/  IADD3 R49, P5, PT, R49, R4, RZ ;  /* 0x0000000431317210 */ /* 0x000fc60007fbe0ff */
[----:B------:R0:W-:Y:S01]  /*5c360*/  STL [R1+0x224c], R46 ;  /* 0x00224c2e01007387 */ /* 0x0001e20000100800 */
[----:B------:R-:W-:-:S03]  /*5c370*/  IMAD.X R50, R50, 0x1, R0, P6 ;  /* 0x0000000132327824 */ /* 0x000fc600030e0600 */
        /* <DEDUP_REMOVED lines=41> */
[----:B------:R-:W-:Y:S01]  /*5c610*/  STL [R1+0x22d0], R43 ;  /* 0x0022d02b01007387 */ /* 0x000fe20000100800 */
[----:B------:R-:W-:-:S03]  /*5c620*/  IADD3 R60, P4, PT, R60, R4, RZ ;  /* 0x000000043c3c7210 */ /* 0x000fc60007f9e0ff */
[----:B------:R0:W-:Y:S04]  /*5c630*/  STL [R1+0x22a4], R47 ;  /* 0x0022a42f01007387 */ /* 0x0001e80000100800 */
[----:B------:R-:W-:Y:S04]  /*5c640*/  STL [R1+0x229c], R44 ;  /* 0x00229c2c01007387 */ /* 0x000fe80000100800 */
[----:B0-----:R-:W2:Y:S04]  /*5c650*/  LDL.LU R47, [R1+0x22b4] ;  /* 0x0022b400012f7983 */ /* 0x001ea80000300800 */
[----:B------:R-:W-:Y:S04]  /*5c660*/  STL [R1+0x22d8], R45 ;  /* 0x0022d82d01007387 */ /* 0x000fe80000100800 */
[----:B------:R0:W-:Y:S04]  /*5c670*/  STL [R1+0x22e0], R60 ;  /* 0x0022e03c01007387 */ /* 0x0001e80000100800 */
[----:B0-----:R-:W2:Y:S01]  /*5c680*/  LDL.LU R60, [R1+0x22f0] ;  /* 0x0022f000013c7983 */ /* 0x001ea20000300800 */
[----:B---3--:R-:W-:-:S05]  /*5c690*/  IMAD.X R3, R3, 0x1, R0, P5 ;  /* 0x0000000103037824 */ /* 0x008fca00028e0600 */
[----:B------:R0:W-:Y:S04]  /*5c6a0*/  STL [R1+0x22ac], R3 ;  /* 0x0022ac0301007387 */ /* 0x0001e80000100800 */
[----:B0-----:R-:W3:Y:S04]  /*5c6b0*/  LDL.LU R3, [R1+0x22bc] ;  /* 0x0022bc0001037983 */ /* 0x001ee80000300800 */
[----:B------:R-:W3:Y:S04]  /*5c6c0*/  LDL.LU R7, [R1+0x22f8] ;  /* 0x0022f80001077983 */ /* 0x000ee80000300800 */
[----:B------:R-:W3:Y:S04]  /*5c6d0*/  LDL.LU R11, [R1+0x22c4] ;  /* 0x0022c400010b7983 */ /* 0x000ee80000300800 */
[----:B------:R-:W3:Y:S04]  /*5c6e0*/  LDL.LU R10, [R1+0x2300] ;  /* 0x00230000010a7983 */ /* 0x000ee80000300800 */
        /* <DEDUP_REMOVED lines=24> */
[----:B0-----:R-:W4:Y:S01]  /*5c870*/  LDL.LU R46, [R1+0x2334] ;  /* 0x00233400012e7983 */ /* 0x001f220000300800 */
[----:B--2---:R-:W-:-:S05]  /*5c880*/  IMAD.X R47, R47, 0x1, R0, P6 ;  /* 0x000000012f2f7824 */ /* 0x004fca00030e0600 */
[----:B------:R0:W-:Y:S01]  /*5c890*/  STL [R1+0x22b4], R47 ;  /* 0x0022b42f01007387 */ /* 0x0001e20000100800 */
[----:B------:R-:W-:-:S03]  /*5c8a0*/  IADD3 R60, P6, PT, R60, R4, RZ ;  /* 0x000000043c3c7210 */ /* 0x000fc60007fde0ff */
[----:B0-----:R-:W2:Y:S04]  /*5c8b0*/  LDL.LU R47, [R1+0x233c] ;  /* 0x00233c00012f7983 */ /* 0x001ea80000300800 */
[----:B------:R0:W-:Y:S04]  /*5c8c0*/  STL [R1+0x22f0], R60 ;  /* 0x0022f03c01007387 */ /* 0x0001e80000100800 */
[----:B0-----:R0:W5:Y:S01]  /*5c8d0*/  LDL.LU R60, [R1+0x2370] ;  /* 0x00237000013c7983 */ /* 0x0011620000300800 */
[----:B---3--:R-:W-:-:S05]  /*5c8e0*/  IMAD.X R3, R3, 0x1, R0, P1 ;  /* 0x0000000103037824 */ /* 0x008fca00008e0600 */
[----:B------:R1:W-:Y:S04]  /*5c8f0*/  STL [R1+0x22bc], R3 ;  /* 0x0022bc0301007387 */ /* 0x0003e80000100800 */
[----:B-1----:R-:W3:Y:S01]  /*5c900*/  LDL.LU R3, [R1+0x236c] ;  /* 0x00236c0001037983 */ /* 0x002ee20000300800 */
[----:B------:R-:W-:Y:S01]  /*5c910*/  IADD3 R7, P1, PT, R7, R4, RZ ;  /* 0x0000000407077210 */ /* 0x000fe20007f3e0ff */
[----:B------:R-:W-:-:S04]  /*5c920*/  IMAD.X R11, R11, 0x1, R0, P2 ;  /* 0x000000010b0b7824 */ /* 0x000fc800010e0600 */
[----:B------:R-:W-:Y:S01]  /*5c930*/  STL [R1+0x22f8], R7 ;  /* 0x0022f80701007387 */ /* 0x000fe20000100800 */
[-C--:B------:R-:W-:Y:S01]  /*5c940*/  IADD3 R10, P2, PT, R10, R4.reuse, RZ ;  /* 0x000000040a0a7210 */ /* 0x080fe20007f5e0ff */
[--C-:B------:R-:W-:Y:S01]  /*5c950*/  IMAD.X R49, R49, 0x1, R0.reuse, P4 ;  /* 0x0000000131317824 */ /* 0x100fe200020e0600 */
[----:B------:R-:W-:Y:S01]  /*5c960*/  IADD3 R50, P4, PT, R50, R4, RZ ;  /* 0x0000000432327210 */ /* 0x000fe20007f9e0ff */
[--C-:B----4-:R-:W-:Y:S02]  /*5c970*/  IMAD.X R51, R51, 0x1, R0.reuse, P5 ;  /* 0x0000000133337824 */ /* 0x110fe400028e0600 */
[----:B---3--:R-:W-:-:S05]  /*5c980*/  IMAD.X R3, R3, 0x1, R0, P3 ;  /* 0x0000000103037824 */ /* 0x008fca00018e0600 */
[----:B------:R1:W-:Y:S04]  /*5c990*/  STL [R1+0x22cc], R3 ;  /* 0x0022cc0301007387 */ /* 0x0003e80000100800 */
[----:B------:R-:W-:Y:S04]  /*5c9a0*/  STL [R1+0x22c4], R11 ;  /* 0x0022c40b01007387 */ /* 0x000fe80000100800 */
[----:B-1----:R-:W3:Y:S01]  /*5c9b0*/  LDL.LU R3, [R1+0x2368] ;  /* 0x0023680001037983 */ /* 0x002ee20000300800 */
[----:B------:R-:W-:-:S03]  /*5c9c0*/  IADD3 R48, P3, PT, R48, R4, RZ ;  /* 0x0000000430307210 */ /* 0x000fc60007f7e0ff */
[----:B------:R-:W-:Y:S01]  /*5c9d0*/  STL [R1+0x2300], R10 ;  /* 0x0023000a01007387 */ /* 0x000fe20000100800 */
[-C--:B------:R-:W-:Y:S01]  /*5c9e0*/  IADD3 R56, P5, PT, R56, R4.reuse, RZ ;  /* 0x0000000438387210 */ /* 0x080fe20007fbe0ff */
[--C-:B------:R-:W-:Y:S01]  /*5c9f0*/  IMAD.X R57, R57, 0x1, R0.reuse, P6 ;  /* 0x0000000139397824 */ /* 0x100fe200030e0600 */
[----:B------:R-:W-:Y:S01]  /*5ca00*/  IADD3 R58, P6, PT, R58, R4, RZ ;  /* 0x000000043a3a7210 */ /* 0x000fe20007fde0ff */
[----:B------:R-:W-:Y:S04]  /*5ca10*/  STL [R1+0x2308], R48 ;  /* 0x0023083001007387 */ /* 0x000fe80000100800 */
[----:B------:R-:W-:Y:S04]  /*5ca20*/  STL [R1+0x22d4], R49 ;  /* 0x0022d43101007387 */ /* 0x000fe80000100800 */
        /* <DEDUP_REMOVED lines=26> */
[----:B------:R-:W-:Y:S04]  /*5cbd0*/  STL [R1+0x230c], R35 ;  /* 0x00230c2301007387 */ /* 0x000fe80000100800 */
[----:B------:R-:W-:Y:S04]  /*5cbe0*/  STL [R1+0x2348], R38 ;  /* 0x0023482601007387 */ /* 0x000fe80000100800 */
[----:B------:R-:W-:Y:S04]  /*5cbf0*/  STL [R1+0x2314], R39 ;  /* 0x0023142701007387 */ /* 0x000fe80000100800 */
[----:B------:R-:W-:Y:S04]  /*5cc00*/  STL [R1+0x2350], R42 ;  /* 0x0023502a01007387 */ /* 0x000fe80000100800 */
[----:B------:R-:W-:Y:S01]  /*5cc10*/  STL [R1+0x231c], R43 ;  /* 0x00231c2b01007387 */ /* 0x000fe20000100800 */
[----:B------:R-:W-:Y:S01]  /*5cc20*/  IADD3 R44, P1, PT, R44, R4, RZ ;  /* 0x000000042c2c7210 */ /* 0x000fe20007f3e0ff */
[----:B------:R-:W-:-:S02]  /*5cc30*/  IMAD.X R45, R45, 0x1, R0, P2 ;  /* 0x000000012d2d7824 */ /* 0x000fc400010e0600 */
[--C-:B--2---:R-:W-:Y:S02]  /*5cc40*/  IMAD.X R47, R47, 0x1, R0.reuse, P5 ;  /* 0x000000012f2f7824 */ /* 0x104fe400028e0600 */
[--C-:B------:R-:W-:Y:S02]  /*5cc50*/  IMAD.X R46, R46, 0x1, R0.reuse, P4 ;  /* 0x000000012e2e7824 */ /* 0x100fe400020e0600 */
[----:B---3--:R-:W-:-:S05]  /*5cc60*/  IMAD.X R3, R3, 0x1, R0, P3 ;  /* 0x0000000103037824 */ /* 0x008fca00018e0600 */
[----:B------:R1:W-:Y:S02]  /*5cc70*/  STL [R1+0x232c], R3 ;  /* 0x00232c0301007387 */ /* 0x0003e40000100800 */
[----:B-1----:R-:W1:Y:S02]  /*5cc80*/  S2R R3, SR_TID.X ;  /* 0x0000000000037919 */ /* 0x002e640000002100 */
[----:B------:R-:W-:Y:S04]  /*5cc90*/  STL [R1+0x2354], R44 ;  /* 0x0023542c01007387 */ /* 0x000fe80000100800 */
[----:B------:R-:W-:Y:S04]  /*5cca0*/  STL [R1+0x2324], R45 ;  /* 0x0023242d01007387 */ /* 0x000fe80000100800 */
[----:B------:R-:W-:Y:S04]  /*5ccb0*/  STL [R1+0x233c], R47 ;  /* 0x00233c2f01007387 */ /* 0x000fe80000100800 */
[----:B------:R2:W-:Y:S01]  /*5ccc0*/  STL [R1+0x2334], R46 ;  /* 0x0023342e01007387 */ /* 0x0005e20000100800 */
[----:B-1----:R-:W-:-:S05]  /*5ccd0*/  LOP3.LUT R3, R3, 0x1f, RZ, 0xc0, !PT ;  /* 0x0000001f03037812 */ /* 0x002fca00078ec0ff */
[----:B------:R-:W-:Y:S01]  /*5cce0*/  IMAD.SHL.U32 R3, R3, 0x2, RZ ;  /* 0x0000000203037824 */ /* 0x000fe200078e00ff */
[----:B--2---:R-:W2:Y:S04]  /*5ccf0*/  LDL.LU R46, [R1+0x2344] ;  /* 0x00234400012e7983 */ /* 0x004ea80000300800 */
[----:B------:R-:W3:Y:S01]  /*5cd00*/  LDL.LU R47, [R1+0x234c] ;  /* 0x00234c00012f7983 */ /* 0x000ee20000300800 */
[----:B------:R-:W-:Y:S02]  /*5cd10*/  IMAD.MOV.U32 R10, RZ, RZ, R5 ;  /* 0x000000ffff0a7224 */ /* 0x000fe400078e0005 */
[----:B------:R-:W-:Y:S02]  /*5cd20*/  IMAD.MOV.U32 R4, RZ, RZ, R6 ;  /* 0x000000ffff047224 */ /* 0x000fe400078e0006 */
[----:B------:R-:W-:-:S02]  /*5cd30*/  IMAD.MOV.U32 R5, RZ, RZ, R9 ;  /* 0x000000ffff057224 */ /* 0x000fc400078e0009 */
[----:B------:R-:W-:Y:S02]  /*5cd40*/  IMAD.MOV.U32 R11, RZ, RZ, R8 ;  /* 0x000000ffff0b7224 */ /* 0x000fe400078e0008 */
[--C-:B--2---:R-:W-:Y:S02]  /*5cd50*/  IMAD.X R46, R46, 0x1, R0.reuse, P6 ;  /* 0x000000012e2e7824 */ /* 0x104fe400030e0600 */
[----:B---3--:R-:W-:-:S03]  /*5cd60*/  IMAD.X R47, R47, 0x1, R0, P1 ;  /* 0x000000012f2f7824 */ /* 0x008fc600008e0600 */
[----:B------:R0:W-:Y:S04]  /*5cd70*/  STL [R1+0x2344], R46 ;  /* 0x0023442e01007387 */ /* 0x0001e80000100800 */
[----:B------:R0:W-:Y:S04]  /*5cd80*/  STL.64 [R1+0x540], R4 ;  /* 0x0005400401007387 */ /* 0x0001e80000100a00 */
[----:B------:R0:W-:Y:S04]  /*5cd90*/  STL [R1+0x234c], R47 ;  /* 0x00234c2f01007387 */ /* 0x0001e80000100800 */
[----:B------:R0:W-:Y:S01]  /*5cda0*/  STL.64 [R1+0x548], R10 ;  /* 0x0005480a01007387 */ /* 0x0001e20000100a00 */
[----:B------:R-:W-:Y:S05]  /*5cdb0*/  @P0 BRA `(.L_x_1) ;  /* 0xfffffb70001c0947 */ /* 0x000fea000383ffff */
[----:B------:R-:W2:Y:S04]  /*5cdc0*/  LDL.LU R59, [R1+0x2bc] ;  /* 0x0002bc00013b7983 */ /* 0x000ea80000300800 */
        /* <DEDUP_REMOVED lines=19> */
[----:B-----5:R-:W-:Y:S04]  /*5cf00*/  STL [R1+0x236c], R60 ;  /* 0x00236c3c01007387 */ /* 0x020fe80000100800 */
[----:B------:R-:W-:Y:S01]  /*5cf10*/  STL [R1+0x2368], R61 ;  /* 0x0023683d01007387 */ /* 0x000fe20000100800 */
[----:B--2---:R-:W-:-:S02]  /*5cf20*/  F2FP.F16.F32.PACK_AB R59, R27, R59 ;  /* 0x0000003b1b3b723e */ /* 0x004fc400000000ff */
[----:B---3--:R-:W-:-:S03]  /*5cf30*/  F2FP.F16.F32.PACK_AB R58, R26, R58 ;  /* 0x0000003a1a3a723e */ /* 0x008fc600000000ff */
[----:B------:R0:W-:Y:S04]  /*5cf40*/  STL [R1+0x2370], R59 ;  /* 0x0023703b01007387 */ /* 0x0001e80000100800 */
[----:B------:R-:W-:Y:S01]  /*5cf50*/  STL [R1+0x2374], R58 ;  /* 0x0023743a01007387 */ /* 0x000fe20000100800 */
[----:B----4-:R-:W-:-:S05]  /*5cf60*/  F2FP.F16.F32.PACK_AB R57, R56, R57 ;  /* 0x000000393839723e */ /* 0x010fca00000000ff */
[----:B------:R-:W-:Y:S01]  /*5cf70*/  STL [R1+0x2378], R57 ;  /* 0x0023783901007387 */ /* 0x000fe20000100800 */
[----:B------:R-:W-:-:S05]  /*5cf80*/  F2FP.F16.F32.PACK_AB R56, R30, R31 ;  /* 0x0000001f1e38723e */ /* 0x000fca00000000ff */
[----:B------:R-:W-:Y:S01]  /*5cf90*/  STL [R1+0x237c], R56 ;  /* 0x00237c3801007387 */ /* 0x000fe20000100800 */
[----:B------:R-:W-:-:S05]  /*5cfa0*/  F2FP.F16.F32.PACK_AB R55, R22, R55 ;  /* 0x000000371637723e */ /* 0x000fca00000000ff */
[----:B------:R-:W-:Y:S01]  /*5cfb0*/  STL [R1+0x2380], R55 ;  /* 0x0023803701007387 */ /* 0x000fe20000100800 */
[----:B------:R-:W-:Y:S02]  /*5cfc0*/  F2FP.F16.F32.PACK_AB R54, R23, R54 ;  /* 0x000000361736723e */ /* 0x000fe400000000ff */
[----:B------:R-:W-:-:S03]  /*5cfd0*/  F2FP.F16.F32.PACK_AB R53, R34, R53 ;  /* 0x000000352235723e */ /* 0x000fc600000000ff */
[----:B------:R-:W-:Y:S01]  /*5cfe0*/  STL [R1+0x2384], R54 ;  /* 0x0023843601007387 */ /* 0x000fe20000100800 */
        /* <DEDUP_REMOVED lines=17> */
[----:B------:R-:W-:Y:S04]  /*5d100*/  STL [R1+0x23a8], R45 ;  /* 0x0023a82d01007387 */ /* 0x000fe80000100800 */
[----:B------:R-:W2:Y:S04]  /*5d110*/  LDL.LU R5, [R1+0x3dc] ;  /* 0x0003dc0001057983 */ /* 0x000ea80000300800 */
        /* <DEDUP_REMOVED lines=31> */
[----:B------:R-:W-:Y:S01]  /*5d310*/  STL [R1+0x23ac], R44 ;  /* 0x0023ac2c01007387 */ /* 0x000fe20000100800 */
[----:B--2---:R-:W-:-:S05]  /*5d320*/  F2FP.F16.F32.PACK_AB R43, R5, R43 ;  /* 0x0000002b052b723e */ /* 0x004fca00000000ff */
[----:B------:R-:W-:Y:S01]  /*5d330*/  STL [R1+0x23b0], R43 ;  /* 0x0023b02b01007387 */ /* 0x000fe20000100800 */
[----:B---3--:R-:W-:-:S05]  /*5d340*/  F2FP.F16.F32.PACK_AB R42, R8, R42 ;  /* 0x0000002a082a723e */ /* 0x008fca00000000ff */
[----:B------:R-:W-:Y:S01]  /*5d350*/  STL [R1+0x23b4], R42 ;  /* 0x0023b42a01007387 */ /* 0x000fe20000100800 */
[----:B----4-:R-:W-:-:S05]  /*5d360*/  F2FP.F16.F32.PACK_AB R41, R7, R41 ;  /* 0x000000290729723e */ /* 0x010fca00000000ff */
[----:B------:R-:W-:Y:S01]  /*5d370*/  STL [R1+0x23b8], R41 ;  /* 0x0023b82901007387 */ /* 0x000fe20000100800 */
[----:B------:R-:W-:-:S05]  /*5d380*/  F2FP.F16.F32.PACK_AB R40, R11, R40 ;  /* 0x000000280b28723e */ /* 0x000fca00000000ff */
[----:B------:R-:W-:Y:S01]  /*5d390*/  STL [R1+0x23bc], R40 ;  /* 0x0023bc2801007387 */ /* 0x000fe20000100800 */
[----:B------:R-:W-:-:S05]  /*5d3a0*/  F2FP.F16.F32.PACK_AB R39, R4, R39 ;  /* 0x000000270427723e */ /* 0x000fca00000000ff */
[----:B------:R-:W-:Y:S01]  /*5d3b0*/  STL [R1+0x23c0], R39 ;  /* 0x0023c02701007387 */ /* 0x000fe20000100800 */
[----:B------:R-:W-:-:S05]  /*5d3c0*/  F2FP.F16.F32.PACK_AB R38, R10, R38 ;  /* 0x000000260a26723e */ /* 0x000fca00000000ff */
[----:B------:R-:W-:Y:S01]  /*5d3d0*/  STL [R1+0x23c4], R38 ;  /* 0x0023c42601007387 */ /* 0x000fe20000100800 */
[----:B------:R-:W-:-:S05]  /*5d3e0*/  F2FP.F16.F32.PACK_AB R37, R22, R37 ;  /* 0x000000251625723e */ /* 0x000fca00000000ff */
[----:B------:R0:W-:Y:S01]  /*5d3f0*/  STL [R1+0x23c8], R37 ;  /* 0x0023c82501007387 */ /* 0x0001e20000100800 */
[----:B------:R-:W-:Y:S02]  /*5d400*/  F2FP.F16.F32.PACK_AB R36, R23, R36 ;  /* 0x000000241724723e */ /* 0x000fe400000000ff */
[----:B------:R-:W-:-:S03]  /*5d410*/  F2FP.F16.F32.PACK_AB R35, R19, R35 ;  /* 0x000000231323723e */ /* 0x000fc600000000ff */
[----:B------:R-:W-:Y:S01]  /*5d420*/  STL [R1+0x23cc], R36 ;  /* 0x0023cc2401007387 */ /* 0x000fe20000100800 */
[----:B------:R-:W-:-:S03]  /*5d430*/  F2FP.F16.F32.PACK_AB R34, R18, R34 ;  /* 0x000000221222723e */ /* 0x000fc600000000ff */
[----:B------:R-:W-:Y:S04]  /*5d440*/  STL [R1+0x23d0], R35 ;  /* 0x0023d02301007387 */ /* 0x000fe80000100800 */
[----:B------:R-:W2:Y:S04]  /*5d450*/  LDL.LU R6, [R1+0x4bc] ;  /* 0x0004bc0001067983 */ /* 0x000ea80000300800 */
[----:B------:R-:W3:Y:S04]  /*5d460*/  LDL.LU R9, [R1+0x4b4] ;  /* 0x0004b40001097983 */ /* 0x000ee80000300800 */
[----:B------:R-:W4:Y:S04]  /*5d470*/  LDL.LU R5, [R1+0x4fc] ;  /* 0x0004fc0001057983 */ /* 0x000f280000300800 */
[----:B------:R-:W4:Y:S04]  /*5d480*/  LDL.LU R23, [R1+0x4cc] ;  /* 0x0004cc0001177983 */ /* 0x000f280000300800 */
[----:B------:R-:W4:Y:S01]  /*5d490*/  LDL.LU R8, [R1+0x4f4] ;  /* 0x0004f40001087983 */ /* 0x000f220000300800 */
[----:B------:R-:W-:-:S03]  /*5d4a0*/  F2FP.F16.F32.PACK_AB R33, R14, R33 ;  /* 0x000000210e21723e */ /* 0x000fc600000000ff */
[----:B------:R-:W4:Y:S04]  /*5d4b0*/  LDL.LU R22, [R1+0x4c4] ;  /* 0x0004c40001167983 */ /* 0x000f280000300800 */
[----:B------:R-:W4:Y:S04]  /*5d4c0*/  LDL.LU R7, [R1+0x2ec] ;  /* 0x0002ec0001077983 */ /* 0x000f280000300800 */
[----:B------:R-:W4:Y:S04]  /*5d4d0*/  LDL.LU R11, [R1+0x2e4] ;  /* 0x0002e400010b7983 */ /* 0x000f280000300800 */
[----:B------:R-:W4:Y:S04]  /*5d4e0*/  LDL.LU R4, [R1+0x428] ;  /* 0x0004280001047983 */ /* 0x000f280000300800 */
[----:B------:R-:W4:Y:S04]  /*5d4f0*/  LDL.LU R19, [R1+0x4a8] ;  /* 0x0004a80001137983 */ /* 0x000f280000300800 */
[----:B------:R-:W4:Y:S04]  /*5d500*/  LDL.LU R10, [R1+0x420] ;  /* 0x00042000010a7983 */ /* 0x000f280000300800 */
[----:B------:R-:W4:Y:S01]  /*5d510*/  LDL.LU R18, [R1+0x4a0] ;  /* 0x0004a00001127983 */ /* 0x000f220000300800 */
[----:B------:R-:W-:-:S03]  /*5d520*/  F2FP.F16.F32.PACK_AB R32, R15, R32 ;  /* 0x000000200f20723e */ /* 0x000fc600000000ff */
[----:B------:R-:W-:Y:S04]  /*5d530*/  STL [R1+0x23d4], R34 ;  /* 0x0023d42201007387 */ /* 0x000fe80000100800 */
[----:B------:R-:W-:Y:S04]  /*5d540*/  STL [R1+0x23d8], R33 ;  /* 0x0023d82101007387 */ /* 0x000fe80000100800 */
[----:B------:R-:W4:Y:S04]  /*5d550*/  LDL.LU R14, [R1+0x4b8] ;  /* 0x0004b800010e7983 */ /* 0x000f280000300800 */
[----:B------:R-:W4:Y:S01]  /*5d560*/  LDL.LU R15, [R1+0x4b0] ;  /* 0x0004b000010f7983 */ /* 0x000f220000300800 */
[----:B------:R-:W-:-:S02]  /*5d570*/  F2FP.F16.F32.PACK_AB R31, R59, R31 ;  /* 0x0000001f3b1f723e */ /* 0x000fc400000000ff */
[----:B------:R-:W-:Y:S01]  /*5d580*/  F2FP.F16.F32.PACK_AB R30, R61, R30 ;  /* 0x0000001e3d1e723e */ /* 0x000fe200000000ff */
[----:B------:R-:W-:Y:S01]  /*5d590*/  STL [R1+0x23dc], R32 ;  /* 0x0023dc2001007387 */ /* 0x000fe20000100800 */
[----:B------:R-:W-:Y:S02]  /*5d5a0*/  F2FP.F16.F32.PACK_AB R29, R60, R29 ;  /* 0x0000001d3c1d723e */ /* 0x000fe400000000ff */
[----:B------:R-:W-:Y:S01]  /*5d5b0*/  F2FP.F16.F32.PACK_AB R28, R3, R28 ;  /* 0x0000001c031c723e */ /* 0x000fe200000000ff */
[----:B------:R-:W-:Y:S01]  /*5d5c0*/  STL [R1+0x23e0], R31 ;  /* 0x0023e01f01007387 */ /* 0x000fe20000100800 */
[----:B------:R-:W-:Y:S02]  /*5d5d0*/  F2FP.F16.F32.PACK_AB R27, R0, R27 ;  /* 0x0000001b001b723e */ /* 0x000fe400000000ff */
[----:B------:R-:W-:Y:S01]  /*5d5e0*/  F2FP.F16.F32.PACK_AB R26, R2, R26 ;  /* 0x0000001a021a723e */ /* 0x000fe200000000ff */
[----:B------:R-:W-:Y:S04]  /*5d5f0*/  STL [R1+0x23e4], R30 ;  /* 0x0023e41e01007387 */ /* 0x000fe80000100800 */
[----:B------:R-:W-:Y:S04]  /*5d600*/  STL [R1+0x23e8], R29 ;  /* 0x0023e81d01007387 */ /* 0x000fe80000100800 */
[----:B------:R-:W-:Y:S04]  /*5d610*/  STL [R1+0x23ec], R28 ;  /* 0x0023ec1c01007387 */ /* 0x000fe80000100800 */
[----:B------:R-:W-:Y:S04]  /*5d620*/  STL [R1+0x23f0], R27 ;  /* 0x0023f01b01007387 */ /* 0x000fe80000100800 */
[----:B------:R-:W-:Y:S01]  /*5d630*/  STL [R1+0x23f4], R26 ;  /* 0x0023f41a01007387 */ /* 0x000fe20000100800 */
[----:B--2---:R-:W-:-:S02]  /*5d640*/  F2FP.F16.F32.PACK_AB R25, R6, R25 ;  /* 0x000000190619723e */ /* 0x004fc400000000ff */
[----:B---3--:R-:W-:-:S03]  /*5d650*/  F2FP.F16.F32.PACK_AB R24, R9, R24 ;  /* 0x000000180918723e */ /* 0x008fc600000000ff */
[----:B------:R-:W-:Y:S04]  /*5d660*/  STL [R1+0x23f8], R25 ;  /* 0x0023f81901007387 */ /* 0x000fe80000100800 */
[----:B------:R-:W-:Y:S01]  /*5d670*/  STL [R1+0x23fc], R24 ;  /* 0x0023fc1801007387 */ /* 0x000fe20000100800 */
[----:B----4-:R-:W-:-:S05]  /*5d680*/  F2FP.F16.F32.PACK_AB R23, R5, R23 ;  /* 0x000000170517723e */ /* 0x010fca00000000ff */
[----:B------:R-:W-:Y:S01]  /*5d690*/  STL [R1+0x2400], R23 ;  /* 0x0024001701007387 */ /* 0x000fe20000100800 */
[----:B------:R-:W-:Y:S02]  /*5d6a0*/  F2FP.F16.F32.PACK_AB R22, R8, R22 ;  /* 0x000000160816723e */ /* 0x000fe400000000ff */
[----:B------:R-:W-:-:S03]  /*5d6b0*/  F2FP.F16.F32.PACK_AB R21, R7, R21 ;  /* 0x000000150715723e */ /* 0x000fc600000000ff */
[----:B------:R-:W-:Y:S01]  /*5d6c0*/  STL [R1+0x2404], R22 ;  /* 0x0024041601007387 */ /* 0x000fe20000100800 */
[----:B------:R-:W-:-:S03]  /*5d6d0*/  F2FP.F16.F32.PACK_AB R20, R11, R20 ;  /* 0x000000140b14723e */ /* 0x000fc600000000ff */
[----:B------:R-:W-:Y:S04]  /*5d6e0*/  STL [R1+0x2408], R21 ;  /* 0x0024081501007387 */ /* 0x000fe80000100800 */
[----:B------:R-:W-:Y:S01]  /*5d6f0*/  STL [R1+0x240c], R20 ;  /* 0x00240c1401007387 */ /* 0x000fe20000100800 */
[----:B------:R-:W-:-:S05]  /*5d700*/  F2FP.F16.F32.PACK_AB R19, R4, R19 ;  /* 0x000000130413723e */ /* 0x000fca00000000ff */
[----:B------:R-:W-:Y:S01]  /*5d710*/  STL [R1+0x2410], R19 ;  /* 0x0024101301007387 */ /* 0x000fe20000100800 */
[----:B------:R-:W-:-:S05]  /*5d720*/  F2FP.F16.F32.PACK_AB R18, R10, R18 ;  /* 0x000000120a12723e */ /* 0x000fca00000000ff */
[----:B------:R-:W-:Y:S01]  /*5d730*/  STL [R1+0x2414], R18 ;  /* 0x0024141201007387 */ /* 0x000fe20000100800 */
[----:B------:R-:W-:Y:S02]  /*5d740*/  F2FP.F16.F32.PACK_AB R17, R14, R17 ;  /* 0x000000110e11723e */ /* 0x000fe400000000ff */
[----:B------:R-:W-:-:S03]  /*5d750*/  F2FP.F16.F32.PACK_AB R16, R15, R16 ;  /* 0x000000100f10723e */ /* 0x000fc600000000ff */
[----:B------:R-:W-:Y:S04]  /*5d760*/  STL [R1+0x2418], R17 ;  /* 0x0024181101007387 */ /* 0x000fe80000100800 */
        /* <DEDUP_REMOVED lines=38> */
[----:B------:R2:W-:Y:S02]  /*5d9d0*/  STL [R1+0x241c], R16 ;  /* 0x00241c1001007387 */ /* 0x0005e40000100800 */
[----:B--2---:R-:W-:-:S05]  /*5d9e0*/  F2FP.F16.F32.PACK_AB R16, R37, R38 ;  /* 0x000000262510723e */ /* 0x004fca00000000ff */
[----:B------:R0:W-:Y:S01]  /*5d9f0*/  STL [R1+0x11c], R16 ;  /* 0x00011c1001007387 */ /* 0x0001e20000100800 */
[----:B---3--:R-:W-:-:S05]  /*5da00*/  F2FP.F16.F32.PACK_AB R18, R39, R40 ;  /* 0x000000282712723e */ /* 0x008fca00000000ff */
[----:B------:R-:W-:Y:S01]  /*5da10*/  STL [R1+0x118], R18 ;  /* 0x0001181201007387 */ /* 0x000fe20000100800 */
[----:B----4-:R-:W-:-:S05]  /*5da20*/  F2FP.F16.F32.PACK_AB R17, R41, R42 ;  /* 0x0000002a2911723e */ /* 0x010fca00000000ff */
[----:B------:R-:W-:Y:S01]  /*5da30*/  STL [R1+0x114], R17 ;  /* 0x0001141101007387 */ /* 0x000fe20000100800 */
[----:B0-----:R-:W-:Y:S02]  /*5da40*/  F2FP.F16.F32.PACK_AB R16, R43, R44 ;  /* 0x0000002c2b10723e */ /* 0x001fe400000000ff */
[----:B------:R-:W-:-:S05]  /*5da50*/  F2FP.F16.F32.PACK_AB R15, R45, R15 ;  /* 0x0000000f2d0f723e */ /* 0x000fca00000000ff */
[----:B------:R-:W-:Y:S01]  /*5da60*/  STL [R1+0x2420], R15 ;  /* 0x0024200f01007387 */ /* 0x000fe20000100800 */
[----:B------:R-:W-:-:S03]  /*5da70*/  F2FP.F16.F32.PACK_AB R14, R46, R14 ;  /* 0x0000000e2e0e723e */ /* 0x000fc600000000ff */
[----:B------:R-:W-:Y:S01]  /*5da80*/  STL [R1+0x110], R16 ;  /* 0x0001101001007387 */ /* 0x000fe20000100800 */
        /* <DEDUP_REMOVED lines=19> */
[----:B------:R-:W-:-:S05]  /*5dbc0*/  F2FP.F16.F32.PACK_AB R4, R56, R4 ;  /* 0x000000043804723e */ /* 0x000fca00000000ff */
[----:B------:R1:W-:Y:S01]  /*5dbd0*/  STL [R1+0x244c], R4 ;  /* 0x00244c0401007387 */ /* 0x0003e20000100800 */
[----:B0-----:R-:W-:-:S05]  /*5dbe0*/  F2FP.F16.F32.PACK_AB R5, R57, R58 ;  /* 0x0000003a3905723e */ /* 0x001fca00000000ff */
[----:B------:R-:W-:Y:S01]  /*5dbf0*/  STL [R1+0xc], R5 ;  /* 0x00000c0501007387 */ /* 0x000fe20000100800 */
[----:B-1----:R-:W-:-:S05]  /*5dc00*/  F2FP.F16.F32.PACK_AB R4, R59, R61 ;  /* 0x0000003d3b04723e */ /* 0x002fca00000000ff */
[----:B------:R0:W-:Y:S01]  /*5dc10*/  STL [R1+0x8], R4 ;  /* 0x0000080401007387 */ /* 0x0001e20000100800 */
[----:B------:R-:W-:-:S03]  /*5dc20*/  F2FP.F16.F32.PACK_AB R3, R60, R3 ;  /* 0x000000033c03723e */ /* 0x000fc600000000ff */
[----:B0-----:R-:W2:Y:S01]  /*5dc30*/  LDL.LU R4, [R1+0x5c4] ;  /* 0x0005c40001047983 */ /* 0x001ea20000300800 */
[----:B------:R-:W-:-:S03]  /*5dc40*/  F2FP.F16.F32.PACK_AB R0, R0, R2 ;  /* 0x000000020000723e */ /* 0x000fc600000000ff */
[----:B------:R-:W-:Y:S04]  /*5dc50*/  STL [R1+0x4], R3 ;  /* 0x0000040301007387 */ /* 0x000fe80000100800 */
[----:B--2---:R0:W-:Y:S04]  /*5dc60*/  STL [R1+0x2458], R4 ;  /* 0x0024580401007387 */ /* 0x0041e80000100800 */
[----:B------:R-:W-:Y:S04]  /*5dc70*/  STL [R1], R0 ;  /* 0x0000000001007387 */ /* 0x000fe80000100800 */
[----:B0-----:R-:W2:Y:S04]  /*5dc80*/  LDL.LU R4, [R1+0x5cc] ;  /* 0x0005cc0001047983 */ /* 0x001ea80000300800 */
[----:B------:R-:W3:Y:S04]  /*5dc90*/  LDL.LU R5, [R1+0x59c] ;  /* 0x00059c0001057983 */ /* 0x000ee80000300800 */
[----:B---3--:R0:W-:Y:S04]  /*5dca0*/  STL [R1+0x2454], R5 ;  /* 0x0024540501007387 */ /* 0x0081e80000100800 */
[----:B0-----:R-:W3:Y:S04]  /*5dcb0*/  LDL.LU R5, [R1+0x524] ;  /* 0x0005240001057983 */ /* 0x001ee80000300800 */
[----:B---3--:R0:W-:Y:S04]  /*5dcc0*/  STL [R1+0x245c], R5 ;  /* 0x00245c0501007387 */ /* 0x0081e80000100800 */
[----:B0-----:R-:W2:Y:S04]  /*5dcd0*/  LDL.LU R5, [R1+0x52c] ;  /* 0x00052c0001057983 */ /* 0x001ea80000300800 */
[----:B------:R-:W3:Y:S04]  /*5dce0*/  LDL.LU R6, [R1+0x62c] ;  /* 0x00062c0001067983 */ /* 0x000ee80000300800 */
[----:B------:R-:W4:Y:S04]  /*5dcf0*/  LDL.LU R7, [R1+0x594] ;  /* 0x0005940001077983 */ /* 0x000f280000300800 */
[----:B------:R-:W4:Y:S04]  /*5dd00*/  LDL.LU R8, [R1+0x624] ;  /* 0x0006240001087983 */ /* 0x000f280000300800 */
        /* <DEDUP_REMOVED lines=56> */
[----:B--2---:R-:W-:-:S03]  /*5e090*/  F2FP.F16.F32.PACK_AB R4, R5, R4 ;  /* 0x000000040504723e */ /* 0x004fc600000000ff */
[----:B------:R-:W2:Y:S04]  /*5e0a0*/  LDL.LU R5, [R1+0x245c] ;  /* 0x00245c0001057983 */ /* 0x000ea80000300800 */
[----:B------:R0:W-:Y:S04]  /*5e0b0*/  STL [R1+0x1c], R4 ;  /* 0x00001c0401007387 */ /* 0x0001e80000100800 */
[----:B0-----:R-:W2:Y:S02]  /*5e0c0*/  LDL.LU R4, [R1+0x2458] ;  /* 0x0024580001047983 */ /* 0x001ea40000300800 */
[----:B--2---:R-:W-:-:S02]  /*5e0d0*/  F2FP.F16.F32.PACK_AB R4, R5, R4 ;  /* 0x000000040504723e */ /* 0x004fc400000000ff */
[----:B------:R-:W2:Y:S04]  /*5e0e0*/  LDL.LU R5, [R1+0x2454] ;  /* 0x0024540001057983 */ /* 0x000ea80000300800 */
[----:B------:R2:W-:Y:S01]  /*5e0f0*/  STL [R1+0x18], R4 ;  /* 0x0000180401007387 */ /* 0x0005e20000100800 */
[----:B---3--:R-:W-:Y:S02]  /*5e100*/  F2FP.F16.F32.PACK_AB R3, R60, R3 ;  /* 0x000000033c03723e */ /* 0x008fe400000000ff */
[----:B--2---:R-:W-:Y:S02]  /*5e110*/  F2FP.F16.F32.PACK_AB R4, R5, R6 ;  /* 0x000000060504723e */ /* 0x004fe400000000ff */
[----:B----4-:R-:W-:Y:S02]  /*5e120*/  F2FP.F16.F32.PACK_AB R6, R7, R8 ;  /* 0x000000080706723e */ /* 0x010fe400000000ff */
[----:B------:R-:W-:Y:S01]  /*5e130*/  F2FP.F16.F32.PACK_AB R5, R9, R10 ;  /* 0x0000000a0905723e */ /* 0x000fe200000000ff */
[----:B------:R0:W-:Y:S04]  /*5e140*/  STL [R1+0x14], R4 ;  /* 0x0000140401007387 */ /* 0x0001e80000100800 */
[----:B------:R1:W-:Y:S01]  /*5e150*/  STL [R1+0x10], R6 ;  /* 0x0000100601007387 */ /* 0x0003e20000100800 */
[----:B0-----:R-:W-:-:S03]  /*5e160*/  F2FP.F16.F32.PACK_AB R4, R11, R12 ;  /* 0x0000000c0b04723e */ /* 0x001fc600000000ff */
[----:B------:R0:W-:Y:S01]  /*5e170*/  STL [R1+0x2c], R5 ;  /* 0x00002c0501007387 */ /* 0x0001e20000100800 */
[----:B-1----:R-:W-:-:S03]  /*5e180*/  F2FP.F16.F32.PACK_AB R6, R13, R14 ;  /* 0x0000000e0d06723e */ /* 0x002fc600000000ff */
[----:B------:R1:W-:Y:S01]  /*5e190*/  STL [R1+0x28], R4 ;  /* 0x0000280401007387 */ /* 0x0003e20000100800 */
[----:B0-----:R-:W-:-:S03]  /*5e1a0*/  F2FP.F16.F32.PACK_AB R5, R15, R16 ;  /* 0x000000100f05723e */ /* 0x001fc600000000ff */
[----:B------:R0:W-:Y:S01]  /*5e1b0*/  STL [R1+0x24], R6 ;  /* 0x0000240601007387 */ /* 0x0001e20000100800 */
[----:B-1----:R-:W-:-:S03]  /*5e1c0*/  F2FP.F16.F32.PACK_AB R4, R17, R18 ;  /* 0x000000121104723e */ /* 0x002fc600000000ff */
[----:B------:R1:W-:Y:S04]  /*5e1d0*/  STL [R1+0x20], R5 ;  /* 0x0000200501007387 */ /* 0x0003e80000100800 */
[----:B------:R2:W-:Y:S01]  /*5e1e0*/  STL [R1+0x3c], R4 ;  /* 0x00003c0401007387 */ /* 0x0005e20000100800 */
[----:B0-----:R-:W-:Y:S02]  /*5e1f0*/  F2FP.F16.F32.PACK_AB R6, R19, R20 ;  /* 0x000000141306723e */ /* 0x001fe400000000ff */
[----:B-1----:R-:W-:-:S03]  /*5e200*/  F2FP.F16.F32.PACK_AB R5, R21, R22 ;  /* 0x000000161505723e */ /* 0x002fc600000000ff */
[----:B------:R0:W-:Y:S01]  /*5e210*/  STL [R1+0x38], R6 ;  /* 0x0000380601007387 */ /* 0x0001e20000100800 */
[----:B--2---:R-:W-:-:S03]  /*5e220*/  F2FP.F16.F32.PACK_AB R4, R23, R24 ;  /* 0x000000181704723e */ /* 0x004fc600000000ff */
        /* <DEDUP_REMOVED lines=34> */
[----:B------:R-:W-:Y:S01]  /*5e450*/  STL [R1+0x70], R6 ;  /* 0x0000700601007387 */ /* 0x000fe20000100800 */
[----:B--2---:R-:W-:-:S03]  /*5e460*/  F2FP.F16.F32.PACK_AB R4, R59, R61 ;  /* 0x0000003d3b04723e */ /* 0x004fc600000000ff */
[----:B------:R-:W-:Y:S04]  /*5e470*/  STL [R1+0x8c], R5 ;  /* 0x00008c0501007387 */ /* 0x000fe80000100800 */
[----:B------:R0:W-:Y:S04]  /*5e480*/  STL [R1+0x88], R4 ;  /* 0x0000880401007387 */ /* 0x0001e80000100800 */
[----:B0-----:R-:W2:Y:S04]  /*5e490*/  LDL.LU R4, [R1+0x6dc] ;  /* 0x0006dc0001047983 */ /* 0x001ea80000300800 */
[----:B------:R-:W-:Y:S04]  /*5e4a0*/  STL [R1+0x84], R3 ;  /* 0x0000840301007387 */ /* 0x000fe80000100800 */
[----:B------:R-:W3:Y:S01]  /*5e4b0*/  LDL.LU R5, [R1+0x684] ;  /* 0x0006840001057983 */ /* 0x000ee20000300800 */
[----:B------:R-:W-:-:S05]  /*5e4c0*/  F2FP.F16.F32.PACK_AB R0, R0, R2 ;  /* 0x000000020000723e */ /* 0x000fca00000000ff */
[----:B------:R-:W-:Y:S04]  /*5e4d0*/  STL [R1+0x80], R0 ;  /* 0x0000800001007387 */ /* 0x000fe80000100800 */
        /* <DEDUP_REMOVED lines=63> */
[----:B------:R0:W-:Y:S01]  /*5e8d0*/  STL [R1+0x9c], R4 ;  /* 0x00009c0401007387 */ /* 0x0001e20000100800 */
[----:B----4-:R-:W-:-:S03]  /*5e8e0*/  F2FP.F16.F32.PACK_AB R8, R7, R8 ;  /* 0x000000080708723e */ /* 0x010fc600000000ff */
[----:B0-----:R1:W5:Y:S01]  /*5e8f0*/  LDL.LU R4, [R1+0x244c] ;  /* 0x00244c0001047983 */ /* 0x0013620000300800 */
[----:B---3--:R-:W-:Y:S02]  /*5e900*/  F2FP.F16.F32.PACK_AB R10, R9, R10 ;  /* 0x0000000a090a723e */ /* 0x008fe400000000ff */
[----:B------:R-:W-:Y:S02]  /*5e910*/  F2FP.F16.F32.PACK_AB R12, R11, R12 ;  /* 0x0000000c0b0c723e */ /* 0x000fe400000000ff */
[----:B------:R-:W-:Y:S02]  /*5e920*/  F2FP.F16.F32.PACK_AB R14, R13, R14 ;  /* 0x0000000e0d0e723e */ /* 0x000fe400000000ff */
[----:B------:R-:W-:Y:S02]  /*5e930*/  F2FP.F16.F32.PACK_AB R16, R15, R16 ;  /* 0x000000100f10723e */ /* 0x000fe400000000ff */
[----:B------:R-:W-:Y:S02]  /*5e940*/  F2FP.F16.F32.PACK_AB R18, R17, R18 ;  /* 0x000000121112723e */ /* 0x000fe400000000ff */
[----:B------:R-:W-:-:S02]  /*5e950*/  F2FP.F16.F32.PACK_AB R20, R19, R20 ;  /* 0x000000141314723e */ /* 0x000fc400000000ff */
[----:B------:R-:W-:Y:S02]  /*5e960*/  F2FP.F16.F32.PACK_AB R22, R21, R22 ;  /* 0x000000161516723e */ /* 0x000fe400000000ff */
        /* <DEDUP_REMOVED lines=19> */
[----:B--2---:R-:W-:Y:S02]  /*5eaa0*/  F2FP.F16.F32.PACK_AB R6, R5, R6 ;  /* 0x000000060506723e */ /* 0x004fe400000000ff */
[----:B------:R1:W5:Y:S04]  /*5eab0*/  LDL.LU R5, [R1+0x2448] ;  /* 0x0024480001057983 */ /* 0x0003680000300800 */
[----:B------:R0:W-:Y:S04]  /*5eac0*/  STL [R1+0x98], R6 ;  /* 0x0000980601007387 */ /* 0x0001e80000100800 */
[----:B0-----:R1:W5:Y:S04]  /*5ead0*/  LDL.LU R6, [R1+0x2444] ;  /* 0x0024440001067983 */ /* 0x0013680000300800 */
        /* <DEDUP_REMOVED lines=70> */
[----:B------:R0:W-:Y:S01]  /*5ef40*/  STL [R1+0xf8], R54 ;  /* 0x0000f83601007387 */ /* 0x0001e20000100800 */
[----:B------:R-:W-:-:S03]  /*5ef50*/  F2FP.F16.F32.PACK_AB R3, R61, R3 ;  /* 0x000000033d03723e */ /* 0x000fc600000000ff */
        /* <DEDUP_REMOVED lines=9> */
[----:B0-----:R-:W2:Y:S04]  /*5eff0*/  LDL.LU R60, [R1+0x236c] ;  /* 0x00236c00013c7983 */ /* 0x001ea80000300800 */
[----:B------:R-:W2:Y:S01]  /*5f000*/  LDL.LU R61, [R1+0x2368] ;  /* 0x00236800013d7983 */ /* 0x000ea20000300800 */
[----:B------:R-:W-:-:S03]  /*5f010*/  F2FP.F16.F32.PACK_AB R2, R0, R2 ;  /* 0x000000020002723e */ /* 0x000fc600000000ff */
[----:B------:R1:W-:Y:S01]  /*5f020*/  STL [R1+0x108], R3 ;  /* 0x0001080301007387 */ /* 0x0003e20000100800 */
[----:B--2---:R-:W-:-:S05]  /*5f030*/  F2FP.F16.F32.PACK_AB R0, R61, R60 ;  /* 0x0000003c3d00723e */ /* 0x004fca00000000ff */
[----:B------:R1:W-:Y:S04]  /*5f040*/  STL [R1+0x100], R0 ;  /* 0x0001000001007387 */ /* 0x0003e80000100800 */
[----:B------:R1:W-:Y:S02]  /*5f050*/  STL [R1+0x104], R2 ;  /* 0x0001040201007387 */ /* 0x0003e40000100800 */
.L_x_0:
[----:B-----5:R-:W-:Y:S01]  /*5f060*/  STL.64 [R1+0x2418], R34 ;  /* 0x0024182201007387 */ /* 0x020fe20000100a00 */
[----:B------:R-:W-:Y:S01]  /*5f070*/  UMOV UR17, 0x400 ;  /* 0x0000040000117882 */ /* 0x000fe20000000000 */
[----:B------:R-:W2:Y:S02]  /*5f080*/  LDCU UR44, c[0x0][0x3b4] ;  /* 0x00007680ff2c77ac */ /* 0x000ea40008000800 */
[----:B------:R3:W-:Y:S01]  /*5f090*/  STL.64 [R1+0x2410], R32 ;  /* 0x0024102001007387 */ /* 0x0007e20000100a00 */
[----:B------:R-:W4:Y:S01]  /*5f0a0*/  LDCU UR4, c[0x0][0x3b8] ;  /* 0x00007700ff0477ac */ /* 0x000f220008000800 */
[----:B-1----:R-:W1:Y:S01]  /*5f0b0*/  S2R R2, SR_TID.X ;  /* 0x0000000000027919 */ /* 0x002e620000002100 */
[----:B------:R-:W0:Y:S01]  /*5f0c0*/  S2UR UR18, SR_CgaCtaId ;  /* 0x00000000001279c3 */ /* 0x000e220000008800 */
[----:B------:R-:W0:Y:S01]  /*5f0d0*/  LDCU.64 UR36, c[0x0][0x398] ;  /* 0x00007300ff2477ac */ /* 0x000e220008000a00 */
[----:B------:R-:W0:Y:S01]  /*5f0e0*/  LDCU.64 UR42, c[0x0][0x398] ;  /* 0x00007300ff2a77ac */ /* 0x000e220008000a00 */
[----:B---3--:R-:W3:Y:S01]  /*5f0f0*/  LDL.LU R32, [R1+0xe0] ;  /* 0x0000e00001207983 */ /* 0x008ee20000300800 */
[----:B------:R-:W0:Y:S03]  /*5f100*/  LDCU.128 UR24, c[0x0][0x390] ;  /* 0x00007200ff1877ac */ /* 0x000e260008000c00 */
[----:B------:R-:W3:Y:S01]  /*5f110*/  LDL.LU R33, [R1+0xe4] ;  /* 0x0000e40001217983 */ /* 0x000ee20000300800 */
[----:B------:R-:W0:Y:S03]  /*5f120*/  LDCU.64 UR38, c[0x0][0x398] ;  /* 0x00007300ff2677ac */ /* 0x000e260008000a00 */
[----:B------:R-:W3:Y:S01]  /*5f130*/  LDL.LU R34, [R1+0xe8] ;  /* 0x0000e80001227983 */ /* 0x000ee20000300800 */
[----:B------:R-:W0:Y:S03]  /*5f140*/  LDCU.64 UR30, c[0x0][0x398] ;  /* 0x00007300ff1e77ac */ /* 0x000e260008000a00 */
[----:B------:R-:W3:Y:S01]  /*5f150*/  LDL.LU R35, [R1+0xec] ;  /* 0x0000ec0001237983 */ /* 0x000ee20000300800 */
[----:B------:R-:W0:Y:S03]  /*5f160*/  LDCU.64 UR34, c[0x0][0x398] ;  /* 0x00007300ff2277ac */ /* 0x000e260008000a00 */
[----:B------:R-:W-:Y:S01]  /*5f170*/  STL.64 [R1+0x2408], R38 ;  /* 0x0024082601007387 */ /* 0x000fe20000100a00 */
[----:B------:R-:W0:Y:S03]  /*5f180*/  LDCU.64 UR48, c[0x0][0x398] ;  /* 0x00007300ff3077ac */ /* 0x000e260008000a00 */
[----:B------:R1:W-:Y:S01]  /*5f190*/  STL.64 [R1+0x2400], R36 ;  /* 0x0024002401007387 */ /* 0x0003e20000100a00 */
[----:B------:R-:W0:Y:S01]  /*5f1a0*/  LDCU.64 UR40, c[0x0][0x398] ;  /* 0x00007300ff2877ac */ /* 0x000e220008000a00 */
[----:B------:R-:W0:Y:S01]  /*5f1b0*/  LDCU.64 UR50, c[0x0][0x398] ;  /* 0x00007300ff3277ac */ /* 0x000e220008000a00 */
[----:B------:R-:W0:Y:S01]  /*5f1c0*/  LDCU.64 UR46, c[0x0][0x398] ;  /* 0x00007300ff2e77ac */ /* 0x000e220008000a00 */
[----:B-1----:R-:W2:Y:S01]  /*5f1d0*/  LDL.LU R36, [R1+0xf0] ;  /* 0x0000f00001247983 */ /* 0x002ea20000300800 */
[----:B------:R-:W1:Y:S03]  /*5f1e0*/  LDCU.64 UR52, c[0x0][0x398] ;  /* 0x00007300ff3477ac */ /* 0x000e660008000a00 */
[----:B------:R-:W2:Y:S01]  /*5f1f0*/  LDL.LU R37, [R1+0xf4] ;  /* 0x0000f40001257983 */ /* 0x000ea20000300800 */
[----:B------:R-:W0:Y:S03]  /*5f200*/  LDCU.64 UR54, c[0x0][0x398] ;  /* 0x00007300ff3677ac */ /* 0x000e260008000a00 */
[----:B------:R-:W2:Y:S01]  /*5f210*/  LDL.LU R38, [R1+0xf8] ;  /* 0x0000f80001267983 */ /* 0x000ea20000300800 */
[----:B------:R-:W0:Y:S03]  /*5f220*/  LDCU.64 UR56, c[0x0][0x398] ;  /* 0x00007300ff3877ac */ /* 0x000e260008000a00 */
[----:B------:R-:W2:Y:S01]  /*5f230*/  LDL.LU R39, [R1+0xfc] ;  /* 0x0000fc0001277983 */ /* 0x000ea20000300800 */
[----:B------:R-:W0:Y:S03]  /*5f240*/  LDCU UR77, c[0x0][0x398] ;  /* 0x00007300ff4d77ac */ /* 0x000e260008000800 */
[----:B------:R-:W-:Y:S01]  /*5f250*/  STL.64 [R1+0x23f8], R42 ;  /* 0x0023f82a01007387 */ /* 0x000fe20000100a00 */
[----:B------:R-:W0:Y:S03]  /*5f260*/  LDCU UR76, c[0x0][0x398] ;  /* 0x00007300ff4c77ac */ /* 0x000e260008000800 */
[----:B------:R1:W-:Y:S01]  /*5f270*/  STL.64 [R1+0x23f0], R40 ;  /* 0x0023f02801007387 */ /* 0x0003e20000100a00 */
[----:B------:R-:W0:Y:S01]  /*5f280*/  LDCU UR75, c[0x0][0x398] ;  /* 0x00007300ff4b77ac */ /* 0x000e220008000800 */
[----:B------:R-:W0:Y:S01]  /*5f290*/  LDCU UR14, c[0x0][0x398] ;  /* 0x00007300ff0e77ac */ /* 0x000e220008000800 */
[----:B------:R-:W0:Y:S01]  /*5f2a0*/  LDCU UR15, c[0x0][0x398] ;  /* 0x00007300ff0f77ac */ /* 0x000e220008000800 */
[----:B-1----:R-:W2:Y:S01]  /*5f2b0*/  LDL.LU R40, [R1+0x100] ;  /* 0x0001000001287983 */ /* 0x002ea20000300800 */
[----:B------:R-:W1:Y:S03]  /*5f2c0*/  LDCU UR12, c[0x0][0x398] ;  /* 0x00007300ff0c77ac */ /* 0x000e660008000800 */
[----:B------:R-:W2:Y:S01]  /*5f2d0*/  LDL.LU R41, [R1+0x104] ;  /* 0x0001040001297983 */ /* 0x000ea20000300800 */
[----:B------:R-:W1:Y:S03]  /*5f2e0*/  LDCU UR10, c[0x0][0x398] ;  /* 0x00007300ff0a77ac */ /* 0x000e660008000800 */
[----:B------:R-:W2:Y:S01]  /*5f2f0*/  LDL.LU R42, [R1+0x108] ;  /* 0x00010800012a7983 */ /* 0x000ea20000300800 */
[----:B------:R-:W1:Y:S03]  /*5f300*/  LDCU UR9, c[0x0][0x398] ;  /* 0x00007300ff0977ac */ /* 0x000e660008000800 */
[----:B------:R-:W2:Y:S01]  /*5f310*/  LDL.LU R43, [R1+0x10c] ;  /* 0x00010c00012b7983 */ /* 0x000ea20000300800 */
[----:B------:R-:W1:Y:S03]  /*5f320*/  LDCU UR13, c[0x0][0x398] ;  /* 0x00007300ff0d77ac */ /* 0x000e660008000800 */
[----:B------:R-:W2:Y:S01]  /*5f330*/  LDL R60, [R1+0xb34] ;  /* 0x000b3400013c7983 */ /* 0x000ea20000100800 */
[----:B0-----:R-:W-:-:S03]  /*5f340*/  ULEA UR18, UR18, UR17, 0x18 ;  /* 0x0000001112127291 */ /* 0x001fc6000f8ec0ff */
[----:B------:R-:W-:Y:S01]  /*5f350*/  STL.64 [R1+0x23e8], R46 ;  /* 0x0023e82e01007387 */ /* 0x000fe20000100a00 */
[----:B------:R-:W0:Y:S03]  /*5f360*/  LDCU UR19, c[0x0][0x39c] ;  /* 0x00007380ff1377ac */ /* 0x000e260008000800 */
        /* <DEDUP_REMOVED lines=13> */
[----:B------:R-:W0:Y:S01]  /*5f440*/  LDCU UR22, c[0x0][0x398] ;  /* 0x00007300ff1677ac */ /* 0x000e220008000800 */
        /* <DEDUP_REMOVED lines=23> */
[----:B--2---:R-:W-:-:S02]  /*5f5c0*/  VIADD R0, R60, 0x3f ;  /* 0x0000003f3c007836 */ /* 0x004fc40000000000 */
[----:B------:R-:W-:Y:S01]  /*5f5d0*/  VIADD R3, R60, 0x3 ;  /* 0x000000033c037836 */ /* 0x000fe20000000000 */
[----:B------:R-:W-:Y:S02]  /*5f5e0*/  BAR.SYNC.DEFER_BLOCKING 0x0 ;  /* 0x0000000000007b1d */ /* 0x000fe40000010000 */
[----:B------:R-:W-:Y:S02]  /*5f5f0*/  ISETP.GE.AND P0, PT, R0, UR37, PT ;  /* 0x0000002500007c0c */ /* 0x000fe4000bf06270 */
[----:B------:R-:W-:Y:S01]  /*5f600*/  LOP3.LUT R0, R2, 0x1f, RZ, 0xc0, !PT ;  /* 0x0000001f02007812 */ /* 0x000fe200078ec0ff */
[----:B------:R-:W-:Y:S01]  /*5f610*/  VIADD R2, R60, 0x1 ;  /* 0x000000013c027836 */ /* 0x000fe20000000000 */
[----:B------:R-:W-:Y:S01]  /*5f620*/  ISETP.GE.AND P2, PT, R3, UR43, PT ;  /* 0x0000002b03007c0c */ /* 0x000fe2000bf46270 */
[----:B------:R-:W2:Y:S01]  /*5f630*/  LDCU UR37, c[0x0][0x398] ;  /* 0x00007300ff2577ac */ /* 0x000ea20008000800 */
[----:B------:R-:W-:Y:S02]  /*5f640*/  LEA R0, R0, UR18, 0x4 ;  /* 0x0000001200007c11 */ /* 0x000fe4000f8e20ff */
[----:B------:R-:W-:Y:S01]  /*5f650*/  ISETP.GE.AND P3, PT, R2, UR27, PT ;  /* 0x0000001b02007c0c */ /* 0x000fe2000bf66270 */
[----:B------:R-:W0:Y:S01]  /*5f660*/  LDCU UR27, c[0x0][0x39c] ;  /* 0x00007380ff1b77ac */ /* 0x000e220008000800 */
[----:B------:R-:W0:Y:S01]  /*5f670*/  LDCU UR18, c[0x0][0x398] ;  /* 0x00007300ff1277ac */ /* 0x000e220008000800 */
[----:B------:R-:W-:Y:S01]  /*5f680*/  STSM.16.M88.4 [R0], R40 ;  /* 0x0000002800007844 */ /* 0x000fe20000000200 */
[----:B------:R-:W-:-:S03]  /*5f690*/  NOP ;  /* 0x0000000000007918 */ /* 0x000fc60000000000 */
[----:B------:R-:W0:Y:S01]  /*5f6a0*/  LDS.128 R40, [R0] ;  /* 0x0000000000287984 */ /* 0x000e220000000c00 */
[----:B------:R-:W-:-:S03]  /*5f6b0*/  NOP ;  /* 0x0000000000007918 */ /* 0x000fc60000000000 */
[----:B------:R-:W-:Y:S01]  /*5f6c0*/  STSM.16.M88.4 [R0], R36 ;  /* 0x0000002400007844 */ /* 0x000fe20000000200 */
[----:B------:R-:W-:-:S03]  /*5f6d0*/  NOP ;  /* 0x0000000000007918 */ /* 0x000fc60000000000 */
[----:B------:R-:W1:Y:S01]  /*5f6e0*/  LDS.128 R36, [R0] ;  /* 0x0000000000247984 */ /* 0x000e620000000c00 */
[----:B------:R-:W-:-:S03]  /*5f6f0*/  NOP ;  /* 0x0000000000007918 */ /* 0x000fc60000000000 */
[----:B0-----:R0:W-:Y:S04]  /*5f700*/  STL.64 [R1+0x100], R40 ;  /* 0x0001002801007387 */ /* 0x0011e80000100a00 */
[----:B------:R0:W-:Y:S04]  /*5f710*/  STL.64 [R1+0x108], R42 ;  /* 0x0001082a01007387 */ /* 0x0001e80000100a00 */
[----:B------:R-:W2:Y:S04]  /*5f720*/  LDL.LU R52, [R1+0xd0] ;  /* 0x0000d00001347983 */ /* 0x000ea80000300800 */
[----:B------:R-:W2:Y:S04]  /*5f730*/  LDL.LU R53, [R1+0xd4] ;  /* 0x0000d40001357983 */ /* 0x000ea80000300800 */
[----:B------:R-:W2:Y:S04]  /*5f740*/  LDL.LU R54, [R1+0xd8] ;  /* 0x0000d80001367983 */ /* 0x000ea80000300800 */
[----:B------:R-:W2:Y:S04]  /*5f750*/  LDL.LU R55, [R1+0xdc] ;  /* 0x0000dc0001377983 */ /* 0x000ea80000300800 */
[----:B0-----:R-:W4:Y:S04]  /*5f760*/  LDL.LU R40, [R1+0xc0] ;  /* 0x0000c00001287983 */ /* 0x001f280000300800 */
[----:B------:R-:W4:Y:S04]  /*5f770*/  LDL.LU R41, [R1+0xc4] ;  /* 0x0000c40001297983 */ /* 0x000f280000300800 */
[----:B------:R-:W4:Y:S04]  /*5f780*/  LDL.LU R42, [R1+0xc8] ;  /* 0x0000c800012a7983 */ /* 0x000f280000300800 */
[----:B------:R-:W4:Y:S01]  /*5f790*/  LDL.LU R43, [R1+0xcc] ;  /* 0x0000cc00012b7983 */ /* 0x000f220000300800 */
[----:B-1----:R-:W-:-:S03]  /*5f7a0*/  IMAD.MOV.U32 R60, RZ, RZ, R36 ;  /* 0x000000ffff3c7224 */ /* 0x002fc600078e0024 */
[----:B------:R0:W-:Y:S04]  /*5f7b0*/  STL [R1+0xf4], R37 ;  /* 0x0000f42501007387 */ /* 0x0001e80000100800 */
[----:B------:R1:W-:Y:S04]  /*5f7c0*/  STL.64 [R1+0xf8], R38 ;  /* 0x0000f82601007387 */ /* 0x0003e80000100a00 */
[----:B------:R-:W4:Y:S04]  /*5f7d0*/  LDL.LU R48, [R1+0xb0] ;  /* 0x0000b00001307983 */ /* 0x000f280000300800 */
[----:B------:R-:W4:Y:S04]  /*5f7e0*/  LDL.LU R49, [R1+0xb4] ;  /* 0x0000b40001317983 */ /* 0x000f280000300800 */
[----:B------:R-:W4:Y:S04]  /*5f7f0*/  LDL.LU R50, [R1+0xb8] ;  /* 0x0000b80001327983 */ /* 0x000f280000300800 */
[----:B------:R-:W4:Y:S04]  /*5f800*/  LDL.LU R51, [R1+0xbc] ;  /* 0x0000bc0001337983 */ /* 0x000f280000300800 */
[----:B------:R-:W4:Y:S04]  /*5f810*/  LDL.LU R44, [R1+0xa0] ;  /* 0x0000a000012c7983 */ /* 0x000f280000300800 */
[----:B------:R-:W4:Y:S04]  /*5f820*/  LDL.LU R45, [R1+0xa4] ;  /* 0x0000a400012d7983 */ /* 0x000f280000300800 */
[----:B------:R-:W4:Y:S04]  /*5f830*/  LDL.LU R46, [R1+0xa8] ;  /* 0x0000a800012e7983 */ /* 0x000f280000300800 */
[----:B---3--:R3:W-:Y:S01]  /*5f840*/  STSM.16.M88.4 [R0], R32 ;  /* 0x0000002000007844 */ /* 0x0087e20000000200 */
[----:B------:R-:W-:-:S03]  /*5f850*/  NOP ;  /* 0x0000000000007918 */ /* 0x000fc60000000000 */
[----:B------:R-:W4:Y:S04]  /*5f860*/  LDL.LU R47, [R1+0xac] ;  /* 0x0000ac00012f7983 */ /* 0x000f280000300800 */
[----:B------:R-:W4:Y:S04]  /*5f870*/  LDL.LU R36, [R1+0x90] ;  /* 0x0000900001247983 */ /* 0x000f280000300800 */
[----:B0-----:R-:W4:Y:S04]  /*5f880*/  LDL.LU R37, [R1+0x94] ;  /* 0x0000940001257983 */ /* 0x001f280000300800 */
[----:B------:R-:W0:Y:S01]  /*5f890*/  LDS.128 R56, [R0] ;  /* 0x0000000000387984 */ /* 0x000e220000000c00 */
[----:B------:R-:W-:-:S03]  /*5f8a0*/  NOP ;  /* 0x0000000000007918 */ /* 0x000fc60000000000 */
[----:B-1----:R-:W4:Y:S04]  /*5f8b0*/  LDL.LU R38, [R1+0x98] ;  /* 0x0000980001267983 */ /* 0x002f280000300800 */
[----:B------:R-:W4:Y:S04]  /*5f8c0*/  LDL.LU R39, [R1+0x9c] ;  /* 0x00009c0001277983 */ /* 0x000f280000300800 */
[----:B---3--:R-:W3:Y:S04]  /*5f8d0*/  LDL.LU R32, [R1+0x80] ;  /* 0x0000800001207983 */ /* 0x008ee80000300800 */
[----:B0-----:R-:W-:Y:S04]  /*5f8e0*/  STL.64 [R1+0xe0], R56 ;  /* 0x0000e03801007387 */ /* 0x001fe80000100a00 */
[----:B------:R-:W-:Y:S04]  /*5f8f0*/  STL.64 [R1+0xe8], R58 ;  /* 0x0000e83a01007387 */ /* 0x000fe80000100a00 */
[----:B------:R-:W3:Y:S04]  /*5f900*/  LDL.LU R33, [R1+0x84] ;  /* 0x0000840001217983 */ /* 0x000ee80000300800 */
[----:B------:R-:W3:Y:S04]  /*5f910*/  LDL.LU R34, [R1+0x88] ;  /* 0x0000880001227983 */ /* 0x000ee80000300800 */
[----:B------:R-:W3:Y:S04]  /*5f920*/  LDL.LU R35, [R1+0x8c] ;  /* 0x00008c0001237983 */ /* 0x000ee80000300800 */
[----:B--2---:R-:W-:Y:S01]  /*5f930*/  STSM.16.M88.4 [R0], R52 ;  /* 0x0000003400007844 */ /* 0x004fe20000000200 */
[----:B------:R-:W-:-:S03]  /*5f940*/  NOP ;  /* 0x0000000000007918 */ /* 0x000fc60000000000 */
[----:B------:R-:W0:Y:S01]  /*5f950*/  LDS.128 R52, [R0] ;  /* 0x0000000000347984 */ /* 0x000e220000000c00 */
[----:B------:R-:W-:-:S03]  /*5f960*/  NOP ;  /* 0x0000000000007918 */ /* 0x000fc60000000000 */
[----:B----4-:R1:W-:Y:S04]  /*5f970*/  STSM.16.M88.4 [R0], R40 ;  /* 0x0000002800007844 */ /* 0x0103e80000000200 */
[----:B0-----:R-:W-:Y:S04]  /*5f980*/  STL.64 [R1+0xd0], R52 ;  /* 0x0000d03401007387 */ /* 0x001fe80000100a00 */
[----:B------:R-:W-:Y:S01]  /*5f990*/  STL.64 [R1+0xd8], R54 ;  /* 0x0000d83601007387 */ /* 0x000fe20000100a00 */
[----:B------:R-:W-:-:S03]  /*5f9a0*/  NOP ;  /* 0x0000000000007918 */ /* 0x000fc60000000000 */
[----:B-1----:R-:W2:Y:S04]  /*5f9b0*/  LDL.LU R40, [R1+0x70] ;  /* 0x0000700001287983 */ /* 0x002ea80000300800 */
[----:B------:R-:W2:Y:S04]  /*5f9c0*/  LDL.LU R41, [R1+0x74] ;  /* 0x0000740001297983 */ /* 0x000ea80000300800 */
[----:B------:R-:W2:Y:S04]  /*5f9d0*/  LDL.LU R42, [R1+0x78] ;  /* 0x00007800012a7983 */ /* 0x000ea80000300800 */
[----:B------:R-:W2:Y:S04]  /*5f9e0*/  LDL.LU R43, [R1+0x7c] ;  /* 0x00007c00012b7983 */ /* 0x000ea80000300800 */
[----:B------:R-:W0:Y:S01]  /*5f9f0*/  LDS.128 R52, [R0] ;  /* 0x0000000000347984 */ /* 0x000e220000000c00 */
[----:B------:R-:W-:-:S03]  /*5fa00*/  NOP ;  /* 0x0000000000007918 */ /* 0x000fc60000000000 */
[----:B------:R-:W-:Y:S01]  /*5fa10*/  STSM.16.M88.4 [R0], R48 ;  /* 0x0000003000007844 */ /* 0x000fe20000000200 */
[----:B------:R-:W-:-:S03]  /*5fa20*/  NOP ;  /* 0x0000000000007918 */ /* 0x000fc60000000000 */
[----:B------:R-:W1:Y:S01]  /*5fa30*/  LDS.128 R48, [R0] ;  /* 0x0000000000307984 */ /* 0x000e620000000c00 */
[----:B------:R-:W-:-:S03]  /*5fa40*/  NOP ;  /* 0x0000000000007918 */ /* 0x000fc60000000000 */
[----:B------:R-:W-:Y:S01]  /*5fa50*/  STSM.16.M88.4 [R0], R44 ;  /* 0x0000002c00007844 */ /* 0x000fe20000000200 */
[----:B------:R-:W-:-:S03]  /*5fa60*/  NOP ;  /* 0x0000000000007918 */ /* 0x000fc60000000000 */
[----:B------:R-:W4:Y:S01]  /*5fa70*/  LDS.128 R44, [R0] ;  /* 0x00000000002c7984 */ /* 0x000f220000000c00 */
[----:B------:R-:W-:-:S03]  /*5fa80*/  NOP ;  /* 0x0000000000007918 */ /* 0x000fc60000000000 */
[----:B------:R-:W-:Y:S01]  /*5fa90*/  STSM.16.M88.4 [R0], R36 ;  /* 0x0000002400007844 */ /* 0x000fe20000000200 */
[----:B------:R-:W-:-:S03]  /*5faa0*/  NOP ;  /* 0x0000000000007918 */ /* 0x000fc60000000000 */
[----:B------:R-:W4:Y:S01]  /*5fab0*/  LDS.128 R36, [R0] ;  /* 0x0000000000247984 */ /* 0x000f220000000c00 */
[----:B------:R-:W-:-:S03]  /*5fac0*/  NOP ;  /* 0x0000000000007918 */ /* 0x000fc60000000000 */
[----:B0-----:R-:W-:Y:S04]  /*5fad0*/  STL.64 [R1+0xc0], R52 ;  /* 0x0000c03401007387 */ /* 0x001fe80000100a00 */
[----:B------:R-:W-:Y:S04]  /*5fae0*/  STL.64 [R1+0xc8], R54 ;  /* 0x0000c83601007387 */ /* 0x000fe80000100a00 */
[----:B-1----:R-:W-:Y:S04]  /*5faf0*/  STL.64 [R1+0xb0], R48 ;  /* 0x0000b03001007387 */ /* 0x002fe80000100a00 */
[----:B------:R-:W-:Y:S04]  /*5fb00*/  STL.64 [R1+0xb8], R50 ;  /* 0x0000b83201007387 */ /* 0x000fe80000100a00 */
[----:B---3--:R0:W-:Y:S04]  /*5fb10*/  STSM.16.M88.4 [R0], R32 ;  /* 0x0000002000007844 */ /* 0x0081e80000000200 */
[----:B----4-:R-:W-:Y:S04]  /*5fb20*/  STL.64 [R1+0xa0], R44 ;  /* 0x0000a02c01007387 */ /* 0x010fe80000100a00 */
[----:B------:R-:W-:Y:S04]  /*5fb30*/  STL.64 [R1+0xa8], R46 ;  /* 0x0000a82e01007387 */ /* 0x000fe80000100a00 */
[----:B------:R-:W-:Y:S04]  /*5fb40*/  STL.64 [R1+0x90], R36 ;  /* 0x0000902401007387 */ /* 0x000fe80000100a00 */
[----:B------:R-:W-:Y:S01]  /*5fb50*/  STL.64 [R1+0x98], R38 ;  /* 0x0000982601007387 */ /* 0x000fe20000100a00 */
[----:B------:R-:W-:-:S03]  /*5fb60*/  NOP ;  /* 0x0000000000007918 */ /* 0x000fc60000000000 */
[----:B------:R-:W1:Y:S01]  /*5fb70*/  LDS.128 R36, [R0] ;  /* 0x0000000000247984 */ /* 0x000e620000000c00 */
[----:B------:R-:W-:-:S03]  /*5fb80*/  NOP ;  /* 0x0000000000007918 */ /* 0x000fc60000000000 */
[----:B0-----:R-:W3:Y:S04]  /*5fb90*/  LDL.LU R32, [R1+0x60] ;  /* 0x0000600001207983 */ /* 0x001ee80000300800 */
[----:B-1----:R0:W-:Y:S04]  /*5fba0*/  STL.64 [R1+0x80], R36 ;  /* 0x0000802401007387 */ /* 0x0021e80000100a00 */
        /* <DEDUP_REMOVED lines=8> */
[----:B--2---:R0:W-:Y:S01]  /*5fc30*/  STSM.16.M88.4 [R0], R40 ;  /* 0x0000002800007844 */ /* 0x0041e20000000200 */
[----:B------:R-:W-:-:S03]  /*5fc40*/  NOP ;  /* 0x0000000000007918 */ /* 0x000fc60000000000 */
[----:B------:R-:W1:Y:S01]  /*5fc50*/  LDS.128 R56, [R0] ;  /* 0x0000000000387984 */ /* 0x000e620000000c00 */
[----:B------:R-:W-:-:S03]  /*5fc60*/  NOP ;  /* 0x0000000000007918 */ /* 0x000fc60000000000 */
        /* <DEDUP_REMOVED lines=13> */
[----:B-1----:R0:W-:Y:S04]  /*5fd40*/  STL.64 [R1+0x70], R56 ;  /* 0x0000703801007387 */ /* 0x0021e80000100a00 */
[----:B------:R1:W-:Y:S04]  /*5fd50*/  STL.64 [R1+0x78], R58 ;  /* 0x0000783a01007387 */ /* 0x0003e80000100a00 */
[----:B------:R-:W2:Y:S04]  /*5fd60*/  LDL.LU R53, [R1+0x14] ;  /* 0x0000140001357983 */ /* 0x000ea80000300800 */
[----:B------:R-:W2:Y:S04]  /*5fd70*/  LDL.LU R54, [R1+0x18] ;  /* 0x0000180001367983 */ /* 0x000ea80000300800 */
[----:B------:R-:W2:Y:S04]  /*5fd80*/  LDL.LU R55, [R1+0x1c] ;  /* 0x00001c0001377983 */ /* 0x000ea80000300800 */
[----:B0-----:R-:W2:Y:S04]  /*5fd90*/  LDL.LU R56, [R1] ;  /* 0x0000000001387983 */ /* 0x001ea80000300800 */
[----:B------:R-:W2:Y:S04]  /*5fda0*/  LDL.LU R57, [R1+0x4] ;  /* 0x0000040001397983 */ /* 0x000ea80000300800 */
[----:B-1----:R-:W2:Y:S04]  /*5fdb0*/  LDL.LU R58, [R1+0x8] ;  /* 0x00000800013a7983 */ /* 0x002ea80000300800 */
[----:B------:R-:W2:Y:S04]  /*5fdc0*/  LDL.LU R59, [R1+0xc] ;  /* 0x00000c00013b7983 */ /* 0x000ea80000300800 */
[----:B---3--:R-:W-:Y:S01]  /*5fdd0*/  STSM.16.M88.4 [R0], R32 ;  /* 0x0000002000007844 */ /* 0x008fe20000000200 */
[----:B------:R-:W-:-:S03]  /*5fde0*/  NOP ;  /* 0x0000000000007918 */ /* 0x000fc60000000000 */
[----:B------:R-:W0:Y:S01]  /*5fdf0*/  LDS.128 R32, [R0] ;  /* 0x0000000000207984 */ /* 0x000e220000000c00 */
[----:B------:R-:W-:-:S03]  /*5fe00*/  NOP ;  /* 0x0000000000007918 */ /* 0x000fc60000000000 */
[----:B----4-:R-:W-:Y:S01]  /*5fe10*/  STSM.16.M88.4 [R0], R36 ;  /* 0x0000002400007844 */ /* 0x010fe20000000200 */
[----:B------:R-:W-:-:S03]  /*5fe20*/  NOP ;  /* 0x0000000000007918 */ /* 0x000fc60000000000 */
[----:B------:R-:W1:Y:S01]  /*5fe30*/  LDS.128 R36, [R0] ;  /* 0x0000000000247984 */ /* 0x000e620000000c00 */
[----:B------:R-:W-:-:S03]  /*5fe40*/  NOP ;  /* 0x0000000000007918 */ /* 0x000fc60000000000 */
[----:B0-----:R-:W-:Y:S04]  /*5fe50*/  STL.64 [R1+0x60], R32 ;  /* 0x0000602001007387 */ /* 0x001fe80000100a00 */
[----:B------:R0:W-:Y:S04]  /*5fe60*/  STL.64 [R1+0x68], R34 ;  /* 0x0000682201007387 */ /* 0x0001e80000100a00 */
[----:B0-----:R-:W3:Y:S04]  /*5fe70*/  LDL.LU.64 R34, [R1+0x2418] ;  /* 0x0024180001227983 */ /* 0x001ee80000300a00 */
[----:B------:R-:W3:Y:S04]  /*5fe80*/  LDL.LU.64 R32, [R1+0x2410] ;  /* 0x0024100001207983 */ /* 0x000ee80000300a00 */
[----:B-1----:R-:W-:Y:S04]  /*5fe90*/  STL.64 [R1+0x50], R36 ;  /* 0x0000502401007387 */ /* 0x002fe80000100a00 */
[----:B------:R0:W-:Y:S04]  /*5fea0*/  STL.64 [R1+0x58], R38 ;  /* 0x0000582601007387 */ /* 0x0001e80000100a00 */
[----:B0-----:R-:W4:Y:S04]  /*5feb0*/  LDL.LU.64 R38, [R1+0x2408] ;  /* 0x0024080001267983 */ /* 0x001f280000300a00 */
[----:B------:R-:W4:Y:S04]  /*5fec0*/  LDL.LU.64 R36, [R1+0x2400] ;  /* 0x0024000001247983 */ /* 0x000f280000300a00 */
[----:B--2---:R-:W-:Y:S01]  /*5fed0*/  STSM.16.M88.4 [R0], R40 ;  /* 0x0000002800007844 */ /* 0x004fe20000000200 */
[----:B------:R-:W-:-:S03]  /*5fee0*/  NOP ;  /* 0x0000000000007918 */ /* 0x000fc60000000000 */
        /* <DEDUP_REMOVED lines=8> */
[----:B------:R-:W2:Y:S01]  /*5ff70*/  LDS.128 R48, [R0] ;  /* 0x0000000000307984 */ /* 0x000ea20000000c00 */
        /* <DEDUP_REMOVED lines=11> */
[----:B------:R-:W2:Y:S01]  /*60030*/  LDS.128 R4, [R0] ;  /* 0x0000000000047984 */ /* 0x000ea20000000c00 */
[----:B------:R-:W-:-:S03]  /*60040*/  NOP ;  /* 0x0000000000007918 */ /* 0x000fc60000000000 */
[----:B0-----:R-:W-:Y:S04]  /*60050*/  STL.64 [R1+0x40], R40 ;  /* 0x0000402801007387 */ /* 0x001fe80000100a00 */
[----:B------:R0:W-:Y:S04]  /*60060*/  STL.64 [R1+0x48], R42 ;  /* 0x0000482a01007387 */ /* 0x0001e80000100a00 */
[----:B0-----:R-:W3:Y:S04]  /*60070*/  LDL.LU.64 R42, [R1+0x23f8] ;  /* 0x0023f800012a7983 */ /* 0x001ee80000300a00 */
[----:B------:R-:W3:Y:S04]  /*60080*/  LDL.LU.64 R40, [R1+0x23f0] ;  /* 0x0023f00001287983 */ /* 0x000ee80000300a00 */
[----:B-1----:R-:W-:Y:S04]  /*60090*/  STL.64 [R1+0x30], R44 ;  /* 0x0000302c01007387 */ /* 0x002fe80000100a00 */
[----:B------:R0:W-:Y:S04]  /*600a0*/  STL.64 [R1+0x38], R46 ;  /* 0x0000382e01007387 */ /* 0x0001e80000100a00 */
[----:B0-----:R-:W3:Y:S04]  /*600b0*/  LDL.LU.64 R46, [R1+0x23e8] ;  /* 0x0023e800012e7983 */ /* 0x001ee80000300a00 */
[----:B------:R-:W3:Y:S04]  /*600c0*/  LDL.LU.64 R44, [R1+0x23e0] ;  /* 0x0023e000012c7983 */ /* 0x000ee80000300a00 */
[----:B--2---:R-:W-:Y:S04]  /*600d0*/  STL.64 [R1+0x20], R48 ;  /* 0x0000203001007387 */ /* 0x004fe80000100a00 */
[----:B------:R0:W-:Y:S04]  /*600e0*/  STL.64 [R1+0x28], R50 ;  /* 0x0000283201007387 */ /* 0x0001e80000100a00 */
[----:B0-----:R-:W2:Y:S04]  /*600f0*/  LDL.LU.64 R50, [R1+0x23d8] ;  /* 0x0023d80001327983 */ /* 0x001ea80000300a00 */
[----:B------:R-:W2:Y:S04]  /*60100*/  LDL.LU.64 R48, [R1+0x23d0] ;  /* 0x0023d00001307983 */ /* 0x000ea80000300a00 */
[----:B------:R-:W-:Y:S04]  /*60110*/  STL.64 [R1+0x10], R52 ;  /* 0x0000103401007387 */ /* 0x000fe80000100a00 */
[----:B------:R0:W-:Y:S04]  /*60120*/  STL.64 [R1+0x18], R54 ;  /* 0x0000183601007387 */ /* 0x0001e80000100a00 */
[----:B------:R-:W-:Y:S04]  /*60130*/  STSM.16.M88.4 [R0], R8 ;  /* 0x0000000800007844 */ /* 0x000fe80000000200 */
[----:B0-----:R-:W2:Y:S04]  /*60140*/  LDL.LU.64 R54, [R1+0x23c8] ;  /* 0x0023c80001367983 */ /* 0x001ea80000300a00 */
[----:B------:R-:W2:Y:S01]  /*60150*/  LDL.LU.64 R52, [R1+0x23c0] ;  /* 0x0023c00001347983 */ /* 0x000ea20000300a00 */
[----:B------:R-:W-:-:S03]  /*60160*/  NOP ;  /* 0x0000000000007918 */ /* 0x000fc60000000000 */
[----:B------:R-:W-:Y:S04]  /*60170*/  STL.64 [R1+0x130], R56 ;  /* 0x0001303801007387 */ /* 0x000fe80000100a00 */
[----:B------:R0:W-:Y:S04]  /*60180*/  STL.64 [R1+0x138], R58 ;  /* 0x0001383a01007387 */ /* 0x0001e80000100a00 */
[----:B0-----:R-:W2:Y:S04]  /*60190*/  LDL.LU.64 R58, [R1+0x23b8] ;  /* 0x0023b800013a7983 */ /* 0x001ea80000300a00 */
[----:B------:R-:W2:Y:S04]  /*601a0*/  LDL.LU.64 R56, [R1+0x23b0] ;  /* 0x0023b00001387983 */ /* 0x000ea80000300a00 */
[----:B------:R-:W-:Y:S04]  /*601b0*/  STL.64 [R1+0x120], R4 ;  /* 0x0001200401007387 */ /* 0x000fe80000100a00 */
[----:B------:R-:W-:Y:S04]  /*601c0*/  STL.64 [R1+0x128], R6 ;  /* 0x0001280601007387 */ /* 0x000fe80000100a00 */
[----:B------:R-:W2:Y:S04]  /*601d0*/  LDL.LU R8, [R1+0x110] ;  /* 0x0001100001087983 */ /* 0x000ea80000300800 */
[----:B------:R-:W2:Y:S04]  /*601e0*/  LDL.LU R9, [R1+0x114] ;  /* 0x0001140001097983 */ /* 0x000ea80000300800 */
[----:B------:R-:W2:Y:S04]  /*601f0*/  LDL.LU R10, [R1+0x118] ;  /* 0x00011800010a7983 */ /* 0x000ea80000300800 */
[----:B------:R-:W2:Y:S04]  /*60200*/  LDL.LU R11, [R1+0x11c] ;  /* 0x00011c00010b7983 */ /* 0x000ea80000300800 */
[----:B------:R-:W0:Y:S01]  /*60210*/  LDS.128 R4, [R0] ;  /* 0x0000000000047984 */ /* 0x000e220000000c00 */
[----:B------:R-:W-:-:S03]  /*60220*/  NOP ;  /* 0x0000000000007918 */ /* 0x000fc60000000000 */
[----:B------:R-:W-:Y:S01]  /*60230*/  STSM.16.M88.4 [R0], R12 ;  /* 0x0000000c00007844 */ /* 0x000fe20000000200 */
[----:B------:R-:W-:-:S03]  /*60240*/  NOP ;  /* 0x0000000000007918 */ /* 0x000fc60000000000 */
[----:B0-----:R-:W-:Y:S04]  /*60250*/  STL.64 [R1+0x140], R4 ;  /* 0x0001400401007387 */ /* 0x001fe80000100a00 */
[----:B------:R-:W-:Y:S04]  /*60260*/  STL.64 [R1+0x148], R6 ;  /* 0x0001480601007387 */ /* 0x000fe80000100a00 */
[----:B------:R-:W0:Y:S01]  /*60270*/  LDS.128 R4, [R0] ;  /* 0x0000000000047984 */ /* 0x000e220000000c00 */
[----:B------:R-:W-:-:S03]  /*60280*/  NOP ;  /* 0x0000000000007918 */ /* 0x000fc60000000000 */
[----:B0-----:R0:W-:Y:S04]  /*60290*/  STL [R1+0x2384], R4 ;  /* 0x0023840401007387 */ /* 0x0011e80000100800 */
[----:B------:R1:W-:Y:S04]  /*602a0*/  STL [R1+0x2380], R5 ;  /* 0x0023800501007387 */ /* 0x0003e80000100800 */
[----:B------:R-:W-:Y:S04]  /*602b0*/  STL [R1+0x237c], R6 ;  /* 0x00237c0601007387 */ /* 0x000fe80000100800 */
[----:B------:R-:W-:Y:S04]  /*602c0*/  STL [R1+0x2378], R7 ;  /* 0x0023780701007387 */ /* 0x000fe80000100800 */
[----:B------:R-:W-:Y:S04]  /*602d0*/  STL [R1+0x2394], R7 ;  /* 0x0023940701007387 */ /* 0x000fe80000100800 */
[----:B------:R-:W-:Y:S04]  /*602e0*/  STL [R1+0x23a0], R7 ;  /* 0x0023a00701007387 */ /* 0x000fe80000100800 */
[----:B0-----:R-:W4:Y:S04]  /*602f0*/  LDL.LU R4, [R1+0x100] ;  /* 0x0001000001047983 */ /* 0x001f280000300800 */
[----:B-1----:R-:W4:Y:S04]  /*60300*/  LDL R5, [R1+0xb74] ;  /* 0x000b740001057983 */ /* 0x002f280000100800 */
[----:B--2---:R-:W-:Y:S01]  /*60310*/  STSM.16.M88.4 [R0], R8 ;  /* 0x0000000800007844 */ /* 0x004fe20000000200 */
[----:B------:R-:W-:-:S03]  /*60320*/  NOP ;  /* 0x0000000000007918 */ /* 0x000fc60000000000 */
        /* <DEDUP_REMOVED lines=8> */
[----:B------:R-:W-:Y:S01]  /*603b0*/  STSM.16.M88.4 [R0], R20 ;  /* 0x0000001400007844 */ /* 0x000fe20000000200 */
[----:B------:R-:W-:-:S03]  /*603c0*/  NOP ;  /* 0x0000000000007918 */ /* 0x000fc60000000000 */
[----:B------:R-:W-:Y:S01]  /*603d0*/  LDS.128 R12, [R0] ;  /* 0x00000000000c7984 */ /* 0x000fe20000000c00 */
        /* <DEDUP_REMOVED lines=9> */
[----:B---3--:R-:W-:Y:S01]  /*60470*/  STSM.16.M88.4 [R0], R32 ;  /* 0x0000002000007844 */ /* 0x008fe20000000200 */
[----:B------:R-:W-:-:S03]  /*60480*/  NOP ;  /* 0x0000000000007918 */ /* 0x000fc60000000000 */
[----:B------:R-:W-:Y:S01]  /*60490*/  LDS.128 R24, [R0] ;  /* 0x0000000000187984 */ /* 0x000fe20000000c00 */
[----:B------:R-:W-:-:S03]  /*604a0*/  NOP ;  /* 0x0000000000007918 */ /* 0x000fc60000000000 */
[----:B----4-:R-:W-:Y:S01]  /*604b0*/  STSM.16.M88.4 [R0], R36 ;  /* 0x0000002400007844 */ /* 0x010fe20000000200 */
        /* <DEDUP_REMOVED lines=17> */
[----:B------:R-:W3:Y:S01]  /*605d0*/  LDS.128 R44, [R0] ;  /* 0x00000000002c7984 */ /* 0x000ee20000000c00 */
[----:B------:R-:W-:-:S03]  /*605e0*/  NOP ;  /* 0x0000000000007918 */ /* 0x000fc60000000000 */
[----:B0-----:R-:W-:Y:S04]  /*605f0*/  STL [R1+0x2398], R8 ;  /* 0x0023980801007387 */ /* 0x001fe80000100800 */
[----:B------:R-:W-:Y:S04]  /*60600*/  STL [R1+0x23a4], R8 ;  /* 0x0023a40801007387 */ /* 0x000fe80000100800 */
[----:B------:R-:W-:Y:S04]  /*60610*/  STL [R1+0x2390], R9 ;  /* 0x0023900901007387 */ /* 0x000fe80000100800 */
[----:B------:R-:W-:Y:S04]  /*60620*/  STL [R1+0x239c], R9 ;  /* 0x00239c0901007387 */ /* 0x000fe80000100800 */
[----:B------:R-:W-:Y:S04]  /*60630*/  STL [R1+0x238c], R10 ;  /* 0x00238c0a01007387 */ /* 0x000fe80000100800 */
[----:B------:R-:W-:Y:S04]  /*60640*/  STL [R1+0x2388], R11 ;  /* 0x0023880b01007387 */ /* 0x000fe80000100800 */
[----:B------:R-:W-:Y:S04]  /*60650*/  STL.64 [R1+0x23a8], R10 ;  /* 0x0023a80a01007387 */ /* 0x000fe80000100a00 */
[----:B-1----:R0:W-:Y:S04]  /*60660*/  STL [R1+0x2370], R39 ;  /* 0x0023702701007387 */ /* 0x0021e80000100800 */
[----:B0-----:R-:W4:Y:S04]  /*60670*/  LDL.LU R39, [R1+0xb68] ;  /* 0x000b680001277983 */ /* 0x001f280000300800 */
[----:B--2---:R0:W-:Y:S04]  /*60680*/  STL [R1+0x2374], R42 ;  /* 0x0023742a01007387 */ /* 0x0041e80000100800 */
[----:B0-----:R-:W2:Y:S04]  /*60690*/  LDL.LU R42, [R1+0xb34] ;  /* 0x000b3400012a7983 */ /* 0x001ea80000300800 */
[----:B------:R0:W-:Y:S04]  /*606a0*/  STL [R1+0x236c], R43 ;  /* 0x00236c2b01007387 */ /* 0x0001e80000100800 */
[----:B0-----:R-:W2:Y:S04]  /*606b0*/  LDL.LU R43, [R1+0xb70] ;  /* 0x000b7000012b7983 */ /* 0x001ea80000300800 */
[----:B---3--:R0:W-:Y:S04]  /*606c0*/  STL [R1+0x2368], R47 ;  /* 0x0023682f01007387 */ /* 0x0081e80000100800 */
[----:B0-----:R-:W3:Y:S04]  /*606d0*/  LDL.LU R47, [R1+0xb6c] ;  /* 0x000b6c00012f7983 */ /* 0x001ee80000300800 */
[----:B------:R0:W-:Y:S02]  /*606e0*/  STSM.16.M88.4 [R0], R56 ;  /* 0x0000003800007844 */ /* 0x0001e40000000200 */
[----:B0-----:R-:W-:-:S02]  /*606f0*/  PRMT R58, R4, 0x7632, R58 ;  /* 0x00007632043a7816 */ /* 0x001fc4000000003a */
[----:B------:R-:W-:Y:S01]  /*60700*/  PRMT R59, R60, 0x7632, R59 ;  /* 0x000076323c3b7816 */ /* 0x000fe2000000003b */
[----:B------:R-:W-:Y:S01]  /*60710*/  NOP ;  /* 0x0000000000007918 */ /* 0x000fe20000000000 */
[C---:B----4-:R-:W-:Y:S01]  /*60720*/  IMAD R3, R39.reuse, UR44, RZ ;  /* 0x0000002c27037c24 */ /* 0x050fe2000f8e02ff */
[----:B------:R-:W-:Y:S01]  /*60730*/  ISETP.GE.AND P1, PT, R39, UR26, PT ;  /* 0x0000001a27007c0c */ /* 0x000fe2000bf26270 */
[----:B------:R-:W0:Y:S03]  /*60740*/  LDCU UR26, c[0x0][0x398] ;  /* 0x00007300ff1a77ac */ /* 0x000e260008000800 */
[----:B------:R-:W-:-:S04]  /*60750*/  LEA R2, P4, R3, UR24, 0x1 ;  /* 0x0000001803027c11 */ /* 0x000fc8000f8808ff */
[----:B------:R-:W-:Y:S02]  /*60760*/  LEA.HI.X.SX32 R3, R3, UR25, 0x1, P4 ;  /* 0x0000001903037c11 */ /* 0x000fe4000a0f0eff */
[C---:B--2---:R-:W-:Y:S01]  /*60770*/  ISETP.LT.AND P1, PT, R42.reuse, UR39, !P1 ;  /* 0x000000272a007c0c */ /* 0x044fe2000cf21270 */
[----:B------:R-:W-:Y:S01]  /*60780*/  IMAD R61, R42, UR4, RZ ;  /* 0x000000042a3d7c24 */ /* 0x000fe2000f8e02ff */
[----:B------:R-:W1:Y:S03]  /*60790*/  LDCU UR39, c[0x0][0x39c] ;  /* 0x00007380ff2777ac */ /* 0x000e660008000800 */
[----:B------:R-:W-:-:S08]  /*607a0*/  IMAD.WIDE R48, R61, 0x2, R2 ;  /* 0x000000023d307825 */ /* 0x000fd000078e0202 */
[----:B------:R2:W-:Y:S01]  /*607b0*/  @P1 STG.E.U16 desc[UR32][R48.64], R4 ;  /* 0x0000000430001986 */ /* 0x0005e2000c101520 */
[----:B------:R-:W-:Y:S01]  /*607c0*/  IMAD R51, R43, UR44, RZ ;  /* 0x0000002c2b337c24 */ /* 0x000fe2000f8e02ff */
[----:B------:R-:W-:Y:S01]  /*607d0*/  ISETP.GE.AND P1, PT, R5, UR30, PT ;  /* 0x0000001e05007c0c */ /* 0x000fe2000bf26270 */
[----:B------:R-:W4:Y:S03]  /*607e0*/  LDCU UR30, c[0x0][0x398] ;  /* 0x00007300ff1e77ac */ /* 0x000f260008000800 */
[----:B------:R-:W-:Y:S01]  /*607f0*/  LEA R50, P5, R51, UR24, 0x1 ;  /* 0x0000001833327c11 */ /* 0x000fe2000f8a08ff */
[----:B--2---:R-:W-:Y:S01]  /*60800*/  IMAD R49, R5, UR44, RZ ;  /* 0x0000002c05317c24 */ /* 0x004fe2000f8e02ff */
[----:B------:R-:W-:Y:S01]  /*60810*/  ISETP.LT.AND P1, PT, R42, UR35, !P1 ;  /* 0x000000232a007c0c */ /* 0x000fe2000cf21270 */
[----:B------:R-:W2:Y:S01]  /*60820*/  LDL.LU R4, [R1+0xd0] ;  /* 0x0000d00001047983 */ /* 0x000ea20000300800 */
[----:B---3--:R-:W-:Y:S01]  /*60830*/  IMAD R53, R47, UR44, RZ ;  /* 0x0000002c2f357c24 */ /* 0x008fe2000f8e02ff */
[----:B------:R-:W-:Y:S01]  /*60840*/  LEA.HI.X.SX32 R51, R51, UR25, 0x1, P5 ;  /* 0x0000001933337c11 */ /* 0x000fe2000a8f0eff */
[----:B------:R-:W3:Y:S01]  /*60850*/  LDCU.64 UR44, c[0x0][0x398] ;  /* 0x00007300ff2c77ac */ /* 0x000ee20008000a00 */
[----:B------:R-:W-:Y:S01]  /*60860*/  LEA R48, P6, R49, UR24, 0x1 ;  /* 0x0000001831307c11 */ /* 0x000fe2000f8c08ff */
[----:B------:R-:W4:Y:S01]  /*60870*/  LDL.LU R11, [R1+0x104] ;  /* 0x00010400010b7983 */ /* 0x000f220000300800 */
[----:B------:R-:W-:Y:S01]  /*60880*/  LEA R52, P5, R53, UR24, 0x1 ;  /* 0x0000001835347c11 */ /* 0x000fe2000f8a08ff */
[----:B------:R-:W0:Y:S01]  /*60890*/  LDCU UR35, c[0x0][0x39c] ;  /* 0x00007380ff2377ac */ /* 0x000e220008000800 */
[----:B------:R-:W-:-:S02]  /*608a0*/  LEA.HI.X.SX32 R49, R49, UR25, 0x1, P6 ;  /* 0x0000001931317c11 */ /* 0x000fc4000b0f0eff */
[----:B------:R-:W-:Y:S01]  /*608b0*/  ISETP.GE.AND P4, PT, R43, UR42, PT ;  /* 0x0000002a2b007c0c */ /* 0x000fe2000bf86270 */
[----:B------:R-:W-:Y:S01]  /*608c0*/  IMAD.WIDE R54, R61, 0x2, R50 ;  /* 0x000000023d367825 */ /* 0x000fe200078e0232 */
[----:B------:R-:W-:Y:S01]  /*608d0*/  LEA.HI.X.SX32 R53, R53, UR25, 0x1, P5 ;  /* 0x0000001935357c11 */ /* 0x000fe2000a8f0eff */
[----:B------:R-:W4:Y:S02]  /*608e0*/  LDL.LU R7, [R1+0xf4] ;  /* 0x0000f40001077983 */ /* 0x000f240000300800 */
[----:B------:R-:W-:Y:S01]  /*608f0*/  IMAD.WIDE R56, R61, 0x2, R48 ;  /* 0x000000023d387825 */ /* 0x000fe200078e0230 */
[----:B------:R-:W-:Y:S01]  /*60900*/  ISETP.GE.AND P5, PT, R47, UR48, PT ;  /* 0x000000302f007c0c */ /* 0x000fe2000bfa6270 */
[----:B------:R-:W0:Y:S01]  /*60910*/  LDCU.64 UR42, c[0x0][0x398] ;  /* 0x00007300ff2a77ac */ /* 0x000e220008000a00 */
[C---:B------:R-:W-:Y:S02]  /*60920*/  ISETP.LT.AND P4, PT, R42.reuse, UR41, !P4 ;  /* 0x000000292a007c0c */ /* 0x040fe4000e781270 */
[----:B------:R1:W-:Y:S01]  /*60930*/  @P1 STG.E.U16 desc[UR32][R56.64], R58 ;  /* 0x0000003a38001986 */ /* 0x0003e2000c101520 */
[----:B------:R-:W-:Y:S01]  /*60940*/  ISETP.LT.AND P1, PT, R42, UR51, !P5 ;  /* 0x000000332a007c0c */ /* 0x000fe2000ef21270 */
[----:B------:R-:W0:Y:S01]  /*60950*/  LDCU.64 UR24, c[0x0][0x398] ;  /* 0x00007300ff1877ac */ /* 0x000e220008000a00 */
[----:B------:R-:W-:Y:S01]  /*60960*/  ISETP.LT.AND P6, PT, R5, UR46, !P3 ;  /* 0x0000002e05007c0c */ /* 0x000fe2000dfc1270 */
[----:B------:R-:W2:Y:S01]  /*60970*/  LDCU UR41, c[0x0][0x39c] ;  /* 0x00007380ff2977ac */ /* 0x000ea20008000800 */
[----:B------:R-:W2:Y:S01]  /*60980*/  LDCU UR48, c[0x0][0x398] ;  /* 0x00007300ff3077ac */ /* 0x000ea20008000800 */
[----:B-1----:R-:W-:-:S05]  /*60990*/  IMAD.WIDE R56, R61, 0x2, R52 ;  /* 0x000000023d387825 */ /* 0x002fca00078e0234 */
[----:B------:R-:W-:Y:S01]  /*609a0*/  @P4 STG.E.U16 desc[UR32][R54.64], R60 ;  /* 0x0000003c36004986 */ /* 0x000fe2000c101520 */
[----:B---3--:R-:W-:Y:S01]  /*609b0*/  ISETP.LT.AND P5, PT, R43, UR44, !P3 ;  /* 0x0000002c2b007c0c */ /* 0x008fe2000dfa1270 */
[----:B------:R-:W1:Y:S02]  /*609c0*/  LDCU UR51, c[0x0][0x398] ;  /* 0x00007300ff3377ac */ /* 0x000e640008000800 */
[----:B------:R3:W-:Y:S01]  /*609d0*/  @P1 STG.E.U16 desc[UR32][R56.64], R59 ;  /* 0x0000003b38001986 */ /* 0x0007e2000c101520 */
[----:B0-----:R-:W-:Y:S01]  /*609e0*/  ISETP.LT.AND P4, PT, R39, UR42, !P3 ;  /* 0x0000002a27007c0c */ /* 0x001fe2000df81270 */
[----:B------:R-:W-:Y:S01]  /*609f0*/  VIADD R58, R42, 0x2 ;  /* 0x000000022a3a7836 */ /* 0x000fe20000000000 */
[----:B------:R-:W0:Y:S01]  /*60a00*/  LDCU UR44, c[0x0][0x398] ;  /* 0x00007300ff2c77ac */ /* 0x000e220008000800 */
[----:B------:R-:W0:Y:S01]  /*60a10*/  LDCU UR46, c[0x0][0x398] ;  /* 0x00007300ff2e77ac */ /* 0x000e220008000800 */
[----:B---3--:R-:W3:Y:S01]  /*60a20*/  LDL.LU R57, [R1+0xe0] ;  /* 0x0000e00001397983 */ /* 0x008ee20000300800 */
[----:B------:R-:W-:Y:S01]  /*60a30*/  VIADD R60, R61, UR4 ;  /* 0x000000043d3c7c36 */ /* 0x000fe20008000000 */
[----:B------:R-:W-:Y:S01]  /*60a40*/  ISETP.LT.AND P3, PT, R47, UR24, !P3 ;  /* 0x000000182f007c0c */ /* 0x000fe2000df61270 */
[----:B------:R-:W0:Y:S02]  /*60a50*/  LDCU UR24, c[0x0][0x398] ;  /* 0x00007300ff1877ac */ /* 0x000e240008000800 */
[----:B------:R-:W-:Y:S01]  /*60a60*/  IMAD.WIDE R54, R60, 0x2, R2 ;  /* 0x000000023c367825 */ /* 0x000fe200078e0202 */
[----:B------:R-:W-:Y:S01]  /*60a70*/  ISETP.GE.AND P1, PT, R58, UR31, PT ;  /* 0x0000001f3a007c0c */ /* 0x000fe2000bf26270 */
[----:B------:R-:W0:Y:S02]  /*60a80*/  LDCU UR31, c[0x0][0x398] ;  /* 0x00007300ff1f77ac */ /* 0x000e240008000800 */
[----:B------:R-:W-:Y:S01]  /*60a90*/  IMAD.WIDE R58, R60, 0x2, R48 ;  /* 0x000000023c3a7825 */ /* 0x000fe200078e0230 */
[----:B------:R-:W0:Y:S01]  /*60aa0*/  LDCU UR42, c[0x0][0x398] ;  /* 0x00007300ff2a77ac */ /* 0x000e220008000800 */
[----:B--2---:R-:W-:Y:S01]  /*60ab0*/  PRMT R61, R4, 0x7632, R61 ;  /* 0x00007632043d7816 */ /* 0x004fe2000000003d */
[----:B---3--:R2:W-:Y:S01]  /*60ac0*/  @P4 STG.E.U16 desc[UR32][R54.64], R57 ;  /* 0x0000003936004986 */ /* 0x0085e2000c101520 */
[----:B------:R-:W-:-:S02]  /*60ad0*/  PRMT R10, R57, 0x7632, R10 ;  /* 0x00007632390a7816 */ /* 0x000fc4000000000a */
[----:B------:R-:W-:Y:S01]  /*60ae0*/  ISETP.LT.AND P4, PT, R39, UR52, !P1 ;  /* 0x0000003427007c0c */ /* 0x000fe2000cf81270 */
[----:B------:R-:W3:Y:S02]  /*60af0*/  LDCU UR52, c[0x0][0x39c] ;  /* 0x00007380ff3477ac */ /* 0x000ee40008000800 */
[----:B------:R-:W-:Y:S01]  /*60b00*/  @P6 STG.E.U16 desc[UR32][R58.64], R10 ;  /* 0x0000000a3a006986 */ /* 0x000fe2000c101520 */
[----:B--2---:R-:W-:-:S04]  /*60b10*/  IMAD.WIDE R56, R60, 0x2, R50 ;  /* 0x000000023c387825 */ /* 0x004fc800078e0232 */
[C---:B------:R-:W-:Y:S01]  /*60b20*/  IMAD.WIDE R54, R60.reuse, 0x2, R52 ;  /* 0x000000023c367825 */ /* 0x040fe200078e0234 */
[----:B------:R2:W-:Y:S04]  /*60b30*/  @P5 STG.E.U16 desc[UR32][R56.64], R4 ;  /* 0x0000000438005986 */ /* 0x0005e8000c101520 */
[----:B------:R0:W-:Y:S04]  /*60b40*/  @P3 STG.E.U16 desc[UR32][R54.64], R61 ;  /* 0x0000003d36003986 */ /* 0x0001e8000c101520 */
[----:B--2---:R-:W2:Y:S01]  /*60b50*/  LDL.LU R4, [R1+0xe4] ;  /* 0x0000e40001047983 */ /* 0x004ea20000300800 */
[----:B0-----:R-:W-:-:S02]  /*60b60*/  VIADD R55, R60, UR4 ;  /* 0x000000043c377c36 */ /* 0x001fc40008000000 */
[----:B------:R-:W-:Y:S02]  /*60b70*/  VIADD R54, R42, 0x4 ;  /* 0x000000042a367836 */ /* 0x000fe40000000000 */
[----:B------:R-:W-:-:S03]  /*60b80*/  IMAD.WIDE R60, R55, 0x2, R2 ;  /* 0x00000002373c7825 */ /* 0x000fc600078e0202 */
[----:B------:R-:W-:Y:S02]  /*60b90*/  ISETP.GE.AND P3, PT, R54, UR49, PT ;  /* 0x0000003136007c0c */ /* 0x000fe4000bf66270 */
[----:B------:R-:W-:Y:S01]  /*60ba0*/  ISETP.LT.AND P5, PT, R5, UR54, !P1 ;  /* 0x0000003605007c0c */ /* 0x000fe2000cfa1270 */
[----:B----4-:R0:W-:Y:S01]  /*60bb0*/  @P4 STG.E.U16 desc[UR32][R60.64], R11 ;  /* 0x0000000b3c004986 */ /* 0x0101e2000c101520 */
[----:B------:R-:W-:Y:S02]  /*60bc0*/  PRMT R54, R11, 0x7632, R54 ;  /* 0x000076320b367816 */ /* 0x000fe40000000036 */
[----:B------:R-:W-:Y:S01]  /*60bd0*/  ISETP.LT.AND P6, PT, R43, UR56, !P1 ;  /* 0x000000382b007c0c */ /* 0x000fe2000cfc1270 */
[----:B------:R-:W-:-:S04]  /*60be0*/  IMAD.WIDE R58, R55, 0x2, R48 ;  /* 0x00000002373a7825 */ /* 0x000fc800078e0230 */
[----:B------:R-:W-:Y:S01]  /*60bf0*/  IMAD.WIDE R56, R55, 0x2, R50 ;  /* 0x0000000237387825 */ /* 0x000fe200078e0232 */
[----:B------:R-:W-:Y:S01]  /*60c00*/  ISETP.LT.AND P4, PT, R39, UR38, !P2 ;  /* 0x0000002627007c0c */ /* 0x000fe2000d781270 */
[----:B------:R-:W4:Y:S01]  /*60c10*/  LDCU UR56, c[0x0][0x39c] ;  /* 0x00007380ff3877ac */ /* 0x000f220008000800 */
[----:B0-----:R-:W3:Y:S01]  /*60c20*/  LDL.LU R11, [R1+0xd4] ;  /* 0x0000d400010b7983 */ /* 0x001ee20000300800 */
[----:B------:R-:W-:Y:S01]  /*60c30*/  ISETP.LT.AND P1, PT, R47, UR36, !P1 ;  /* 0x000000242f007c0c */ /* 0x000fe2000cf21270 */
[----:B------:R-:W0:Y:S02]  /*60c40*/  LDCU UR36, c[0x0][0x398] ;  /* 0x00007300ff2477ac */ /* 0x000e240008000800 */
[----:B------:R1:W-:Y:S01]  /*60c50*/  @P5 STG.E.U16 desc[UR32][R58.64], R54 ;  /* 0x000000363a005986 */ /* 0x0003e2000c101520 */
[----:B------:R-:W0:Y:S03]  /*60c60*/  LDCU UR38, c[0x0][0x398] ;  /* 0x00007300ff2677ac */ /* 0x000e260008000800 */
[----:B------:R4:W-:Y:S01]  /*60c70*/  @P6 STG.E.U16 desc[UR32][R56.64], R7 ;  /* 0x0000000738006986 */ /* 0x0009e2000c101520 */
[----:B------:R-:W0:Y:S01]  /*60c80*/  LDCU UR54, c[0x0][0x39c] ;  /* 0x00007380ff3677ac */ /* 0x000e220008000800 */
[----:B------:R-:W0:Y:S01]  /*60c90*/  LDCU UR49, c[0x0][0x398] ;  /* 0x00007300ff3177ac */ /* 0x000e220008000800 */
[----:B-1----:R-:W-:-:S02]  /*60ca0*/  PRMT R58, R7, 0x7632, R58 ;  /* 0x00007632073a7816 */ /* 0x002fc4000000003a */
[----:B----4-:R-:W4:Y:S01]  /*60cb0*/  LDL.LU R7, [R1+0x108] ;  /* 0x0001080001077983 */ /* 0x010f220000300800 */
[----:B------:R-:W-:-:S04]  /*60cc0*/  IMAD.WIDE R56, R55, 0x2, R52 ;  /* 0x0000000237387825 */ /* 0x000fc800078e0234 */
[----:B------:R-:W-:Y:S02]  /*60cd0*/  VIADD R55, R55, UR4 ;  /* 0x0000000437377c36 */ /* 0x000fe40008000000 */
[----:B------:R-:W-:Y:S02]  /*60ce0*/  VIADD R54, R42, 0x5 ;  /* 0x000000052a367836 */ /* 0x000fe40000000000 */
[----:B------:R-:W-:Y:S01]  /*60cf0*/  IMAD.WIDE R60, R55, 0x2, R2 ;  /* 0x00000002373c7825 */ /* 0x000fe200078e0202 */
[----:B------:R1:W-:Y:S01]  /*60d00*/  @P1 STG.E.U16 desc[UR32][R56.64], R58 ;  /* 0x0000003a38001986 */ /* 0x0003e2000c101520 */
[----:B------:R-:W-:Y:S01]  /*60d10*/  ISETP.LT.AND P5, PT, R5, UR34, !P2 ;  /* 0x0000002205007c0c */ /* 0x000fe2000d7a1270 */
[----:B------:R-:W0:Y:S01]  /*60d20*/  LDCU UR34, c[0x0][0x398] ;  /* 0x00007300ff2277ac */ /* 0x000e220008000800 */
[----:B------:R-:W-:Y:S02]  /*60d30*/  ISETP.GE.AND P1, PT, R54, UR41, PT ;  /* 0x0000002936007c0c */ /* 0x000fe4000bf26270 */
[----:B------:R-:W-:Y:S01]  /*60d40*/  ISETP.LT.AND P6, PT, R43, UR40, !P2 ;  /* 0x000000282b007c0c */ /* 0x000fe2000d7c1270 */
[----:B------:R-:W0:Y:S01]  /*60d50*/  LDCU UR40, c[0x0][0x398] ;  /* 0x00007300ff2877ac */ /* 0x000e220008000800 */
[----:B-1----:R-:W-:-:S04]  /*60d60*/  IMAD.WIDE R58, R55, 0x2, R48 ;  /* 0x00000002373a7825 */ /* 0x002fc800078e0230 */
[----:B------:R-:W-:Y:S01]  /*60d70*/  IMAD.WIDE R56, R55, 0x2, R50 ;  /* 0x0000000237387825 */ /* 0x000fe200078e0232 */
[----:B------:R-:W-:Y:S01]  /*60d80*/  ISETP.LT.AND P2, PT, R47, UR50, !P2 ;  /* 0x000000322f007c0c */ /* 0x000fe2000d741270 */
[----:B------:R-:W1:Y:S01]  /*60d90*/  LDCU UR41, c[0x0][0x398] ;  /* 0x00007300ff2977ac */ /* 0x000e620008000800 */
[----:B------:R-:W0:Y:S01]  /*60da0*/  LDCU UR50, c[0x0][0x398] ;  /* 0x00007300ff3277ac */ /* 0x000e220008000800 */
[----:B--2---:R-:W-:Y:S01]  /*60db0*/  PRMT R54, R4, 0x7632, R54 ;  /* 0x0000763204367816 */ /* 0x004fe20000000036 */
[----:B------:R2:W-:Y:S04]  /*60dc0*/  @P4 STG.E.U16 desc[UR32][R60.64], R4 ;  /* 0x000000043c004986 */ /* 0x0005e8000c101520 */
[----:B--2---:R-:W2:Y:S04]  /*60dd0*/  LDL.LU R4, [R1+0xf8] ;  /* 0x0000f80001047983 */ /* 0x004ea80000300800 */
[----:B------:R-:W2:Y:S04]  /*60de0*/  LDL.LU R10, [R1+0xe8] ;  /* 0x0000e800010a7983 */ /* 0x000ea80000300800 */
[----:B------:R0:W-:Y:S01]  /*60df0*/  @P5 STG.E.U16 desc[UR32][R58.64], R54 ;  /* 0x000000363a005986 */ /* 0x0001e2000c101520 */
[----:B------:R-:W-:Y:S01]  /*60e00*/  ISETP.LT.AND P4, PT, R39, UR48, !P3 ;  /* 0x0000003027007c0c */ /* 0x000fe2000df81270 */
[----:B------:R-:W1:Y:S02]  /*60e10*/  LDCU UR48, c[0x0][0x398] ;  /* 0x00007300ff3077ac */ /* 0x000e640008000800 */
[----:B---3--:R3:W-:Y:S01]  /*60e20*/  @P6 STG.E.U16 desc[UR32][R56.64], R11 ;  /* 0x0000000b38006986 */ /* 0x0087e2000c101520 */
[----:B0-----:R-:W-:-:S03]  /*60e30*/  PRMT R58, R11, 0x7632, R58 ;  /* 0x000076320b3a7816 */ /* 0x001fc6000000003a */
[----:B---3--:R-:W3:Y:S01]  /*60e40*/  LDL.LU R11, [R1+0xd8] ;  /* 0x0000d800010b7983 */ /* 0x008ee20000300800 */
[----:B------:R-:W-:-:S04]  /*60e50*/  IMAD.WIDE R56, R55, 0x2, R52 ;  /* 0x0000000237387825 */ /* 0x000fc800078e0234 */
[----:B------:R-:W-:Y:S02]  /*60e60*/  VIADD R55, R55, UR4 ;  /* 0x0000000437377c36 */ /* 0x000fe40008000000 */
[----:B------:R-:W-:Y:S02]  /*60e70*/  VIADD R54, R42, 0x6 ;  /* 0x000000062a367836 */ /* 0x000fe40000000000 */
[----:B------:R-:W-:Y:S01]  /*60e80*/  IMAD.WIDE R60, R55, 0x2, R2 ;  /* 0x00000002373c7825 */ /* 0x000fe200078e0202 */
[----:B------:R-:W-:Y:S02]  /*60e90*/  @P2 STG.E.U16 desc[UR32][R56.64], R58 ;  /* 0x0000003a38002986 */ /* 0x000fe4000c101520 */
[----:B------:R-:W-:Y:S01]  /*60ea0*/  ISETP.GE.AND P2, PT, R54, UR52, PT ;  /* 0x0000003436007c0c */ /* 0x000fe2000bf46270 */
[----:B------:R-:W0:Y:S01]  /*60eb0*/  LDCU UR52, c[0x0][0x398] ;  /* 0x00007300ff3477ac */ /* 0x000e220008000800 */
[----:B----4-:R-:W-:Y:S01]  /*60ec0*/  PRMT R54, R7, 0x7632, R54 ;  /* 0x0000763207367816 */ /* 0x010fe20000000036 */
[----:B------:R4:W-:Y:S04]  /*60ed0*/  @P4 STG.E.U16 desc[UR32][R60.64], R7 ;  /* 0x000000073c004986 */ /* 0x0009e8000c101520 */
[----:B----4-:R-:W4:Y:S01]  /*60ee0*/  LDL.LU R7, [R1+0x10c] ;  /* 0x00010c0001077983 */ /* 0x010f220000300800 */
[----:B-1----:R-:W-:Y:S01]  /*60ef0*/  ISETP.LT.AND P5, PT, R5, UR48, !P3 ;  /* 0x0000003005007c0c */ /* 0x002fe2000dfa1270 */
[----:B------:R-:W1:Y:S02]  /*60f00*/  LDCU UR48, c[0x0][0x398] ;  /* 0x00007300ff3077ac */ /* 0x000e640008000800 */
[----:B-1----:R-:W-:Y:S01]  /*60f10*/  ISETP.LT.AND P6, PT, R43, UR48, !P3 ;  /* 0x000000302b007c0c */ /* 0x002fe2000dfc1270 */
[----:B------:R-:W-:Y:S01]  /*60f20*/  IMAD.WIDE R58, R55, 0x2, R48 ;  /* 0x00000002373a7825 */ /* 0x000fe200078e0230 */
[----:B------:R-:W-:Y:S01]  /*60f30*/  ISETP.LT.AND P3, PT, R47, UR51, !P3 ;  /* 0x000000332f007c0c */ /* 0x000fe2000df61270 */
[----:B------:R-:W1:Y:S02]  /*60f40*/  LDCU UR51, c[0x0][0x398] ;  /* 0x00007300ff3377ac */ /* 0x000e640008000800 */
[----:B------:R-:W-:Y:S01]  /*60f50*/  IMAD.WIDE R56, R55, 0x2, R50 ;  /* 0x0000000237387825 */ /* 0x000fe200078e0232 */
[----:B------:R-:W0:Y:S01]  /*60f60*/  LDCU UR48, c[0x0][0x39c] ;  /* 0x00007380ff3077ac */ /* 0x000e220008000800 */
[----:B-1----:R-:W-:Y:S01]  /*60f70*/  ISETP.LT.AND P4, PT, R39, UR51, !P1 ;  /* 0x0000003327007c0c */ /* 0x002fe2000cf81270 */
[----:B------:R-:W1:Y:S02]  /*60f80*/  LDCU UR51, c[0x0][0x398] ;  /* 0x00007300ff3377ac */ /* 0x000e640008000800 */
[----:B------:R0:W-:Y:S02]  /*60f90*/  @P5 STG.E.U16 desc[UR32][R58.64], R54 ;  /* 0x000000363a005986 */ /* 0x0001e4000c101520 */
[----:B0-----:R-:W-:Y:S01]  /*60fa0*/  VIADD R54, R42, 0x7 ;  /* 0x000000072a367836 */ /* 0x001fe20000000000 */
[----:B-1----:R-:W-:Y:S01]  /*60fb0*/  ISETP.LT.AND P5, PT, R5, UR51, !P1 ;  /* 0x0000003305007c0c */ /* 0x002fe2000cfa1270 */
[----:B------:R-:W0:Y:S01]  /*60fc0*/  LDCU UR51, c[0x0][0x398] ;  /* 0x00007300ff3377ac */ /* 0x000e220008000800 */
[----:B--2---:R1:W-:Y:S01]  /*60fd0*/  @P6 STG.E.U16 desc[UR32][R56.64], R4 ;  /* 0x0000000438006986 */ /* 0x0043e2000c101520 */
[----:B------:R-:W-:-:S02]  /*60fe0*/  PRMT R58, R4, 0x7632, R58 ;  /* 0x00007632043a7816 */ /* 0x000fc4000000003a */
[----:B------:R-:W-:Y:S01]  /*60ff0*/  ISETP.LT.AND P6, PT, R43, UR77, !P1 ;  /* 0x0000004d2b007c0c */ /* 0x000fe2000cfc1270 */
[----:B------:R-:W2:Y:S01]  /*61000*/  LDCU UR77, c[0x0][0x39c] ;  /* 0x00007380ff4d77ac */ /* 0x000ea20008000800 */
[----:B------:R-:W-:Y:S01]  /*61010*/  ISETP.LT.AND P1, PT, R47, UR76, !P1 ;  /* 0x0000004c2f007c0c */ /* 0x000fe2000cf21270 */
[----:B------:R-:W0:Y:S01]  /*61020*/  LDCU UR76, c[0x0][0x39c] ;  /* 0x00007380ff4c77ac */ /* 0x000e220008000800 */
[C---:B-1----:R-:W-:Y:S01]  /*61030*/  IMAD.WIDE R56, R55.reuse, 0x2, R52 ;  /* 0x0000000237387825 */ /* 0x042fe200078e0234 */
[----:B------:R-:W2:Y:S03]  /*61040*/  LDL.LU R4, [R1+0xfc] ;  /* 0x0000fc0001047983 */ /* 0x000ea60000300800 */
[----:B------:R-:W-:Y:S01]  /*61050*/  VIADD R55, R55, UR4 ;  /* 0x0000000437377c36 */ /* 0x000fe20008000000 */
[----:B------:R1:W-:Y:S01]  /*61060*/  @P3 STG.E.U16 desc[UR32][R56.64], R58 ;  /* 0x0000003a38003986 */ /* 0x0003e2000c101520 */
[----:B------:R-:W-:Y:S01]  /*61070*/  ISETP.GE.AND P3, PT, R54, UR56, PT ;  /* 0x0000003836007c0c */ /* 0x000fe2000bf66270 */
[----:B------:R-:W0:Y:S01]  /*61080*/  LDCU UR56, c[0x0][0x398] ;  /* 0x00007300ff3877ac */ /* 0x000e220008000800 */
[----:B------:R-:W-:Y:S01]  /*61090*/  IMAD.WIDE R60, R55, 0x2, R2 ;  /* 0x00000002373c7825 */ /* 0x000fe200078e0202 */
[----:B------:R-:W-:-:S04]  /*610a0*/  PRMT R54, R10, 0x7632, R54 ;  /* 0x000076320a367816 */ /* 0x000fc80000000036 */
[----:B------:R-:W-:Y:S01]  /*610b0*/  @P4 STG.E.U16 desc[UR32][R60.64], R10 ;  /* 0x0000000a3c004986 */ /* 0x000fe2000c101520 */
[----:B-1----:R-:W-:-:S04]  /*610c0*/  IMAD.WIDE R58, R55, 0x2, R48 ;  /* 0x00000002373a7825 */ /* 0x002fc800078e0230 */
[----:B------:R-:W-:Y:S01]  /*610d0*/  IMAD.WIDE R56, R55, 0x2, R50 ;  /* 0x0000000237387825 */ /* 0x000fe200078e0232 */
[----:B------:R1:W-:Y:S01]  /*610e0*/  @P5 STG.E.U16 desc[UR32][R58.64], R54 ;  /* 0x000000363a005986 */ /* 0x0003e2000c101520 */
[----:B---3--:R-:W-:-:S03]  /*610f0*/  PRMT R9, R11, 0x7632, R9 ;  /* 0x000076320b097816 */ /* 0x008fc60000000009 */
[----:B------:R3:W-:Y:S01]  /*61100*/  @P6 STG.E.U16 desc[UR32][R56.64], R11 ;  /* 0x0000000b38006986 */ /* 0x0007e2000c101520 */
[----:B------:R-:W-:Y:S01]  /*61110*/  ISETP.LT.AND P4, PT, R39, UR75, !P2 ;  /* 0x0000004b27007c0c */ /* 0x000fe2000d781270 */
[----:B------:R-:W0:Y:S01]  /*61120*/  LDCU UR75, c[0x0][0x398] ;  /* 0x00007300ff4b77ac */ /* 0x000e220008000800 */
[C---:B-1----:R-:W-:Y:S01]  /*61130*/  IMAD.WIDE R58, R55.reuse, 0x2, R52 ;  /* 0x00000002373a7825 */ /* 0x042fe200078e0234 */
[----:B---3--:R-:W3:Y:S03]  /*61140*/  LDL.LU R11, [R1+0xec] ;  /* 0x0000ec00010b7983 */ /* 0x008ee60000300800 */
[----:B------:R-:W-:Y:S01]  /*61150*/  VIADD R54, R55, UR4 ;  /* 0x0000000437367c36 */ /* 0x000fe20008000000 */
[----:B------:R1:W-:Y:S03]  /*61160*/  @P1 STG.E.U16 desc[UR32][R58.64], R9 ;  /* 0x000000093a001986 */ /* 0x0003e6000c101520 */
[----:B------:R-:W-:Y:S01]  /*61170*/  IMAD.WIDE R56, R54, 0x2, R2 ;  /* 0x0000000236387825 */ /* 0x000fe200078e0202 */
[----:B----4-:R-:W-:Y:S01]  /*61180*/  PRMT R55, R7, 0x7632, R55 ;  /* 0x0000763207377816 */ /* 0x010fe20000000037 */
[----:B-1----:R-:W4:Y:S04]  /*61190*/  LDL.LU R9, [R1+0xdc] ;  /* 0x0000dc0001097983 */ /* 0x002f280000300800 */
[----:B------:R1:W-:Y:S04]  /*611a0*/  @P4 STG.E.U16 desc[UR32][R56.64], R7 ;  /* 0x0000000738004986 */ /* 0x0003e8000c101520 */
[----:B-1----:R-:W4:Y:S01]  /*611b0*/  LDL.LU R7, [R1+0xc0] ;  /* 0x0000c00001077983 */ /* 0x002f220000300800 */
[----:B------:R-:W-:-:S02]  /*611c0*/  ISETP.LT.AND P6, PT, R5, UR14, !P2 ;  /* 0x0000000e05007c0c */ /* 0x000fc4000d7c1270 */
[----:B------:R-:W-:Y:S01]  /*611d0*/  ISETP.LT.AND P5, PT, R43, UR15, !P2 ;  /* 0x0000000f2b007c0c */ /* 0x000fe2000d7a1270 */
[C---:B------:R-:W-:Y:S01]  /*611e0*/  IMAD.WIDE R60, R54.reuse, 0x2, R48 ;  /* 0x00000002363c7825 */ /* 0x040fe200078e0230 */
[----:B------:R-:W-:Y:S01]  /*611f0*/  ISETP.LT.AND P2, PT, R47, UR12, !P2 ;  /* 0x0000000c2f007c0c */ /* 0x000fe2000d741270 */
[----:B------:R-:W1:Y:S02]  /*61200*/  LDCU UR14, c[0x0][0x398] ;  /* 0x00007300ff0e77ac */ /* 0x000e640008000800 */
[----:B------:R-:W-:Y:S01]  /*61210*/  IMAD.WIDE R56, R54, 0x2, R50 ;  /* 0x0000000236387825 */ /* 0x000fe200078e0232 */
[----:B------:R-:W-:Y:S01]  /*61220*/  ISETP.LT.AND P4, PT, R39, UR10, !P3 ;  /* 0x0000000a27007c0c */ /* 0x000fe2000df81270 */
[----:B------:R-:W0:Y:S04]  /*61230*/  LDCU UR15, c[0x0][0x398] ;  /* 0x00007300ff0f77ac */ /* 0x000e280008000800 */
[----:B------:R1:W-:Y:S01]  /*61240*/  @P6 STG.E.U16 desc[UR32][R60.64], R55 ;  /* 0x000000373c006986 */ /* 0x0003e2000c101520 */
[----:B------:R-:W-:Y:S01]  /*61250*/  ISETP.LT.AND P6, PT, R43, UR13, !P3 ;  /* 0x0000000d2b007c0c */ /* 0x000fe2000dfc1270 */
[----:B------:R-:W-:Y:S01]  /*61260*/  VIADD R58, R42, 0x8 ;  /* 0x000000082a3a7836 */ /* 0x000fe20000000000 */
[----:B------:R-:W0:Y:S04]  /*61270*/  LDCU UR12, c[0x0][0x398] ;  /* 0x00007300ff0c77ac */ /* 0x000e280008000800 */
[----:B--2---:R-:W-:Y:S01]  /*61280*/  ISETP.GE.AND P1, PT, R58, UR77, PT ;  /* 0x0000004d3a007c0c */ /* 0x004fe2000bf26270 */
[----:B------:R-:W2:Y:S01]  /*61290*/  LDCU UR77, c[0x0][0x39c] ;  /* 0x00007380ff4d77ac */ /* 0x000ea20008000800 */
[----:B-1----:R-:W-:Y:S01]  /*612a0*/  VIADD R55, R42, 0x9 ;  /* 0x000000092a377836 */ /* 0x002fe20000000000 */
[----:B------:R-:W1:Y:S01]  /*612b0*/  LDCU UR10, c[0x0][0x398] ;  /* 0x00007300ff0a77ac */ /* 0x000e620008000800 */
[----:B------:R-:W0:Y:S01]  /*612c0*/  LDCU UR13, c[0x0][0x398] ;  /* 0x00007300ff0d77ac */ /* 0x000e220008000800 */
[----:B------:R0:W-:Y:S01]  /*612d0*/  @P5 STG.E.U16 desc[UR32][R56.64], R4 ;  /* 0x0000000438005986 */ /* 0x0001e2000c101520 */
[----:B------:R-:W-:-:S02]  /*612e0*/  PRMT R59, R4, 0x7632, R59 ;  /* 0x00007632043b7816 */ /* 0x000fc4000000003b */
[----:B------:R-:W-:Y:S01]  /*612f0*/  ISETP.LT.AND P5, PT, R5, UR9, !P3 ;  /* 0x0000000905007c0c */ /* 0x000fe2000dfa1270 */
[----:B------:R-:W1:Y:S01]  /*61300*/  LDCU UR9, c[0x0][0x398] ;  /* 0x00007300ff0977ac */ /* 0x000e620008000800 */
[C---:B0-----:R-:W-:Y:S01]  /*61310*/  IMAD.WIDE R56, R54.reuse, 0x2, R52 ;  /* 0x0000000236387825 */ /* 0x041fe200078e0234 */
[----:B------:R-:W2:Y:S03]  /*61320*/  LDL.LU R4, [R1+0xb0] ;  /* 0x0000b00001047983 */ /* 0x000ea60000300800 */
[----:B------:R-:W-:Y:S01]  /*61330*/  VIADD R54, R54, UR4 ;  /* 0x0000000436367c36 */ /* 0x000fe20008000000 */
[----:B------:R0:W-:Y:S01]  /*61340*/  @P2 STG.E.U16 desc[UR32][R56.64], R59 ;  /* 0x0000003b38002986 */ /* 0x0001e2000c101520 */
[----:B------:R-:W-:Y:S01]  /*61350*/  ISETP.GE.AND P2, PT, R55, UR19, PT ;  /* 0x0000001337007c0c */ /* 0x000fe2000bf46270 */
[----:B------:R-:W1:Y:S01]  /*61360*/  LDCU UR19, c[0x0][0x398] ;  /* 0x00007300ff1377ac */ /* 0x000e620008000800 */
[----:B------:R-:W-:Y:S01]  /*61370*/  ISETP.LT.AND P3, PT, R47, UR16, !P3 ;  /* 0x000000102f007c0c */ /* 0x000fe2000df61270 */
[----:B------:R-:W1:Y:S01]  /*61380*/  LDCU UR16, c[0x0][0x398] ;  /* 0x00007300ff1077ac */ /* 0x000e620008000800 */
[----:B0-----:R-:W-:-:S04]  /*61390*/  IMAD.WIDE R56, R54, 0x2, R2 ;  /* 0x0000000236387825 */ /* 0x001fc800078e0202 */
[C---:B------:R-:W-:Y:S01]  /*613a0*/  IMAD.WIDE R58, R54.reuse, 0x2, R48 ;  /* 0x00000002363a7825 */ /* 0x040fe200078e0230 */
[----:B---3--:R-:W-:Y:S01]  /*613b0*/  PRMT R55, R11, 0x7632, R55 ;  /* 0x000076320b377816 */ /* 0x008fe20000000037 */
[----:B------:R0:W-:Y:S01]  /*613c0*/  @P4 STG.E.U16 desc[UR32][R56.64], R11 ;  /* 0x0000000b38004986 */ /* 0x0001e2000c101520 */
[----:B------:R-:W-:Y:S01]  /*613d0*/  ISETP.LT.AND P4, PT, R39, UR11, !P1 ;  /* 0x0000000b27007c0c */ /* 0x000fe2000cf81270 */
[----:B------:R-:W3:Y:S02]  /*613e0*/  LDCU UR11, c[0x0][0x398] ;  /* 0x00007300ff0b77ac */ /* 0x000ee40008000800 */
[----:B------:R4:W-:Y:S01]  /*613f0*/  @P5 STG.E.U16 desc[UR32][R58.64], R55 ;  /* 0x000000373a005986 */ /* 0x0009e2000c101520 */
[----:B0-----:R-:W-:-:S03]  /*61400*/  IMAD.WIDE R56, R54, 0x2, R50 ;  /* 0x0000000236387825 */ /* 0x001fc600078e0232 */
[----:B------:R-:W3:Y:S01]  /*61410*/  LDL.LU R11, [R1+0xa0] ;  /* 0x0000a000010b7983 */ /* 0x000ee20000300800 */
[----:B----4-:R-:W-:-:S03]  /*61420*/  PRMT R58, R9, 0x7632, R58 ;  /* 0x00007632093a7816 */ /* 0x010fc6000000003a */
[----:B------:R0:W-:Y:S01]  /*61430*/  @P6 STG.E.U16 desc[UR32][R56.64], R9 ;  /* 0x0000000938006986 */ /* 0x0001e2000c101520 */
[----:B------:R-:W-:-:S03]  /*61440*/  VIADD R55, R42, 0xa ;  /* 0x0000000a2a377836 */ /* 0x000fc60000000000 */
[----:B0-----:R-:W4:Y:S01]  /*61450*/  LDL.LU R9, [R1+0x90] ;  /* 0x0000900001097983 */ /* 0x001f220000300800 */
[----:B------:R-:W-:-:S04]  /*61460*/  IMAD.WIDE R56, R54, 0x2, R52 ;  /* 0x0000000236387825 */ /* 0x000fc800078e0234 */
[----:B------:R-:W-:Y:S01]  /*61470*/  VIADD R54, R54, UR4 ;  /* 0x0000000436367c36 */ /* 0x000fe20008000000 */
[----:B------:R-:W-:Y:S03]  /*61480*/  @P3 STG.E.U16 desc[UR32][R56.64], R58 ;  /* 0x0000003a38003986 */ /* 0x000fe6000c101520 */
[----:B------:R-:W-:Y:S01]  /*61490*/  IMAD.WIDE R60, R54, 0x2, R2 ;  /* 0x00000002363c7825 */ /* 0x000fe200078e0202 */
[----:B------:R-:W-:Y:S01]  /*614a0*/  ISETP.GE.AND P3, PT, R55, UR27, PT ;  /* 0x0000001b37007c0c */ /* 0x000fe2000bf66270 */
[----:B------:R-:W0:Y:S01]  /*614b0*/  LDCU UR27, c[0x0][0x39c] ;  /* 0x00007380ff1b77ac */ /* 0x000e220008000800 */
[----:B------:R-:W-:Y:S02]  /*614c0*/  PRMT R55, R7, 0x7632, R55 ;  /* 0x0000763207377816 */ /* 0x000fe40000000037 */
        /* <DEDUP_REMOVED lines=12> */
[----:B------:R-:W0:Y:S01]  /*61590*/  LDCU UR18, c[0x0][0x398] ;  /* 0x00007300ff1277ac */ /* 0x000e220008000800 */
[----:B------:R-:W0:Y:S01]  /*615a0*/  LDCU UR20, c[0x0][0x398] ;  /* 0x00007300ff1477ac */ /* 0x000e220008000800 */
[----:B------:R-:W0:Y:S01]  /*615b0*/  LDCU UR21, c[0x0][0x398] ;  /* 0x00007300ff1577ac */ /* 0x000e220008000800 */
[----:B-1----:R-:W-:Y:S01]  /*615c0*/  VIADD R55, R42, 0xb ;  /* 0x0000000b2a377836 */ /* 0x002fe20000000000 */
[----:B--2---:R1:W-:Y:S01]  /*615d0*/  @P6 STG.E.U16 desc[UR32][R56.64], R4 ;  /* 0x0000000438006986 */ /* 0x0043e2000c101520 */
[----:B------:R-:W-:-:S02]  /*615e0*/  PRMT R58, R4, 0x7632, R58 ;  /* 0x00007632043a7816 */ /* 0x000fc4000000003a */
[----:B------:R-:W-:Y:S01]  /*615f0*/  ISETP.LT.AND P6, PT, R43, UR22, !P2 ;  /* 0x000000162b007c0c */ /* 0x000fe2000d7c1270 */
[----:B------:R-:W2:Y:S01]  /*61600*/  LDCU UR22, c[0x0][0x398] ;  /* 0x00007300ff1677ac */ /* 0x000ea20008000800 */
[C---:B-1----:R-:W-:Y:S01]  /*61610*/  IMAD.WIDE R56, R54.reuse, 0x2, R52 ;  /* 0x0000000236387825 */ /* 0x042fe200078e0234 */
[----:B------:R-:W2:Y:S03]  /*61620*/  LDL.LU R4, [R1+0xb4] ;  /* 0x0000b40001047983 */ /* 0x000ea60000300800 */
[----:B------:R-:W-:Y:S01]  /*61630*/  VIADD R54, R54, UR4 ;  /* 0x0000000436367c36 */ /* 0x000fe20008000000 */
[----:B------:R1:W-:Y:S03]  /*61640*/  @P1 STG.E.U16 desc[UR32][R56.64], R58 ;  /* 0x0000003a38001986 */ /* 0x0003e6000c101520 */
[C---:B------:R-:W-:Y:S01]  /*61650*/  IMAD.WIDE R60, R54.reuse, 0x2, R2 ;  /* 0x00000002363c7825 */ /* 0x040fe200078e0202 */
[----:B------:R-:W-:Y:S01]  /*61660*/  ISETP.GE.AND P1, PT, R55, UR59, PT ;  /* 0x0000003b37007c0c */ /* 0x000fe2000bf26270 */
[----:B------:R-:W0:Y:S01]  /*61670*/  LDCU UR59, c[0x0][0x39c] ;  /* 0x00007380ff3b77ac */ /* 0x000e220008000800 */
[----:B------:R-:W-:Y:S01]  /*61680*/  ISETP.LT.AND P2, PT, R47, UR23, !P2 ;  /* 0x000000172f007c0c */ /* 0x000fe2000d741270 */
[----:B------:R-:W0:Y:S01]  /*61690*/  LDCU UR23, c[0x0][0x398] ;  /* 0x00007300ff1777ac */ /* 0x000e220008000800 */
[----:B-1----:R-:W-:-:S04]  /*616a0*/  IMAD.WIDE R58, R54, 0x2, R48 ;  /* 0x00000002363a7825 */ /* 0x002fc800078e0230 */
[----:B------:R-:W-:Y:S01]  /*616b0*/  IMAD.WIDE R56, R54, 0x2, R50 ;  /* 0x0000000236387825 */ /* 0x000fe200078e0232 */
[----:B---3--:R-:W-:Y:S01]  /*616c0*/  PRMT R55, R11, 0x7632, R55 ;  /* 0x000076320b377816 */ /* 0x008fe20000000037 */
[----:B------:R1:W-:Y:S01]  /*616d0*/  @P4 STG.E.U16 desc[UR32][R60.64], R11 ;  /* 0x0000000b3c004986 */ /* 0x0003e2000c101520 */
[----:B------:R-:W-:Y:S01]  /*616e0*/  ISETP.LT.AND P4, PT, R39, UR28, !P3 ;  /* 0x0000001c27007c0c */ /* 0x000fe2000df81270 */
[----:B------:R-:W3:Y:S02]  /*616f0*/  LDCU UR28, c[0x0][0x398] ;  /* 0x00007300ff1c77ac */ /* 0x000ee40008000800 */
[----:B------:R0:W-:Y:S04]  /*61700*/  @P5 STG.E.U16 desc[UR32][R58.64], R55 ;  /* 0x000000373a005986 */ /* 0x0001e8000c101520 */
[----:B-1----:R-:W3:Y:S04]  /*61710*/  LDL.LU R11, [R1+0xa4] ;  /* 0x0000a400010b7983 */ /* 0x002ee80000300800 */
[----:B----4-:R1:W-:Y:S01]  /*61720*/  @P6 STG.E.U16 desc[UR32][R56.64], R9 ;  /* 0x0000000938006986 */ /* 0x0103e2000c101520 */
[----:B0-----:R-:W-:Y:S01]  /*61730*/  PRMT R58, R9, 0x7632, R58 ;  /* 0x00007632093a7816 */ /* 0x001fe2000000003a */
[----:B------:R-:W-:-:S02]  /*61740*/  VIADD R55, R42, 0xc ;  /* 0x0000000c2a377836 */ /* 0x000fc40000000000 */
[----:B-1----:R-:W4:Y:S01]  /*61750*/  LDL.LU R9, [R1+0x94] ;  /* 0x0000940001097983 */ /* 0x002f220000300800 */
        /* <DEDUP_REMOVED lines=30> */
[----:B------:R1:W-:Y:S01]  /*61940*/  @P3 STG.E.U16 desc[UR32][R56.64], R58 ;  /* 0x0000003a38003986 */ /* 0x0003e2000c101520 */
[----:B------:R-:W-:Y:S01]  /*61950*/  ISETP.GE.AND P3, PT, R55, UR69, PT ;  /* 0x0000004537007c0c */ /* 0x000fe2000bf66270 */
[----:B------:R-:W0:Y:S01]  /*61960*/  LDCU UR69, c[0x0][0x39c] ;  /* 0x00007380ff4577ac */ /* 0x000e220008000800 */
[C---:B------:R-:W-:Y:S01]  /*61970*/  IMAD.WIDE R60, R54.reuse, 0x2, R2 ;  /* 0x00000002363c7825 */ /* 0x040fe200078e0202 */
[----:B------:R-:W-:Y:S01]  /*61980*/  ISETP.LT.AND P1, PT, R47, UR63, !P1 ;  /* 0x0000003f2f007c0c */ /* 0x000fe2000cf21270 */
[----:B------:R-:W0:Y:S02]  /*61990*/  LDCU UR63, c[0x0][0x398] ;  /* 0x00007300ff3f77ac */ /* 0x000e240008000800 */
        /* <DEDUP_REMOVED lines=11> */
[C---:B-1----:R-:W-:Y:S01]  /*61a50*/  IMAD.WIDE R56, R54.reuse, 0x2, R52 ;  /* 0x0000000236387825 */ /* 0x042fe200078e0234 */
[----:B------:R-:W4:Y:S03]  /*61a60*/  LDL.LU R9, [R1+0x98] ;  /* 0x0000980001097983 */ /* 0x000f260000300800 */
[----:B------:R-:W-:Y:S01]  /*61a70*/  VIADD R54, R54, UR4 ;  /* 0x0000000436367c36 */ /* 0x000fe20008000000 */
[----:B------:R-:W-:Y:S03]  /*61a80*/  @P1 STG.E.U16 desc[UR32][R56.64], R58 ;  /* 0x0000003a38001986 */ /* 0x000fe6000c101520 */
[----:B------:R-:W-:Y:S01]  /*61a90*/  IMAD.WIDE R60, R54, 0x2, R2 ;  /* 0x00000002363c7825 */ /* 0x000fe200078e0202 */
[----:B------:R-:W-:Y:S01]  /*61aa0*/  ISETP.GE.AND P1, PT, R55, UR74, PT ;  /* 0x0000004a37007c0c */ /* 0x000fe2000bf26270 */
[----:B------:R-:W0:Y:S01]  /*61ab0*/  LDCU UR74, c[0x0][0x39c] ;  /* 0x00007380ff4a77ac */ /* 0x000e220008000800 */
[----:B------:R-:W-:-:S02]  /*61ac0*/  PRMT R55, R7, 0x7632, R55 ;  /* 0x0000763207377816 */ /* 0x000fc40000000037 */
[----:B------:R1:W-:Y:S04]  /*61ad0*/  @P4 STG.E.U16 desc[UR32][R60.64], R7 ;  /* 0x000000073c004986 */ /* 0x0003e8000c101520 */
[----:B-1----:R-:W4:Y:S01]  /*61ae0*/  LDL.LU R7, [R1+0xcc] ;  /* 0x0000cc0001077983 */ /* 0x002f220000300800 */
[----:B------:R-:W-:Y:S02]  /*61af0*/  ISETP.LT.AND P5, PT, R5, UR66, !P2 ;  /* 0x0000004205007c0c */ /* 0x000fe4000d7a1270 */
        /* <DEDUP_REMOVED lines=27> */
[C---:B------:R-:W-:Y:S01]  /*61cb0*/  IMAD.WIDE R56, R54.reuse, 0x2, R50 ;  /* 0x0000000236387825 */ /* 0x040fe200078e0232 */
[----:B---3--:R-:W-:Y:S01]  /*61cc0*/  PRMT R55, R11, 0x7632, R55 ;  /* 0x000076320b377816 */ /* 0x008fe20000000037 */
[----:B------:R-:W-:Y:S01]  /*61cd0*/  @P4 STG.E.U16 desc[UR32][R60.64], R11 ;  /* 0x0000000b3c004986 */ /* 0x000fe2000c101520 */
[----:B------:R-:W-:Y:S01]  /*61ce0*/  ISETP.LT.AND P4, PT, R39, UR26, !P1 ;  /* 0x0000001a27007c0c */ /* 0x000fe2000cf81270 */
[----:B------:R-:W1:Y:S02]  /*61cf0*/  LDCU UR26, c[0x0][0x398] ;  /* 0x00007300ff1a77ac */ /* 0x000e640008000800 */
[----:B------:R3:W-:Y:S04]  /*61d00*/  @P5 STG.E.U16 desc[UR32][R58.64], R55 ;  /* 0x000000373a005986 */ /* 0x0007e8000c101520 */
[----:B----4-:R4:W-:Y:S01]  /*61d10*/  @P6 STG.E.U16 desc[UR32][R56.64], R9 ;  /* 0x0000000938006986 */ /* 0x0109e2000c101520 */
[----:B------:R-:W-:Y:S01]  /*61d20*/  ISETP.LT.AND P6, PT, R5, UR24, !P1 ;  /* 0x0000001805007c0c */ /* 0x000fe2000cfc1270 */
[----:B---3--:R-:W-:Y:S01]  /*61d30*/  IMAD.WIDE R58, R54, 0x2, R52 ;  /* 0x00000002363a7825 */ /* 0x008fe200078e0234 */
[----:B------:R-:W-:-:S03]  /*61d40*/  PRMT R6, R7, 0x7632, R6 ;  /* 0x0000763207067816 */ /* 0x000fc60000000006 */
[----:B----4-:R-:W-:Y:S01]  /*61d50*/  VIADD R56, R54, UR4 ;  /* 0x0000000436387c36 */ /* 0x010fe20008000000 */
[----:B------:R-:W-:Y:S01]  /*61d60*/  PRMT R57, R9, 0x7632, R57 ;  /* 0x0000763209397816 */ /* 0x000fe20000000039 */
[----:B------:R-:W3:Y:S01]  /*61d70*/  LDCU UR24, c[0x0][0x398] ;  /* 0x00007300ff1877ac */ /* 0x000ee20008000800 */
[----:B------:R-:W4:Y:S01]  /*61d80*/  LDL.LU R9, [R1+0xac] ;  /* 0x0000ac0001097983 */ /* 0x000f220000300800 */
[----:B------:R-:W-:-:S04]  /*61d90*/  IMAD.WIDE R54, R56, 0x2, R2 ;  /* 0x0000000238367825 */ /* 0x000fc800078e0202 */
[C---:B------:R-:W-:Y:S01]  /*61da0*/  IMAD.WIDE R60, R56.reuse, 0x2, R48 ;  /* 0x00000002383c7825 */ /* 0x040fe200078e0230 */
[----:B------:R-:W-:Y:S04]  /*61db0*/  @P3 STG.E.U16 desc[UR32][R58.64], R57 ;  /* 0x000000393a003986 */ /* 0x000fe8000c101520 */
[----:B------:R-:W-:Y:S04]  /*61dc0*/  @P4 STG.E.U16 desc[UR32][R54.64], R7 ;  /* 0x0000000736004986 */ /* 0x000fe8000c101520 */
[----:B------:R0:W-:Y:S04]  /*61dd0*/  @P6 STG.E.U16 desc[UR32][R60.64], R6 ;  /* 0x000000063c006986 */ /* 0x0001e8000c101520 */
[----:B0-----:R-:W3:Y:S04]  /*61de0*/  LDL.LU R6, [R1+0x9c] ;  /* 0x00009c0001067983 */ /* 0x001ee80000300800 */
[----:B------:R-:W3:Y:S01]  /*61df0*/  LDL.LU R7, [R1+0x80] ;  /* 0x0000800001077983 */ /* 0x000ee20000300800 */
[----:B------:R-:W-:Y:S01]  /*61e00*/  ISETP.LT.AND P5, PT, R43, UR30, !P1 ;  /* 0x0000001e2b007c0c */ /* 0x000fe2000cfa1270 */
[----:B------:R-:W-:Y:S01]  /*61e10*/  IMAD.WIDE R54, R56, 0x2, R50 ;  /* 0x0000000238367825 */ /* 0x000fe200078e0232 */
[----:B------:R-:W-:Y:S01]  /*61e20*/  ISETP.LT.AND P1, PT, R47, UR31, !P1 ;  /* 0x0000001f2f007c0c */ /* 0x000fe2000cf21270 */
[----:B------:R-:W0:Y:S01]  /*61e30*/  LDCU UR30, c[0x0][0x398] ;  /* 0x00007300ff1e77ac */ /* 0x000e220008000800 */
[----:B------:R-:W-:Y:S01]  /*61e40*/  ISETP.LT.AND P4, PT, R39, UR36, !P2 ;  /* 0x0000002427007c0c */ /* 0x000fe2000d781270 */
[C---:B------:R-:W-:Y:S01]  /*61e50*/  VIADD R57, R42.reuse, 0x11 ;  /* 0x000000112a397836 */ /* 0x040fe20000000000 */
[----:B------:R-:W-:Y:S01]  /*61e60*/  ISETP.LT.AND P6, PT, R5, UR38, !P2 ;  /* 0x0000002605007c0c */ /* 0x000fe2000d7c1270 */
[----:B------:R-:W-:Y:S01]  /*61e70*/  VIADD R58, R42, 0x10 ;  /* 0x000000102a3a7836 */ /* 0x000fe20000000000 */
[----:B------:R-:W0:Y:S04]  /*61e80*/  LDCU UR31, c[0x0][0x398] ;  /* 0x00007300ff1f77ac */ /* 0x000e280008000800 */
[----:B------:R-:W-:Y:S01]  /*61e90*/  ISETP.GE.AND P3, PT, R58, UR39, PT ;  /* 0x000000273a007c0c */ /* 0x000fe2000bf66270 */
[----:B------:R-:W0:Y:S01]  /*61ea0*/  LDCU UR36, c[0x0][0x398] ;  /* 0x00007300ff2477ac */ /* 0x000e220008000800 */
[----:B------:R-:W0:Y:S01]  /*61eb0*/  LDCU UR38, c[0x0][0x398] ;  /* 0x00007300ff2677ac */ /* 0x000e220008000800 */
[----:B------:R-:W0:Y:S01]  /*61ec0*/  LDCU UR39, c[0x0][0x39c] ;  /* 0x00007380ff2777ac */ /* 0x000e220008000800 */
[----:B--2---:R-:W-:Y:S01]  /*61ed0*/  PRMT R59, R4, 0x7632, R59 ;  /* 0x00007632043b7816 */ /* 0x004fe2000000003b */
[----:B------:R2:W-:Y:S01]  /*61ee0*/  @P5 STG.E.U16 desc[UR32][R54.64], R4 ;  /* 0x0000000436005986 */ /* 0x0005e2000c101520 */
[----:B------:R-:W-:Y:S01]  /*61ef0*/  ISETP.LT.AND P5, PT, R43, UR34, !P2 ;  /* 0x000000222b007c0c */ /* 0x000fe2000d7a1270 */
[----:B------:R-:W0:Y:S02]  /*61f00*/  LDCU UR34, c[0x0][0x398] ;  /* 0x00007300ff2277ac */ /* 0x000e240008000800 */
[----:B--2---:R-:W2:Y:S01]  /*61f10*/  LDL.LU R4, [R1+0x70] ;  /* 0x0000700001047983 */ /* 0x004ea20000300800 */
[----:B------:R-:W-:-:S04]  /*61f20*/  IMAD.WIDE R54, R56, 0x2, R52 ;  /* 0x0000000238367825 */ /* 0x000fc800078e0234 */
[----:B------:R-:W-:Y:S01]  /*61f30*/  VIADD R56, R56, UR4 ;  /* 0x0000000438387c36 */ /* 0x000fe20008000000 */
[----:B------:R0:W-:Y:S01]  /*61f40*/  @P1 STG.E.U16 desc[UR32][R54.64], R59 ;  /* 0x0000003b36001986 */ /* 0x0001e2000c101520 */
[----:B------:R-:W-:Y:S01]  /*61f50*/  ISETP.GE.AND P1, PT, R57, UR48, PT ;  /* 0x0000003039007c0c */ /* 0x000fe2000bf26270 */
[----:B------:R-:W1:Y:S01]  /*61f60*/  LDCU UR48, c[0x0][0x39c] ;  /* 0x00007380ff3077ac */ /* 0x000e620008000800 */
[----:B------:R-:W-:Y:S01]  /*61f70*/  ISETP.LT.AND P2, PT, R47, UR40, !P2 ;  /* 0x000000282f007c0c */ /* 0x000fe2000d741270 */
[C---:B------:R-:W-:Y:S01]  /*61f80*/  VIADD R60, R56.reuse, UR4 ;  /* 0x00000004383c7c36 */ /* 0x040fe20008000000 */
[----:B------:R-:W1:Y:S01]  /*61f90*/  LDCU UR40, c[0x0][0x398] ;  /* 0x00007300ff2877ac */ /* 0x000e620008000800 */
[----:B0-----:R-:W-:-:S04]  /*61fa0*/  IMAD.WIDE R54, R56, 0x2, R2 ;  /* 0x0000000238367825 */ /* 0x001fc800078e0202 */
[C---:B------:R-:W-:Y:S01]  /*61fb0*/  IMAD.WIDE R58, R56.reuse, 0x2, R48 ;  /* 0x00000002383a7825 */ /* 0x040fe200078e0230 */
[----:B----4-:R-:W-:Y:S01]  /*61fc0*/  PRMT R57, R9, 0x7632, R57 ;  /* 0x0000763209397816 */ /* 0x010fe20000000039 */
[----:B------:R0:W-:Y:S01]  /*61fd0*/  @P4 STG.E.U16 desc[UR32][R54.64], R9 ;  /* 0x0000000936004986 */ /* 0x0001e2000c101520 */
[----:B------:R-:W-:Y:S01]  /*61fe0*/  ISETP.LT.AND P4, PT, R39, UR41, !P3 ;  /* 0x0000002927007c0c */ /* 0x000fe2000df81270 */
[----:B------:R-:W4:Y:S02]  /*61ff0*/  LDCU UR41, c[0x0][0x398] ;  /* 0x00007300ff2977ac */ /* 0x000f240008000800 */
[----:B------:R1:W-:Y:S04]  /*62000*/  @P6 STG.E.U16 desc[UR32][R58.64], R57 ;  /* 0x000000393a006986 */ /* 0x0003e8000c101520 */
[----:B0-----:R-:W4:Y:S01]  /*62010*/  LDL.LU R9, [R1+0x60] ;  /* 0x0000600001097983 */ /* 0x001f220000300800 */
[----:B------:R-:W-:-:S05]  /*62020*/  IMAD.WIDE R54, R56, 0x2, R50 ;  /* 0x0000000238367825 */ /* 0x000fca00078e0232 */
[----:B---3--:R0:W-:Y:S01]  /*62030*/  @P5 STG.E.U16 desc[UR32][R54.64], R6 ;  /* 0x0000000636005986 */ /* 0x0081e2000c101520 */
[----:B-1----:R-:W-:Y:S01]  /*62040*/  PRMT R58, R6, 0x7632, R58 ;  /* 0x00007632063a7816 */ /* 0x002fe2000000003a */
[----:B0-----:R-:W-:Y:S02]  /*62050*/  IMAD.WIDE R54, R56, 0x2, R52 ;  /* 0x0000000238367825 */ /* 0x001fe400078e0234 */
[----:B------:R-:W3:Y:S04]  /*62060*/  LDL.LU R6, [R1+0x50] ;  /* 0x0000500001067983 */ /* 0x000ee80000300800 */
[----:B------:R0:W-:Y:S01]  /*62070*/  @P2 STG.E.U16 desc[UR32][R54.64], R58 ;  /* 0x0000003a36002986 */ /* 0x0001e2000c101520 */
[----:B------:R-:W-:Y:S01]  /*62080*/  PRMT R61, R7, 0x7632, R61 ;  /* 0x00007632073d7816 */ /* 0x000fe2000000003d */
[----:B0-----:R-:W-:-:S05]  /*62090*/  IMAD.WIDE R54, R60, 0x2, R2 ;  /* 0x000000023c367825 */ /* 0x001fca00078e0202 */
[----:B------:R0:W-:Y:S04]  /*620a0*/  @P4 STG.E.U16 desc[UR32][R54.64], R7 ;  /* 0x0000000736004986 */ /* 0x0001e8000c101520 */
[----:B0-----:R-:W3:Y:S01]  /*620b0*/  LDL.LU R7, [R1+0x84] ;  /* 0x0000840001077983 */ /* 0x001ee20000300800 */
[----:B------:R-:W-:Y:S01]  /*620c0*/  ISETP.LT.AND P6, PT, R5, UR42, !P3 ;  /* 0x0000002a05007c0c */ /* 0x000fe2000dfc1270 */
[----:B------:R-:W-:Y:S01]  /*620d0*/  VIADD R57, R42, 0x12 ;  /* 0x000000122a397836 */ /* 0x000fe20000000000 */
[----:B------:R-:W-:Y:S01]  /*620e0*/  ISETP.LT.AND P5, PT, R43, UR44, !P3 ;  /* 0x0000002c2b007c0c */ /* 0x000fe2000dfa1270 */
[C---:B------:R-:W-:Y:S01]  /*620f0*/  IMAD.WIDE R58, R60.reuse, 0x2, R50 ;  /* 0x000000023c3a7825 */ /* 0x040fe200078e0232 */
[----:B------:R-:W-:Y:S01]  /*62100*/  ISETP.LT.AND P3, PT, R47, UR46, !P3 ;  /* 0x0000002e2f007c0c */ /* 0x000fe2000df61270 */
[----:B------:R-:W0:Y:S01]  /*62110*/  LDCU UR42, c[0x0][0x398] ;  /* 0x00007300ff2a77ac */ /* 0x000e220008000800 */
[----:B------:R-:W-:Y:S01]  /*62120*/  ISETP.GE.AND P2, PT, R57, UR54, PT ;  /* 0x0000003639007c0c */ /* 0x000fe2000bf46270 */
[C---:B------:R-:W-:Y:S01]  /*62130*/  IMAD.WIDE R56, R60.reuse, 0x2, R48 ;  /* 0x000000023c387825 */ /* 0x040fe200078e0230 */
[----:B------:R-:W-:Y:S01]  /*62140*/  ISETP.LT.AND P4, PT, R39, UR49, !P1 ;  /* 0x0000003127007c0c */ /* 0x000fe2000cf81270 */
[----:B------:R-:W1:Y:S02]  /*62150*/  LDCU UR44, c[0x0][0x398] ;  /* 0x00007300ff2c77ac */ /* 0x000e640008000800 */
[----:B------:R-:W-:-:S02]  /*62160*/  IMAD.WIDE R54, R60, 0x2, R52 ;  /* 0x000000023c367825 */ /* 0x000fc400078e0234 */
[----:B------:R0:W-:Y:S01]  /*62170*/  @P6 STG.E.U16 desc[UR32][R56.64], R61 ;  /* 0x0000003d38006986 */ /* 0x0001e2000c101520 */
[----:B------:R-:W1:Y:S01]  /*62180*/  LDCU UR46, c[0x0][0x398] ;  /* 0x00007300ff2e77ac */ /* 0x000e620008000800 */
[----:B------:R-:W-:Y:S01]  /*62190*/  VIADD R60, R60, UR4 ;  /* 0x000000043c3c7c36 */ /* 0x000fe20008000000 */
[----:B------:R-:W-:Y:S01]  /*621a0*/  ISETP.LT.AND P6, PT, R43, UR51, !P1 ;  /* 0x000000332b007c0c */ /* 0x000fe2000cfc1270 */
[----:B------:R-:W1:Y:S01]  /*621b0*/  LDCU UR49, c[0x0][0x398] ;  /* 0x00007300ff3177ac */ /* 0x000e620008000800 */
[----:B------:R-:W1:Y:S01]  /*621c0*/  LDCU UR51, c[0x0][0x398] ;  /* 0x00007300ff3377ac */ /* 0x000e620008000800 */
[----:B0-----:R-:W-:Y:S01]  /*621d0*/  VIADD R56, R42, 0x13 ;  /* 0x000000132a387836 */ /* 0x001fe20000000000 */
[----:B------:R-:W0:Y:S01]  /*621e0*/  LDCU UR54, c[0x0][0x39c] ;  /* 0x00007380ff3677ac */ /* 0x000e220008000800 */
[----:B--2---:R2:W-:Y:S01]  /*621f0*/  @P5 STG.E.U16 desc[UR32][R58.64], R4 ;  /* 0x000000043a005986 */ /* 0x0045e2000c101520 */
[----:B------:R-:W-:Y:S02]  /*62200*/  PRMT R57, R4, 0x7632, R57 ;  /* 0x0000763204397816 */ /* 0x000fe40000000039 */
[----:B------:R-:W-:Y:S01]  /*62210*/  ISETP.LT.AND P5, PT, R5, UR50, !P1 ;  /* 0x0000003205007c0c */ /* 0x000fe2000cfa1270 */
[----:B------:R-:W0:Y:S02]  /*62220*/  LDCU UR50, c[0x0][0x398] ;  /* 0x00007300ff3277ac */ /* 0x000e240008000800 */
[----:B------:R1:W-:Y:S04]  /*62230*/  @P3 STG.E.U16 desc[UR32][R54.64], R57 ;  /* 0x0000003936003986 */ /* 0x0003e8000c101520 */
[----:B--2---:R-:W2:Y:S01]  /*62240*/  LDL.LU R4, [R1+0x74] ;  /* 0x0000740001047983 */ /* 0x004ea20000300800 */
[----:B------:R-:W-:Y:S01]  /*62250*/  ISETP.LT.AND P1, PT, R47, UR52, !P1 ;  /* 0x000000342f007c0c */ /* 0x000fe2000cf21270 */
[----:B------:R-:W-:-:S04]  /*62260*/  IMAD.WIDE R58, R60, 0x2, R50 ;  /* 0x000000023c3a7825 */ /* 0x000fc800078e0232 */
[----:B-1----:R-:W-:Y:S01]  /*62270*/  IMAD.WIDE R54, R60, 0x2, R2 ;  /* 0x000000023c367825 */ /* 0x002fe200078e0202 */
[----:B------:R-:W-:Y:S01]  /*62280*/  ISETP.GE.AND P3, PT, R56, UR76, PT ;  /* 0x0000004c38007c0c */ /* 0x000fe2000bf66270 */
[----:B------:R-:W1:Y:S02]  /*62290*/  LDCU UR52, c[0x0][0x398] ;  /* 0x00007300ff3477ac */ /* 0x000e640008000800 */
[C---:B------:R-:W-:Y:S01]  /*622a0*/  IMAD.WIDE R56, R60.reuse, 0x2, R48 ;  /* 0x000000023c387825 */ /* 0x040fe200078e0230 */
[----:B------:R-:W0:Y:S01]  /*622b0*/  LDCU UR76, c[0x0][0x398] ;  /* 0x00007300ff4c77ac */ /* 0x000e220008000800 */
[----:B----4-:R-:W-:Y:S01]  /*622c0*/  PRMT R61, R9, 0x7632, R61 ;  /* 0x00007632093d7816 */ /* 0x010fe2000000003d */
[----:B------:R4:W-:Y:S01]  /*622d0*/  @P4 STG.E.U16 desc[UR32][R54.64], R9 ;  /* 0x0000000936004986 */ /* 0x0009e2000c101520 */
[----:B------:R-:W-:Y:S01]  /*622e0*/  ISETP.LT.AND P4, PT, R39, UR56, !P2 ;  /* 0x0000003827007c0c */ /* 0x000fe2000d781270 */
[----:B------:R-:W0:Y:S02]  /*622f0*/  LDCU UR56, c[0x0][0x398] ;  /* 0x00007300ff3877ac */ /* 0x000e240008000800 */
[----:B------:R0:W-:Y:S04]  /*62300*/  @P5 STG.E.U16 desc[UR32][R56.64], R61 ;  /* 0x0000003d38005986 */ /* 0x0001e8000c101520 */
[----:B----4-:R-:W4:Y:S01]  /*62310*/  LDL.LU R9, [R1+0x64] ;  /* 0x0000640001097983 */ /* 0x010f220000300800 */
[----:B------:R-:W-:-:S04]  /*62320*/  IMAD.WIDE R54, R60, 0x2, R52 ;  /* 0x000000023c367825 */ /* 0x000fc800078e0234 */
[----:B------:R-:W-:Y:S01]  /*62330*/  VIADD R60, R60, UR4 ;  /* 0x000000043c3c7c36 */ /* 0x000fe20008000000 */
[----:B---3--:R3:W-:Y:S01]  /*62340*/  @P6 STG.E.U16 desc[UR32][R58.64], R6 ;  /* 0x000000063a006986 */ /* 0x0087e2000c101520 */
[----:B0-----:R-:W-:-:S05]  /*62350*/  PRMT R57, R6, 0x7632, R57 ;  /* 0x0000763206397816 */ /* 0x001fca0000000039 */
[----:B------:R0:W-:Y:S04]  /*62360*/  @P1 STG.E.U16 desc[UR32][R54.64], R57 ;  /* 0x0000003936001986 */ /* 0x0001e8000c101520 */
[----:B---3--:R-:W3:Y:S01]  /*62370*/  LDL.LU R6, [R1+0x54] ;  /* 0x0000540001067983 */ /* 0x008ee20000300800 */
[----:B0-----:R-:W-:Y:S01]  /*62380*/  IMAD.WIDE R54, R60, 0x2, R2 ;  /* 0x000000023c367825 */ /* 0x001fe200078e0202 */
[----:B------:R-:W-:-:S04]  /*62390*/  PRMT R61, R7, 0x7632, R61 ;  /* 0x00007632073d7816 */ /* 0x000fc8000000003d */
[----:B------:R0:W-:Y:S04]  /*623a0*/  @P4 STG.E.U16 desc[UR32][R54.64], R7 ;  /* 0x0000000736004986 */ /* 0x0001e8000c101520 */
[----:B0-----:R-:W3:Y:S01]  /*623b0*/  LDL.LU R7, [R1+0x88] ;  /* 0x0000880001077983 */ /* 0x001ee20000300800 */
[----:B------:R-:W-:Y:S01]  /*623c0*/  ISETP.LT.AND P5, PT, R5, UR75, !P2 ;  /* 0x0000004b05007c0c */ /* 0x000fe2000d7a1270 */
[----:B------:R-:W-:Y:S01]  /*623d0*/  VIADD R56, R42, 0x14 ;  /* 0x000000142a387836 */ /* 0x000fe20000000000 */
[----:B------:R-:W-:Y:S01]  /*623e0*/  ISETP.LT.AND P6, PT, R43, UR14, !P2 ;  /* 0x0000000e2b007c0c */ /* 0x000fe2000d7c1270 */
[----:B------:R-:W-:Y:S01]  /*623f0*/  IMAD.WIDE R58, R60, 0x2, R50 ;  /* 0x000000023c3a7825 */ /* 0x000fe200078e0232 */
[----:B------:R-:W-:Y:S01]  /*62400*/  ISETP.LT.AND P2, PT, R47, UR15, !P2 ;  /* 0x0000000f2f007c0c */ /* 0x000fe2000d741270 */
[----:B------:R-:W0:Y:S01]  /*62410*/  LDCU UR14, c[0x0][0x39c] ;  /* 0x00007380ff0e77ac */ /* 0x000e220008000800 */
[----:B------:R-:W-:Y:S01]  /*62420*/  ISETP.GE.AND P1, PT, R56, UR77, PT ;  /* 0x0000004d38007c0c */ /* 0x000fe2000bf26270 */
[C---:B------:R-:W-:Y:S01]  /*62430*/  IMAD.WIDE R56, R60.reuse, 0x2, R48 ;  /* 0x000000023c387825 */ /* 0x040fe200078e0230 */
[----:B------:R-:W-:Y:S01]  /*62440*/  ISETP.LT.AND P4, PT, R39, UR12, !P3 ;  /* 0x0000000c27007c0c */ /* 0x000fe2000df81270 */
[----:B------:R-:W0:Y:S02]  /*62450*/  LDCU UR75, c[0x0][0x398] ;  /* 0x00007300ff4b77ac */ /* 0x000e240008000800 */
[----:B------:R-:W-:-:S02]  /*62460*/  IMAD.WIDE R54, R60, 0x2, R52 ;  /* 0x000000023c367825 */ /* 0x000fc400078e0234 */
[----:B------:R1:W-:Y:S01]  /*62470*/  @P5 STG.E.U16 desc[UR32][R56.64], R61 ;  /* 0x0000003d38005986 */ /* 0x0003e2000c101520 */
[----:B------:R-:W-:Y:S01]  /*62480*/  ISETP.LT.AND P5, PT, R5, UR10, !P3 ;  /* 0x0000000a05007c0c */ /* 0x000fe2000dfa1270 */
[----:B------:R-:W0:Y:S01]  /*62490*/  LDCU UR15, c[0x0][0x398] ;  /* 0x00007300ff0f77ac */ /* 0x000e220008000800 */
[----:B------:R-:W0:Y:S01]  /*624a0*/  LDCU UR12, c[0x0][0x398] ;  /* 0x00007300ff0c77ac */ /* 0x000e220008000800 */
[----:B------:R-:W0:Y:S01]  /*624b0*/  LDCU UR10, c[0x0][0x398] ;  /* 0x00007300ff0a77ac */ /* 0x000e220008000800 */
[----:B-1----:R-:W-:Y:S02]  /*624c0*/  VIADD R61, R60, UR4 ;  /* 0x000000043c3d7c36 */ /* 0x002fe40008000000 */
[----:B------:R-:W-:Y:S01]  /*624d0*/  VIADD R56, R42, 0x15 ;  /* 0x000000152a387836 */ /* 0x000fe20000000000 */
[----:B------:R-:W1:Y:S01]  /*624e0*/  LDCU UR77, c[0x0][0x39c] ;  /* 0x00007380ff4d77ac */ /* 0x000e620008000800 */
[----:B------:R-:W-:Y:S01]  /*624f0*/  IMAD.WIDE R10, R61, 0x2, R52 ;  /* 0x000000023d0a7825 */ /* 0x000fe200078e0234 */
[----:B--2---:R2:W-:Y:S01]  /*62500*/  @P6 STG.E.U16 desc[UR32][R58.64], R4 ;  /* 0x000000043a006986 */ /* 0x0045e2000c101520 */
[----:B------:R-:W-:-:S02]  /*62510*/  PRMT R57, R4, 0x7632, R57 ;  /* 0x0000763204397816 */ /* 0x000fc40000000039 */
[----:B------:R-:W-:Y:S01]  /*62520*/  ISETP.LT.AND P6, PT, R43, UR9, !P3 ;  /* 0x000000092b007c0c */ /* 0x000fe2000dfc1270 */
[----:B------:R-:W0:Y:S02]  /*62530*/  LDCU UR9, c[0x0][0x398] ;  /* 0x00007300ff0977ac */ /* 0x000e240008000800 */
[----:B------:R1:W-:Y:S04]  /*62540*/  @P2 STG.E.U16 desc[UR32][R54.64], R57 ;  /* 0x0000003936002986 */ /* 0x0003e8000c101520 */
[----:B--2---:R-:W2:Y:S01]  /*62550*/  LDL.LU R4, [R1+0x78] ;  /* 0x0000780001047983 */ /* 0x004ea20000300800 */
[C---:B-1----:R-:W-:Y:S01]  /*62560*/  IMAD.WIDE R54, R61.reuse, 0x2, R2 ;  /* 0x000000023d367825 */ /* 0x042fe200078e0202 */
[----:B------:R-:W-:Y:S01]  /*62570*/  ISETP.GE.AND P2, PT, R56, UR17, PT ;  /* 0x0000001138007c0c */ /* 0x000fe2000bf46270 */
[----:B------:R-:W1:Y:S02]  /*62580*/  LDCU UR17, c[0x0][0x398] ;  /* 0x00007300ff1177ac */ /* 0x000e640008000800 */
[----:B------:R-:W-:Y:S01]  /*62590*/  IMAD.WIDE R56, R61, 0x2, R48 ;  /* 0x000000023d387825 */ /* 0x000fe200078e0230 */
[----:B------:R-:W-:Y:S01]  /*625a0*/  ISETP.LT.AND P3, PT, R47, UR13, !P3 ;  /* 0x0000000d2f007c0c */ /* 0x000fe2000df61270 */
[----:B------:R-:W0:Y:S02]  /*625b0*/  LDCU UR13, c[0x0][0x398] ;  /* 0x00007300ff0d77ac */ /* 0x000e240008000800 */
[----:B------:R-:W-:Y:S01]  /*625c0*/  IMAD.WIDE R58, R61, 0x2, R50 ;  /* 0x000000023d3a7825 */ /* 0x000fe200078e0232 */
[----:B----4-:R-:W-:Y:S01]  /*625d0*/  PRMT R60, R9, 0x7632, R60 ;  /* 0x00007632093c7816 */ /* 0x010fe2000000003c */
[----:B------:R4:W-:Y:S01]  /*625e0*/  @P4 STG.E.U16 desc[UR32][R54.64], R9 ;  /* 0x0000000936004986 */ /* 0x0009e2000c101520 */
[----:B------:R-:W-:Y:S01]  /*625f0*/  ISETP.LT.AND P4, PT, R39, UR16, !P1 ;  /* 0x0000001027007c0c */ /* 0x000fe2000cf81270 */
[----:B------:R-:W0:Y:S02]  /*62600*/  LDCU UR16, c[0x0][0x398] ;  /* 0x00007300ff1077ac */ /* 0x000e240008000800 */
[----:B------:R1:W-:Y:S04]  /*62610*/  @P5 STG.E.U16 desc[UR32][R56.64], R60 ;  /* 0x0000003c38005986 */ /* 0x0003e8000c101520 */
[----:B----4-:R-:W4:Y:S01]  /*62620*/  LDL.LU R9, [R1+0x68] ;  /* 0x0000680001097983 */ /* 0x010f220000300800 */
[----:B-1----:R-:W-:-:S03]  /*62630*/  VIADD R60, R61, UR4 ;  /* 0x000000043d3c7c36 */ /* 0x002fc60008000000 */
[----:B---3--:R1:W-:Y:S01]  /*62640*/  @P6 STG.E.U16 desc[UR32][R58.64], R6 ;  /* 0x000000063a006986 */ /* 0x0083e2000c101520 */
[----:B------:R-:W-:Y:S01]  /*62650*/  PRMT R8, R6, 0x7632, R8 ;  /* 0x0000763206087816 */ /* 0x000fe20000000008 */
[----:B------:R-:W-:Y:S02]  /*62660*/  IMAD.WIDE R54, R60, 0x2, R2 ;  /* 0x000000023c367825 */ /* 0x000fe400078e0202 */
[----:B-1----:R-:W3:Y:S04]  /*62670*/  LDL.LU R6, [R1+0x58] ;  /* 0x0000580001067983 */ /* 0x002ee80000300800 */
[----:B------:R1:W-:Y:S04]  /*62680*/  @P3 STG.E.U16 desc[UR32][R10.64], R8 ;  /* 0x000000080a003986 */ /* 0x0003e8000c101520 */
[----:B-1----:R-:W3:Y:S04]  /*62690*/  LDL.LU.64 R10, [R1+0x23a8] ;  /* 0x0023a800010a7983 */ /* 0x002ee80000300a00 */
[----:B------:R-:W3:Y:S01]  /*626a0*/  LDL.LU R8, [R1+0x23a4] ;  /* 0x0023a40001087983 */ /* 0x000ee20000300800 */
[----:B------:R-:W-:-:S03]  /*626b0*/  PRMT R61, R7, 0x7632, R61 ;  /* 0x00007632073d7816 */ /* 0x000fc6000000003d */
[----:B------:R1:W-:Y:S04]  /*626c0*/  @P4 STG.E.U16 desc[UR32][R54.64], R7 ;  /* 0x0000000736004986 */ /* 0x0003e8000c101520 */
[----:B-1----:R-:W3:Y:S01]  /*626d0*/  LDL.LU R7, [R1+0x8c] ;  /* 0x00008c0001077983 */ /* 0x002ee20000300800 */
[----:B------:R-:W-:Y:S02]  /*626e0*/  ISETP.LT.AND P6, PT, R5, UR11, !P1 ;  /* 0x0000000b05007c0c */ /* 0x000fe4000cfc1270 */
[----:B------:R-:W-:Y:S01]  /*626f0*/  ISETP.LT.AND P5, PT, R43, UR8, !P1 ;  /* 0x000000082b007c0c */ /* 0x000fe2000cfa1270 */
[C---:B------:R-:W-:Y:S01]  /*62700*/  IMAD.WIDE R56, R60.reuse, 0x2, R48 ;  /* 0x000000023c387825 */ /* 0x040fe200078e0230 */
[----:B------:R-:W-:Y:S01]  /*62710*/  ISETP.LT.AND P1, PT, R47, UR19, !P1 ;  /* 0x000000132f007c0c */ /* 0x000fe2000cf21270 */
[----:B------:R-:W1:Y:S02]  /*62720*/  LDCU UR11, c[0x0][0x398] ;  /* 0x00007300ff0b77ac */ /* 0x000e640008000800 */
[C---:B------:R-:W-:Y:S01]  /*62730*/  IMAD.WIDE R58, R60.reuse, 0x2, R50 ;  /* 0x000000023c3a7825 */ /* 0x040fe200078e0232 */
[----:B------:R-:W-:Y:S01]  /*62740*/  ISETP.LT.AND P4, PT, R39, UR18, !P2 ;  /* 0x0000001227007c0c */ /* 0x000fe2000d781270 */
[----:B------:R-:W0:Y:S02]  /*62750*/  LDCU UR19, c[0x0][0x39c] ;  /* 0x00007380ff1377ac */ /* 0x000e240008000800 */
[----:B------:R-:W-:-:S02]  /*62760*/  IMAD.WIDE R54, R60, 0x2, R52 ;  /* 0x000000023c367825 */ /* 0x000fc400078e0234 */
[----:B------:R1:W-:Y:S01]  /*62770*/  @P6 STG.E.U16 desc[UR32][R56.64], R61 ;  /* 0x0000003d38006986 */ /* 0x0003e2000c101520 */
[----:B------:R-:W0:Y:S01]  /*62780*/  LDCU UR8, c[0x0][0x398] ;  /* 0x00007300ff0877ac */ /* 0x000e220008000800 */
[----:B------:R-:W-:Y:S01]  /*62790*/  VIADD R60, R60, UR4 ;  /* 0x000000043c3c7c36 */ /* 0x000fe20008000000 */
[----:B------:R-:W-:Y:S01]  /*627a0*/  ISETP.LT.AND P6, PT, R5, UR20, !P2 ;  /* 0x0000001405007c0c */ /* 0x000fe2000d7c1270 */
[----:B------:R-:W0:Y:S01]  /*627b0*/  LDCU UR18, c[0x0][0x398] ;  /* 0x00007300ff1277ac */ /* 0x000e220008000800 */
[----:B------:R-:W0:Y:S01]  /*627c0*/  LDCU UR20, c[0x0][0x398] ;  /* 0x00007300ff1477ac */ /* 0x000e220008000800 */
[C---:B-1----:R-:W-:Y:S02]  /*627d0*/  VIADD R57, R42.reuse, 0x16 ;  /* 0x000000162a397836 */ /* 0x042fe40000000000 */
[----:B------:R-:W-:-:S03]  /*627e0*/  VIADD R56, R42, 0x17 ;  /* 0x000000172a387836 */ /* 0x000fc60000000000 */
[----:B------:R-:W-:Y:S01]  /*627f0*/  ISETP.GE.AND P3, PT, R57, UR27, PT ;  /* 0x0000001b39007c0c */ /* 0x000fe2000bf66270 */
[----:B------:R-:W1:Y:S01]  /*62800*/  LDCU UR27, c[0x0][0x398] ;  /* 0x00007300ff1b77ac */ /* 0x000e620008000800 */
[----:B--2---:R2:W-:Y:S01]  /*62810*/  @P5 STG.E.U16 desc[UR32][R58.64], R4 ;  /* 0x000000043a005986 */ /* 0x0045e2000c101520 */
[----:B------:R-:W-:Y:S01]  /*62820*/  ISETP.LT.AND P5, PT, R43, UR21, !P2 ;  /* 0x000000152b007c0c */ /* 0x000fe2000d7a1270 */
[----:B------:R-:W0:Y:S01]  /*62830*/  LDCU UR21, c[0x0][0x39c] ;  /* 0x00007380ff1577ac */ /* 0x000e220008000800 */
[----:B--2---:R-:W-:Y:S02]  /*62840*/  PRMT R58, R4, 0x7632, R58 ;  /* 0x00007632043a7816 */ /* 0x004fe4000000003a */
[----:B------:R-:W2:Y:S04]  /*62850*/  LDL.LU R4, [R1+0x7c] ;  /* 0x00007c0001047983 */ /* 0x000ea80000300800 */
[----:B------:R0:W-:Y:S01]  /*62860*/  @P1 STG.E.U16 desc[UR32][R54.64], R58 ;  /* 0x0000003a36001986 */ /* 0x0001e2000c101520 */
[----:B------:R-:W-:Y:S01]  /*62870*/  ISETP.LT.AND P2, PT, R47, UR22, !P2 ;  /* 0x000000162f007c0c */ /* 0x000fe2000d741270 */
[----:B------:R-:W1:Y:S01]  /*62880*/  LDCU UR22, c[0x0][0x398] ;  /* 0x00007300ff1677ac */ /* 0x000e620008000800 */
[----:B------:R-:W-:Y:S01]  /*62890*/  ISETP.GE.AND P1, PT, R56, UR59, PT ;  /* 0x0000003b38007c0c */ /* 0x000fe2000bf26270 */
[C---:B------:R-:W-:Y:S01]  /*628a0*/  IMAD.WIDE R56, R60.reuse, 0x2, R48 ;  /* 0x000000023c387825 */ /* 0x040fe200078e0230 */
[----:B------:R-:W1:Y:S03]  /*628b0*/  LDCU UR59, c[0x0][0x398] ;  /* 0x00007300ff3b77ac */ /* 0x000e660008000800 */
        /* <DEDUP_REMOVED lines=8> */
[----:B------:R-:W-:-:S04]  /*62940*/  IMAD.WIDE R54, R60, 0x2, R52 ;  /* 0x000000023c367825 */ /* 0x000fc800078e0234 */
[----:B------:R-:W-:Y:S01]  /*62950*/  VIADD R60, R60, UR4 ;  /* 0x000000043c3c7c36 */ /* 0x000fe20008000000 */
[----:B---3--:R0:W-:Y:S01]  /*62960*/  @P5 STG.E.U16 desc[UR32][R58.64], R6 ;  /* 0x000000063a005986 */ /* 0x0081e2000c101520 */
[----:B-1----:R-:W-:-:S05]  /*62970*/  PRMT R57, R6, 0x7632, R57 ;  /* 0x0000763206397816 */ /* 0x002fca0000000039 */
[----:B------:R1:W-:Y:S04]  /*62980*/  @P2 STG.E.U16 desc[UR32][R54.64], R57 ;  /* 0x0000003936002986 */ /* 0x0003e8000c101520 */
[----:B0-----:R-:W3:Y:S01]  /*62990*/  LDL.LU R6, [R1+0x5c] ;  /* 0x00005c0001067983 */ /* 0x001ee20000300800 */
[----:B-1----:R-:W-:Y:S01]  /*629a0*/  IMAD.WIDE R54, R60, 0x2, R2 ;  /* 0x000000023c367825 */ /* 0x002fe200078e0202 */
        /* <DEDUP_REMOVED lines=15> */
[----:B------:R-:W-:Y:S01]  /*62aa0*/  ISETP.LT.AND P6, PT, R5, UR60, !P1 ;  /* 0x0000003c05007c0c */ /* 0x000fe2000cfc1270 */
[----:B------:R-:W-:Y:S01]  /*62ab0*/  VIADD R60, R60, UR4 ;  /* 0x000000043c3c7c36 */ /* 0x000fe20008000000 */
[----:B------:R-:W1:Y:S01]  /*62ac0*/  LDCU UR37, c[0x0][0x39c] ;  /* 0x00007380ff2577ac */ /* 0x000e620008000800 */
[----:B------:R-:W1:Y:S01]  /*62ad0*/  LDCU UR58, c[0x0][0x398] ;  /* 0x00007300ff3a77ac */ /* 0x000e620008000800 */
[----:B------:R-:W1:Y:S01]  /*62ae0*/  LDCU UR60, c[0x0][0x398] ;  /* 0x00007300ff3c77ac */ /* 0x000e620008000800 */
[----:B0-----:R-:W-:Y:S01]  /*62af0*/  VIADD R56, R42, 0x19 ;  /* 0x000000192a387836 */ /* 0x001fe20000000000 */
[----:B------:R-:W0:Y:S01]  /*62b00*/  LDCU UR64, c[0x0][0x398] ;  /* 0x00007300ff4077ac */ /* 0x000e220008000800 */
[----:B--2---:R-:W-:Y:S01]  /*62b10*/  PRMT R57, R4, 0x7632, R57 ;  /* 0x0000763204397816 */ /* 0x004fe20000000039 */
[----:B------:R2:W-:Y:S01]  /*62b20*/  @P5 STG.E.U16 desc[UR32][R58.64], R4 ;  /* 0x000000043a005986 */ /* 0x0005e2000c101520 */
[----:B------:R-:W-:Y:S01]  /*62b30*/  ISETP.LT.AND P5, PT, R43, UR61, !P1 ;  /* 0x0000003d2b007c0c */ /* 0x000fe2000cfa1270 */
[----:B------:R-:W0:Y:S02]  /*62b40*/  LDCU UR61, c[0x0][0x398] ;  /* 0x00007300ff3d77ac */ /* 0x000e240008000800 */
[----:B------:R1:W-:Y:S01]  /*62b50*/  @P3 STG.E.U16 desc[UR32][R54.64], R57 ;  /* 0x0000003936003986 */ /* 0x0003e2000c101520 */
[----:B------:R-:W-:-:S02]  /*62b60*/  ISETP.GE.AND P3, PT, R56, UR69, PT ;  /* 0x0000004538007c0c */ /* 0x000fc4000bf66270 */
[----:B------:R-:W-:Y:S01]  /*62b70*/  ISETP.LT.AND P1, PT, R47, UR62, !P1 ;  /* 0x0000003e2f007c0c */ /* 0x000fe2000cf21270 */
[----:B------:R-:W0:Y:S01]  /*62b80*/  LDCU UR62, c[0x0][0x39c] ;  /* 0x00007380ff3e77ac */ /* 0x000e220008000800 */
[----:B--2---:R-:W2:Y:S01]  /*62b90*/  LDL.LU R4, [R1+0x30] ;  /* 0x0000300001047983 */ /* 0x004ea20000300800 */
[----:B-1----:R-:W-:-:S04]  /*62ba0*/  IMAD.WIDE R54, R60, 0x2, R2 ;  /* 0x000000023c367825 */ /* 0x002fc800078e0202 */
[----:B------:R-:W-:-:S04]  /*62bb0*/  IMAD.WIDE R56, R60, 0x2, R48 ;  /* 0x000000023c387825 */ /* 0x000fc800078e0230 */
[C---:B------:R-:W-:Y:S01]  /*62bc0*/  IMAD.WIDE R58, R60.reuse, 0x2, R50 ;  /* 0x000000023c3a7825 */ /* 0x040fe200078e0232 */
[----:B----4-:R-:W-:Y:S01]  /*62bd0*/  PRMT R61, R9, 0x7632, R61 ;  /* 0x00007632093d7816 */ /* 0x010fe2000000003d */
[----:B------:R1:W-:Y:S04]  /*62be0*/  @P4 STG.E.U16 desc[UR32][R54.64], R9 ;  /* 0x0000000936004986 */ /* 0x0003e8000c101520 */
[----:B------:R3:W-:Y:S01]  /*62bf0*/  @P6 STG.E.U16 desc[UR32][R56.64], R61 ;  /* 0x0000003d38006986 */ /* 0x0007e2000c101520 */
[----:B------:R-:W-:Y:S01]  /*62c00*/  ISETP.LT.AND P6, PT, R39, UR63, !P2 ;  /* 0x0000003f27007c0c */ /* 0x000fe2000d7c1270 */
[----:B------:R-:W4:Y:S01]  /*62c10*/  LDCU UR63, c[0x0][0x398] ;  /* 0x00007300ff3f77ac */ /* 0x000f220008000800 */
[C---:B-1----:R-:W-:Y:S01]  /*62c20*/  IMAD.WIDE R54, R60.reuse, 0x2, R52 ;  /* 0x000000023c367825 */ /* 0x042fe200078e0234 */
[----:B------:R-:W4:Y:S03]  /*62c30*/  LDL.LU R9, [R1+0x20] ;  /* 0x0000200001097983 */ /* 0x000f260000300800 */
[----:B------:R-:W-:Y:S01]  /*62c40*/  VIADD R60, R60, UR4 ;  /* 0x000000043c3c7c36 */ /* 0x000fe20008000000 */
[----:B---3--:R-:W-:Y:S01]  /*62c50*/  PRMT R56, R6, 0x7632, R56 ;  /* 0x0000763206387816 */ /* 0x008fe20000000038 */
[----:B------:R1:W-:Y:S04]  /*62c60*/  @P5 STG.E.U16 desc[UR32][R58.64], R6 ;  /* 0x000000063a005986 */ /* 0x0003e8000c101520 */
[----:B------:R3:W-:Y:S04]  /*62c70*/  @P1 STG.E.U16 desc[UR32][R54.64], R56 ;  /* 0x0000003836001986 */ /* 0x0007e8000c101520 */
[----:B-1----:R-:W4:Y:S01]  /*62c80*/  LDL.LU R6, [R1+0x10] ;  /* 0x0000100001067983 */ /* 0x002f220000300800 */
[----:B---3--:R-:W-:Y:S01]  /*62c90*/  IMAD.WIDE R54, R60, 0x2, R2 ;  /* 0x000000023c367825 */ /* 0x008fe200078e0202 */
[----:B------:R-:W-:-:S04]  /*62ca0*/  PRMT R8, R7, 0x7632, R8 ;  /* 0x0000763207087816 */ /* 0x000fc80000000008 */
[----:B------:R1:W-:Y:S04]  /*62cb0*/  @P6 STG.E.U16 desc[UR32][R54.64], R7 ;  /* 0x0000000736006986 */ /* 0x0003e8000c101520 */
[----:B-1----:R-:W3:Y:S01]  /*62cc0*/  LDL.LU R7, [R1+0x23a0] ;  /* 0x0023a00001077983 */ /* 0x002ee20000300800 */
[----:B------:R-:W-:Y:S02]  /*62cd0*/  ISETP.LT.AND P5, PT, R5, UR65, !P2 ;  /* 0x0000004105007c0c */ /* 0x000fe4000d7a1270 */
[----:B------:R-:W-:Y:S02]  /*62ce0*/  ISETP.LT.AND P4, PT, R43, UR66, !P2 ;  /* 0x000000422b007c0c */ /* 0x000fe4000d781270 */
[----:B------:R-:W-:Y:S01]  /*62cf0*/  ISETP.LT.AND P2, PT, R47, UR67, !P2 ;  /* 0x000000432f007c0c */ /* 0x000fe2000d741270 */
[----:B------:R-:W-:Y:S01]  /*62d00*/  IMAD.WIDE R56, R60, 0x2, R48 ;  /* 0x000000023c387825 */ /* 0x000fe200078e0230 */
[----:B------:R-:W-:-:S03]  /*62d10*/  ISETP.LT.AND P6, PT, R39, UR68, !P3 ;  /* 0x0000004427007c0c */ /* 0x000fc6000dfc1270 */
[----:B------:R-:W-:-:S04]  /*62d20*/  IMAD.WIDE R58, R60, 0x2, R50 ;  /* 0x000000023c3a7825 */ /* 0x000fc800078e0232 */
[----:B------:R1:W-:Y:S01]  /*62d30*/  @P5 STG.E.U16 desc[UR32][R56.64], R8 ;  /* 0x0000000838005986 */ /* 0x0003e2000c101520 */
[----:B------:R-:W-:-:S04]  /*62d40*/  IMAD.WIDE R54, R60, 0x2, R52 ;  /* 0x000000023c367825 */ /* 0x000fc800078e0234 */
[----:B------:R-:W-:Y:S01]  /*62d50*/  VIADD R60, R60, UR4 ;  /* 0x000000043c3c7c36 */ /* 0x000fe20008000000 */
[----:B------:R-:W-:Y:S01]  /*62d60*/  ISETP.LT.AND P5, PT, R5, UR70, !P3 ;  /* 0x0000004605007c0c */ /* 0x000fe2000dfa1270 */
[----:B-1----:R-:W3:Y:S01]  /*62d70*/  LDL.LU R8, [R1+0x44] ;  /* 0x0000440001087983 */ /* 0x002ee20000300800 */
[----:B--2---:R-:W-:-:S03]  /*62d80*/  PRMT R56, R4, 0x7632, R56 ;  /* 0x0000763204387816 */ /* 0x004fc60000000038 */
[----:B------:R1:W-:Y:S04]  /*62d90*/  @P4 STG.E.U16 desc[UR32][R58.64], R4 ;  /* 0x000000043a004986 */ /* 0x0003e8000c101520 */
[----:B------:R2:W-:Y:S04]  /*62da0*/  @P2 STG.E.U16 desc[UR32][R54.64], R56 ;  /* 0x0000003836002986 */ /* 0x0005e8000c101520 */
[----:B-1----:R-:W3:Y:S01]  /*62db0*/  LDL.LU R4, [R1+0x34] ;  /* 0x0000340001047983 */ /* 0x002ee20000300800 */
[----:B--2---:R-:W-:-:S04]  /*62dc0*/  IMAD.WIDE R54, R60, 0x2, R2 ;  /* 0x000000023c367825 */ /* 0x004fc800078e0202 */
[----:B------:R-:W-:Y:S01]  /*62dd0*/  IMAD.WIDE R56, R60, 0x2, R48 ;  /* 0x000000023c387825 */ /* 0x000fe200078e0230 */
[----:B----4-:R1:W-:Y:S01]  /*62de0*/  @P6 STG.E.U16 desc[UR32][R54.64], R9 ;  /* 0x0000000936006986 */ /* 0x0103e2000c101520 */
[----:B---3--:R-:W-:-:S03]  /*62df0*/  PRMT R7, R9, 0x7632, R7 ;  /* 0x0000763209077816 */ /* 0x008fc60000000007 */
[----:B-1----:R-:W2:Y:S04]  /*62e00*/  LDL.LU R9, [R1+0x239c] ;  /* 0x00239c0001097983 */ /* 0x002ea80000300800 */
[----:B------:R1:W-:Y:S04]  /*62e10*/  @P5 STG.E.U16 desc[UR32][R56.64], R7 ;  /* 0x0000000738005986 */ /* 0x0003e8000c101520 */
[----:B-1----:R-:W3:Y:S01]  /*62e20*/  LDL.LU R7, [R1+0x24] ;  /* 0x0000240001077983 */ /* 0x002ee20000300800 */
[----:B------:R-:W-:Y:S01]  /*62e30*/  VIADD R61, R42, 0x1a ;  /* 0x0000001a2a3d7836 */ /* 0x000fe20000000000 */
[----:B------:R-:W-:-:S02]  /*62e40*/  ISETP.LT.AND P4, PT, R43, UR71, !P3 ;  /* 0x000000472b007c0c */ /* 0x000fc4000df81270 */
[----:B------:R-:W-:Y:S02]  /*62e50*/  ISETP.LT.AND P3, PT, R47, UR72, !P3 ;  /* 0x000000482f007c0c */ /* 0x000fe4000df61270 */
[----:B------:R-:W-:Y:S01]  /*62e60*/  ISETP.GE.AND P1, PT, R61, UR74, PT ;  /* 0x0000004a3d007c0c */ /* 0x000fe2000bf26270 */
[----:B------:R-:W-:Y:S01]  /*62e70*/  IMAD.WIDE R58, R60, 0x2, R50 ;  /* 0x000000023c3a7825 */ /* 0x000fe200078e0232 */
[----:B------:R-:W-:Y:S02]  /*62e80*/  PRMT R56, R6, 0x7632, R56 ;  /* 0x0000763206387816 */ /* 0x000fe40000000038 */
[----:B------:R-:W-:Y:S01]  /*62e90*/  ISETP.LT.AND P6, PT, R39, UR35, !P1 ;  /* 0x0000002327007c0c */ /* 0x000fe2000cfc1270 */
[C---:B------:R-:W-:Y:S01]  /*62ea0*/  IMAD.WIDE R54, R60.reuse, 0x2, R52 ;  /* 0x000000023c367825 */ /* 0x040fe200078e0234 */
[----:B------:R-:W-:Y:S01]  /*62eb0*/  ISETP.LT.AND P5, PT, R5, UR26, !P1 ;  /* 0x0000001a05007c0c */ /* 0x000fe2000cfa1270 */
[----:B------:R-:W1:Y:S02]  /*62ec0*/  LDCU UR26, c[0x0][0x398] ;  /* 0x00007300ff1a77ac */ /* 0x000e640008000800 */
[----:B------:R-:W-:Y:S01]  /*62ed0*/  VIADD R60, R60, UR4 ;  /* 0x000000043c3c7c36 */ /* 0x000fe20008000000 */
[----:B------:R4:W-:Y:S01]  /*62ee0*/  @P4 STG.E.U16 desc[UR32][R58.64], R6 ;  /* 0x000000063a004986 */ /* 0x0009e2000c101520 */
[----:B------:R-:W-:Y:S01]  /*62ef0*/  VIADD R61, R42, 0x1b ;  /* 0x0000001b2a3d7836 */ /* 0x000fe20000000000 */
[----:B------:R-:W-:Y:S01]  /*62f00*/  ISETP.LT.AND P4, PT, R43, UR24, !P1 ;  /* 0x000000182b007c0c */ /* 0x000fe2000cf81270 */
[----:B------:R-:W0:Y:S01]  /*62f10*/  LDCU UR24, c[0x0][0x398] ;  /* 0x00007300ff1877ac */ /* 0x000e220008000800 */
[----:B------:R1:W-:Y:S01]  /*62f20*/  @P3 STG.E.U16 desc[UR32][R54.64], R56 ;  /* 0x0000003836003986 */ /* 0x0003e2000c101520 */
[----:B------:R-:W-:-:S02]  /*62f30*/  ISETP.LT.AND P3, PT, R47, UR30, !P1 ;  /* 0x0000001e2f007c0c */ /* 0x000fc4000cf61270 */
[----:B------:R-:W-:Y:S01]  /*62f40*/  ISETP.GE.AND P2, PT, R61, UR73, PT ;  /* 0x000000493d007c0c */ /* 0x000fe2000bf46270 */
[----:B------:R-:W0:Y:S01]  /*62f50*/  LDCU UR35, c[0x0][0x398] ;  /* 0x00007300ff2377ac */ /* 0x000e220008000800 */
[----:B----4-:R-:W4:Y:S01]  /*62f60*/  LDL.LU R6, [R1+0x14] ;  /* 0x0000140001067983 */ /* 0x010f220000300800 */
[C---:B-1----:R-:W-:Y:S01]  /*62f70*/  IMAD.WIDE R54, R60.reuse, 0x2, R2 ;  /* 0x000000023c367825 */ /* 0x042fe200078e0202 */
[----:B------:R-:W1:Y:S03]  /*62f80*/  LDCU UR30, c[0x0][0x39c] ;  /* 0x00007380ff1e77ac */ /* 0x000e660008000800 */
[C---:B------:R-:W-:Y:S01]  /*62f90*/  IMAD.WIDE R56, R60.reuse, 0x2, R48 ;  /* 0x000000023c387825 */ /* 0x040fe200078e0230 */
[----:B------:R0:W-:Y:S01]  /*62fa0*/  @P6 STG.E.U16 desc[UR32][R54.64], R8 ;  /* 0x0000000836006986 */ /* 0x0001e2000c101520 */
[----:B------:R-:W-:Y:S01]  /*62fb0*/  ISETP.LT.AND P6, PT, R39, UR31, !P2 ;  /* 0x0000001f27007c0c */ /* 0x000fe2000d7c1270 */
[----:B------:R-:W1:Y:S01]  /*62fc0*/  LDCU UR31, c[0x0][0x398] ;  /* 0x00007300ff1f77ac */ /* 0x000e620008000800 */
[----:B------:R-:W-:-:S04]  /*62fd0*/  IMAD.WIDE R58, R60, 0x2, R50 ;  /* 0x000000023c3a7825 */ /* 0x000fc800078e0232 */
[----:B0-----:R-:W-:-:S04]  /*62fe0*/  IMAD.WIDE R54, R60, 0x2, R52 ;  /* 0x000000023c367825 */ /* 0x001fc800078e0234 */
[----:B------:R-:W-:Y:S01]  /*62ff0*/  VIADD R60, R60, UR4 ;  /* 0x000000043c3c7c36 */ /* 0x000fe20008000000 */
[----:B--2---:R-:W-:Y:S02]  /*63000*/  PRMT R9, R8, 0x7632, R9 ;  /* 0x0000763208097816 */ /* 0x004fe40000000009 */
[----:B------:R-:W2:Y:S04]  /*63010*/  LDL.LU R8, [R1+0x2398] ;  /* 0x0023980001087983 */ /* 0x000ea80000300800 */
[----:B------:R0:W-:Y:S04]  /*63020*/  @P5 STG.E.U16 desc[UR32][R56.64], R9 ;  /* 0x0000000938005986 */ /* 0x0001e8000c101520 */
[----:B------:R1:W-:Y:S01]  /*63030*/  @P4 STG.E.U16 desc[UR32][R58.64], R4 ;  /* 0x000000043a004986 */ /* 0x0003e2000c101520 */
[----:B0-----:R-:W-:-:S03]  /*63040*/  PRMT R56, R4, 0x7632, R56 ;  /* 0x0000763204387816 */ /* 0x001fc60000000038 */
[----:B------:R-:W2:Y:S04]  /*63050*/  LDL.LU R9, [R1+0x48] ;  /* 0x0000480001097983 */ /* 0x000ea80000300800 */
[----:B------:R0:W-:Y:S01]  /*63060*/  @P3 STG.E.U16 desc[UR32][R54.64], R56 ;  /* 0x0000003836003986 */ /* 0x0001e2000c101520 */
[----:B---3--:R-:W-:-:S03]  /*63070*/  PRMT R10, R7, 0x7632, R10 ;  /* 0x00007632070a7816 */ /* 0x008fc6000000000a */
[----:B-1----:R-:W3:Y:S01]  /*63080*/  LDL.LU R4, [R1+0x38] ;  /* 0x0000380001047983 */ /* 0x002ee20000300800 */
[----:B0-----:R-:W-:-:S05]  /*63090*/  IMAD.WIDE R54, R60, 0x2, R2 ;  /* 0x000000023c367825 */ /* 0x001fca00078e0202 */
[----:B------:R0:W-:Y:S04]  /*630a0*/  @P6 STG.E.U16 desc[UR32][R54.64], R7 ;  /* 0x0000000736006986 */ /* 0x0001e8000c101520 */
[----:B0-----:R-:W2:Y:S01]  /*630b0*/  LDL.LU R7, [R1+0x2394] ;  /* 0x0023940001077983 */ /* 0x001ea20000300800 */
[----:B------:R-:W-:Y:S01]  /*630c0*/  ISETP.LT.AND P5, PT, R5, UR36, !P2 ;  /* 0x0000002405007c0c */ /* 0x000fe2000d7a1270 */
[----:B------:R-:W-:Y:S01]  /*630d0*/  VIADD R61, R42, 0x1c ;  /* 0x0000001c2a3d7836 */ /* 0x000fe20000000000 */
[----:B------:R-:W-:Y:S01]  /*630e0*/  ISETP.LT.AND P4, PT, R43, UR38, !P2 ;  /* 0x000000262b007c0c */ /* 0x000fe2000d781270 */
[C---:B------:R-:W-:Y:S01]  /*630f0*/  IMAD.WIDE R56, R60.reuse, 0x2, R48 ;  /* 0x000000023c387825 */ /* 0x040fe200078e0230 */
[----:B------:R-:W-:Y:S01]  /*63100*/  ISETP.LT.AND P3, PT, R47, UR34, !P2 ;  /* 0x000000222f007c0c */ /* 0x000fe2000d761270 */
[----:B------:R-:W0:Y:S01]  /*63110*/  LDCU UR34, c[0x0][0x398] ;  /* 0x00007300ff2277ac */ /* 0x000e220008000800 */
[----:B------:R-:W-:Y:S01]  /*63120*/  ISETP.GE.AND P1, PT, R61, UR39, PT ;  /* 0x000000273d007c0c */ /* 0x000fe2000bf26270 */
[----:B------:R-:W-:Y:S01]  /*63130*/  IMAD.WIDE R58, R60, 0x2, R50 ;  /* 0x000000023c3a7825 */ /* 0x000fe200078e0232 */
[----:B------:R-:W1:Y:S02]  /*63140*/  LDCU UR36, c[0x0][0x398] ;  /* 0x00007300ff2477ac */ /* 0x000e640008000800 */
[----:B------:R-:W-:-:S03]  /*63150*/  ISETP.LT.AND P6, PT, R39, UR40, !P1 ;  /* 0x0000002827007c0c */ /* 0x000fc6000cfc1270 */
[----:B------:R0:W-:Y:S01]  /*63160*/  @P5 STG.E.U16 desc[UR32][R56.64], R10 ;  /* 0x0000000a38005986 */ /* 0x0001e2000c101520 */
[----:B------:R-:W-:Y:S01]  /*63170*/  ISETP.LT.AND P5, PT, R5, UR41, !P1 ;  /* 0x0000002905007c0c */ /* 0x000fe2000cfa1270 */
[C---:B------:R-:W-:Y:S01]  /*63180*/  IMAD.WIDE R54, R60.reuse, 0x2, R52 ;  /* 0x000000023c367825 */ /* 0x040fe200078e0234 */
[----:B------:R-:W1:Y:S01]  /*63190*/  LDCU UR39, c[0x0][0x39c] ;  /* 0x00007380ff2777ac */ /* 0x000e620008000800 */
[----:B----4-:R4:W-:Y:S02]  /*631a0*/  @P4 STG.E.U16 desc[UR32][R58.64], R6 ;  /* 0x000000063a004986 */ /* 0x0109e4000c101520 */
[----:B------:R-:W-:Y:S01]  /*631b0*/  VIADD R60, R60, UR4 ;  /* 0x000000043c3c7c36 */ /* 0x000fe20008000000 */
[----:B------:R-:W1:Y:S01]  /*631c0*/  LDCU UR38, c[0x0][0x398] ;  /* 0x00007300ff2677ac */ /* 0x000e620008000800 */
[----:B------:R-:W-:Y:S01]  /*631d0*/  VIADD R61, R42, 0x1d ;  /* 0x0000001d2a3d7836 */ /* 0x000fe20000000000 */
[----:B------:R-:W1:Y:S01]  /*631e0*/  LDCU UR40, c[0x0][0x398] ;  /* 0x00007300ff2877ac */ /* 0x000e620008000800 */
[----:B0-----:R-:W3:Y:S01]  /*631f0*/  LDL.LU R10, [R1+0x28] ;  /* 0x00002800010a7983 */ /* 0x001ee20000300800 */
[----:B------:R-:W-:-:S02]  /*63200*/  PRMT R56, R6, 0x7632, R56 ;  /* 0x0000763206387816 */ /* 0x000fc40000000038 */
[----:B------:R-:W-:Y:S01]  /*63210*/  ISETP.LT.AND P4, PT, R43, UR42, !P1 ;  /* 0x0000002a2b007c0c */ /* 0x000fe2000cf81270 */
[----:B----4-:R-:W4:Y:S01]  /*63220*/  LDL.LU R6, [R1+0x18] ;  /* 0x0000180001067983 */ /* 0x010f220000300800 */
[C---:B------:R-:W-:Y:S01]  /*63230*/  IMAD.WIDE R58, R60.reuse, 0x2, R50 ;  /* 0x000000023c3a7825 */ /* 0x040fe200078e0232 */
[----:B--2---:R-:W-:Y:S02]  /*63240*/  PRMT R7, R9, 0x7632, R7 ;  /* 0x0000763209077816 */ /* 0x004fe40000000007 */
[----:B------:R0:W-:Y:S01]  /*63250*/  @P3 STG.E.U16 desc[UR32][R54.64], R56 ;  /* 0x0000003836003986 */ /* 0x0001e2000c101520 */
[----:B------:R-:W-:Y:S01]  /*63260*/  ISETP.GE.AND P2, PT, R61, UR48, PT ;  /* 0x000000303d007c0c */ /* 0x000fe2000bf46270 */
[----:B------:R-:W2:Y:S01]  /*63270*/  LDCU UR42, c[0x0][0x39c] ;  /* 0x00007380ff2a77ac */ /* 0x000ea20008000800 */
[----:B------:R-:W1:Y:S01]  /*63280*/  LDCU UR41, c[0x0][0x398] ;  /* 0x00007300ff2977ac */ /* 0x000e620008000800 */
[----:B0-----:R-:W-:-:S04]  /*63290*/  IMAD.WIDE R54, R60, 0x2, R2 ;  /* 0x000000023c367825 */ /* 0x001fc800078e0202 */
[----:B------:R-:W-:Y:S01]  /*632a0*/  IMAD.WIDE R56, R60, 0x2, R48 ;  /* 0x000000023c387825 */ /* 0x000fe200078e0230 */
[----:B------:R0:W-:Y:S01]  /*632b0*/  @P6 STG.E.U16 desc[UR32][R54.64], R9 ;  /* 0x0000000936006986 */ /* 0x0001e2000c101520 */
[----:B------:R-:W-:Y:S01]  /*632c0*/  ISETP.LT.AND P3, PT, R47, UR44, !P1 ;  /* 0x0000002c2f007c0c */ /* 0x000fe2000cf61270 */
[----:B------:R-:W1:Y:S02]  /*632d0*/  LDCU UR44, c[0x0][0x398] ;  /* 0x00007300ff2c77ac */ /* 0x000e640008000800 */
[----:B------:R2:W-:Y:S01]  /*632e0*/  @P5 STG.E.U16 desc[UR32][R56.64], R7 ;  /* 0x0000000738005986 */ /* 0x0005e2000c101520 */
[----:B------:R-:W-:Y:S01]  /*632f0*/  VIADD R61, R42, 0x1e ;  /* 0x0000001e2a3d7836 */ /* 0x000fe20000000000 */
[----:B------:R-:W1:Y:S02]  /*63300*/  LDCU UR48, c[0x0][0x398] ;  /* 0x00007300ff3077ac */ /* 0x000e640008000800 */
[----:B0-----:R-:W4:Y:S04]  /*63310*/  LDL.LU R9, [R1+0x2390] ;  /* 0x0023900001097983 */ /* 0x001f280000300800 */
[----:B--2---:R-:W2:Y:S01]  /*63320*/  LDL.LU R7, [R1+0x4c] ;  /* 0x00004c0001077983 */ /* 0x004ea20000300800 */
[----:B---3--:R-:W-:-:S03]  /*63330*/  PRMT R56, R4, 0x7632, R56 ;  /* 0x0000763204387816 */ /* 0x008fc60000000038 */
[----:B------:R0:W-:Y:S04]  /*63340*/  @P4 STG.E.U16 desc[UR32][R58.64], R4 ;  /* 0x000000043a004986 */ /* 0x0001e8000c101520 */
[----:B0-----:R-:W3:Y:S01]  /*63350*/  LDL.LU R4, [R1+0x3c] ;  /* 0x00003c0001047983 */ /* 0x001ee20000300800 */
[----:B------:R-:W-:Y:S01]  /*63360*/  ISETP.LT.AND P4, PT, R39, UR46, !P2 ;  /* 0x0000002e27007c0c */ /* 0x000fe2000d781270 */
[C---:B------:R-:W-:Y:S01]  /*63370*/  IMAD.WIDE R54, R60.reuse, 0x2, R52 ;  /* 0x000000023c367825 */ /* 0x040fe200078e0234 */
[----:B------:R-:W-:Y:S01]  /*63380*/  ISETP.LT.AND P5, PT, R5, UR49, !P2 ;  /* 0x0000003105007c0c */ /* 0x000fe2000d7a1270 */
[----:B------:R-:W0:Y:S01]  /*63390*/  LDCU UR46, c[0x0][0x398] ;  /* 0x00007300ff2e77ac */ /* 0x000e220008000800 */
[----:B------:R-:W-:Y:S01]  /*633a0*/  ISETP.LT.AND P6, PT, R43, UR50, !P2 ;  /* 0x000000322b007c0c */ /* 0x000fe2000d7c1270 */
[----:B------:R-:W-:-:S02]  /*633b0*/  VIADD R60, R60, UR4 ;  /* 0x000000043c3c7c36 */ /* 0x000fc40008000000 */
[----:B------:R-:W-:Y:S01]  /*633c0*/  VIADD R58, R42, 0x1f ;  /* 0x0000001f2a3a7836 */ /* 0x000fe20000000000 */
[----:B------:R1:W-:Y:S01]  /*633d0*/  @P3 STG.E.U16 desc[UR32][R54.64], R56 ;  /* 0x0000003836003986 */ /* 0x0003e2000c101520 */
[----:B------:R-:W-:Y:S01]  /*633e0*/  ISETP.GE.AND P1, PT, R61, UR54, PT ;  /* 0x000000363d007c0c */ /* 0x000fe2000bf26270 */
[----:B------:R-:W0:Y:S01]  /*633f0*/  LDCU UR49, c[0x0][0x398] ;  /* 0x00007300ff3177ac */ /* 0x000e220008000800 */
[----:B------:R-:W-:Y:S02]  /*63400*/  ISETP.LT.AND P2, PT, R47, UR51, !P2 ;  /* 0x000000332f007c0c */ /* 0x000fe4000d741270 */
[----:B------:R-:W-:Y:S01]  /*63410*/  PRMT R61, R10, 0x7632, R61 ;  /* 0x000076320a3d7816 */ /* 0x000fe2000000003d */
[----:B------:R-:W0:Y:S01]  /*63420*/  LDCU UR50, c[0x0][0x39c] ;  /* 0x00007380ff3277ac */ /* 0x000e220008000800 */
[----:B------:R-:W-:Y:S01]  /*63430*/  ISETP.GE.AND P3, PT, R58, UR14, PT ;  /* 0x0000000e3a007c0c */ /* 0x000fe2000bf66270 */
[----:B------:R-:W-:Y:S01]  /*63440*/  IMAD.WIDE R58, R60, 0x2, R50 ;  /* 0x000000023c3a7825 */ /* 0x000fe200078e0232 */
[----:B----4-:R-:W-:Y:S01]  /*63450*/  PRMT R11, R6, 0x7632, R11 ;  /* 0x00007632060b7816 */ /* 0x010fe2000000000b */
[----:B------:R-:W4:Y:S02]  /*63460*/  LDCU UR14, c[0x0][0x398] ;  /* 0x00007300ff0e77ac */ /* 0x000f240008000800 */
[C---:B-1----:R-:W-:Y:S01]  /*63470*/  IMAD.WIDE R54, R60.reuse, 0x2, R2 ;  /* 0x000000023c367825 */ /* 0x042fe200078e0202 */
[----:B------:R-:W1:Y:S03]  /*63480*/  LDCU UR51, c[0x0][0x398] ;  /* 0x00007300ff3377ac */ /* 0x000e660008000800 */
[C---:B------:R-:W-:Y:S01]  /*63490*/  IMAD.WIDE R56, R60.reuse, 0x2, R48 ;  /* 0x000000023c387825 */ /* 0x040fe200078e0230 */
[----:B------:R0:W-:Y:S04]  /*634a0*/  @P4 STG.E.U16 desc[UR32][R54.64], R10 ;  /* 0x0000000a36004986 */ /* 0x0001e8000c101520 */
[----:B------:R1:W-:Y:S01]  /*634b0*/  @P5 STG.E.U16 desc[UR32][R56.64], R61 ;  /* 0x0000003d38005986 */ /* 0x0003e2000c101520 */
[----:B------:R-:W-:Y:S01]  /*634c0*/  ISETP.LT.AND P5, PT, R39, UR52, !P1 ;  /* 0x0000003427007c0c */ /* 0x000fe2000cfa1270 */
[----:B------:R-:W2:Y:S02]  /*634d0*/  LDCU UR52, c[0x0][0x398] ;  /* 0x00007300ff3477ac */ /* 0x000ea40008000800 */
[----:B------:R1:W-:Y:S01]  /*634e0*/  @P6 STG.E.U16 desc[UR32][R58.64], R6 ;  /* 0x000000063a006986 */ /* 0x0003e2000c101520 */
[----:B------:R-:W-:Y:S01]  /*634f0*/  ISETP.LT.AND P6, PT, R5, UR56, !P1 ;  /* 0x0000003805007c0c */ /* 0x000fe2000cfc1270 */
[C---:B0-----:R-:W-:Y:S01]  /*63500*/  IMAD.WIDE R54, R60.reuse, 0x2, R52 ;  /* 0x000000023c367825 */ /* 0x041fe200078e0234 */
[----:B------:R-:W-:Y:S01]  /*63510*/  ISETP.LT.AND P4, PT, R43, UR75, !P1 ;  /* 0x0000004b2b007c0c */ /* 0x000fe2000cf81270 */
[----:B------:R-:W4:Y:S02]  /*63520*/  LDL.LU R10, [R1+0x238c] ;  /* 0x00238c00010a7983 */ /* 0x000f240000300800 */
[----:B-1----:R-:W-:-:S02]  /*63530*/  VIADD R61, R60, UR4 ;  /* 0x000000043c3d7c36 */ /* 0x002fc40008000000 */
[----:B------:R0:W-:Y:S01]  /*63540*/  @P2 STG.E.U16 desc[UR32][R54.64], R11 ;  /* 0x0000000b36002986 */ /* 0x0001e2000c101520 */
[----:B------:R-:W-:Y:S01]  /*63550*/  ISETP.LT.AND P2, PT, R47, UR76, !P1 ;  /* 0x0000004c2f007c0c */ /* 0x000fe2000cf41270 */
[C---:B------:R-:W-:Y:S02]  /*63560*/  IMAD.WIDE R56, R61.reuse, 0x2, R2 ;  /* 0x000000023d387825 */ /* 0x040fe400078e0202 */
[----:B------:R-:W4:Y:S02]  /*63570*/  LDL.LU R6, [R1+0x1c] ;  /* 0x00001c0001067983 */ /* 0x000f240000300800 */
[----:B------:R-:W-:-:S04]  /*63580*/  IMAD.WIDE R58, R61, 0x2, R48 ;  /* 0x000000023d3a7825 */ /* 0x000fc800078e0230 */
[----:B0-----:R-:W-:Y:S01]  /*63590*/  IMAD.WIDE R54, R61, 0x2, R50 ;  /* 0x000000023d367825 */ /* 0x001fe200078e0232 */
[----:B------:R-:W4:Y:S01]  /*635a0*/  LDL.LU R11, [R1+0x2388] ;  /* 0x00238800010b7983 */ /* 0x000f220000300800 */
[----:B--2---:R-:W-:-:S03]  /*635b0*/  PRMT R60, R7, 0x7632, R60 ;  /* 0x00007632073c7816 */ /* 0x004fc6000000003c */
[----:B------:R-:W-:Y:S04]  /*635c0*/  @P5 STG.E.U16 desc[UR32][R56.64], R7 ;  /* 0x0000000738005986 */ /* 0x000fe8000c101520 */
[----:B------:R3:W-:Y:S02]  /*635d0*/  @P6 STG.E.U16 desc[UR32][R58.64], R60 ;  /* 0x0000003c3a006986 */ /* 0x0007e4000c101520 */
[----:B---3--:R-:W-:Y:S01]  /*635e0*/  PRMT R60, R4, 0x7632, R60 ;  /* 0x00007632043c7816 */ /* 0x008fe2000000003c */
[----:B------:R-:W-:Y:S01]  /*635f0*/  IMAD.WIDE R58, R61, 0x2, R52 ;  /* 0x000000023d3a7825 */ /* 0x000fe200078e0234 */
[----:B------:R0:W-:Y:S04]  /*63600*/  @P4 STG.E.U16 desc[UR32][R54.64], R4 ;  /* 0x0000000436004986 */ /* 0x0001e8000c101520 */
[----:B------:R1:W-:Y:S04]  /*63610*/  @P2 STG.E.U16 desc[UR32][R58.64], R60 ;  /* 0x0000003c3a002986 */ /* 0x0003e8000c101520 */
[----:B0-----:R-:W2:Y:S04]  /*63620*/  LDL.LU R4, [R1+0x130] ;  /* 0x0001300001047983 */ /* 0x001ea80000300800 */
[----:B------:R-:W3:Y:S04]  /*63630*/  LDL.LU R7, [R1+0x120] ;  /* 0x0001200001077983 */ /* 0x000ee80000300800 */
[----:B-1----:R-:W2:Y:S01]  /*63640*/  LDL.LU R60, [R1+0x2c] ;  /* 0x00002c00013c7983 */ /* 0x002ea20000300800 */
[----:B------:R-:W-:Y:S01]  /*63650*/  ISETP.LT.AND P6, PT, R39, UR15, !P3 ;  /* 0x0000000f27007c0c */ /* 0x000fe2000dfc1270 */
[----:B------:R-:W-:Y:S01]  /*63660*/  VIADD R54, R61, UR4 ;  /* 0x000000043d367c36 */ /* 0x000fe20008000000 */
[----:B------:R-:W-:Y:S01]  /*63670*/  ISETP.LT.AND P4, PT, R5, UR12, !P3 ;  /* 0x0000000c05007c0c */ /* 0x000fe2000df81270 */
[----:B------:R-:W-:Y:S01]  /*63680*/  VIADD R55, R42, 0x20 ;  /* 0x000000202a377836 */ /* 0x000fe20000000000 */
[----:B------:R-:W-:Y:S01]  /*63690*/  ISETP.LT.AND P5, PT, R43, UR10, !P3 ;  /* 0x0000000a2b007c0c */ /* 0x000fe2000dfa1270 */
[C---:B------:R-:W-:Y:S01]  /*636a0*/  IMAD.WIDE R56, R54.reuse, 0x2, R2 ;  /* 0x0000000236387825 */ /* 0x040fe200078e0202 */
[----:B------:R-:W0:Y:S02]  /*636b0*/  LDCU UR12, c[0x0][0x39c] ;  /* 0x00007380ff0c77ac */ /* 0x000e240008000800 */
[----:B------:R-:W-:Y:S01]  /*636c0*/  ISETP.GE.AND P1, PT, R55, UR77, PT ;  /* 0x0000004d37007c0c */ /* 0x000fe2000bf26270 */
[----:B------:R-:W-:Y:S01]  /*636d0*/  IMAD.WIDE R58, R54, 0x2, R48 ;  /* 0x00000002363a7825 */ /* 0x000fe200078e0230 */
[----:B------:R-:W-:Y:S01]  /*636e0*/  ISETP.LT.AND P3, PT, R47, UR9, !P3 ;  /* 0x000000092f007c0c */ /* 0x000fe2000df61270 */
[----:B------:R-:W1:Y:S01]  /*636f0*/  LDCU UR10, c[0x0][0x398] ;  /* 0x00007300ff0a77ac */ /* 0x000e620008000800 */
[----:B------:R-:W0:Y:S01]  /*63700*/  LDCU UR15, c[0x0][0x398] ;  /* 0x00007300ff0f77ac */ /* 0x000e220008000800 */
[----:B------:R-:W0:Y:S01]  /*63710*/  LDCU UR9, c[0x0][0x398] ;  /* 0x00007300ff0977ac */ /* 0x000e220008000800 */
[----:B--2---:R-:W-:Y:S01]  /*63720*/  PRMT R55, R60, 0x7632, R55 ;  /* 0x000076323c377816 */ /* 0x004fe20000000037 */
[----:B------:R2:W-:Y:S04]  /*63730*/  @P6 STG.E.U16 desc[UR32][R56.64], R60 ;  /* 0x0000003c38006986 */ /* 0x0005e8000c101520 */
[----:B------:R4:W-:Y:S01]  /*63740*/  @P4 STG.E.U16 desc[UR32][R58.64], R55 ;  /* 0x000000373a004986 */ /* 0x0009e2000c101520 */
[----:B--2---:R-:W-:Y:S01]  /*63750*/  IMAD.WIDE R56, R54, 0x2, R50 ;  /* 0x0000000236387825 */ /* 0x004fe200078e0232 */
[----:B----4-:R-:W-:-:S04]  /*63760*/  PRMT R58, R6, 0x7632, R58 ;  /* 0x00007632063a7816 */ /* 0x010fc8000000003a */
[----:B------:R2:W-:Y:S04]  /*63770*/  @P5 STG.E.U16 desc[UR32][R56.64], R6 ;  /* 0x0000000638005986 */ /* 0x0005e8000c101520 */
[----:B--2---:R-:W2:Y:S01]  /*63780*/  LDL.LU R6, [R1+0x140] ;  /* 0x0001400001067983 */ /* 0x004ea20000300800 */
[----:B------:R-:W-:Y:S01]  /*63790*/  ISETP.LT.AND P6, PT, R39, UR13, !P1 ;  /* 0x0000000d27007c0c */ /* 0x000fe2000cfc1270 */
[----:B------:R-:W-:Y:S01]  /*637a0*/  VIADD R55, R42, 0x21 ;  /* 0x000000212a377836 */ /* 0x000fe20000000000 */
[----:B------:R-:W-:Y:S01]  /*637b0*/  ISETP.LT.AND P4, PT, R5, UR16, !P1 ;  /* 0x0000001005007c0c */ /* 0x000fe2000cf81270 */
[C---:B------:R-:W-:Y:S01]  /*637c0*/  IMAD.WIDE R56, R54.reuse, 0x2, R52 ;  /* 0x0000000236387825 */ /* 0x040fe200078e0234 */
[----:B------:R-:W-:Y:S01]  /*637d0*/  ISETP.LT.AND P5, PT, R43, UR11, !P1 ;  /* 0x0000000b2b007c0c */ /* 0x000fe2000cfa1270 */
[----:B------:R-:W4:Y:S02]  /*637e0*/  LDCU UR16, c[0x0][0x39c] ;  /* 0x00007380ff1077ac */ /* 0x000f240008000800 */
[----:B------:R-:W-:Y:S01]  /*637f0*/  VIADD R60, R54, UR4 ;  /* 0x00000004363c7c36 */ /* 0x000fe20008000000 */
[----:B------:R-:W-:Y:S01]  /*63800*/  ISETP.GE.AND P2, PT, R55, UR19, PT ;  /* 0x0000001337007c0c */ /* 0x000fe2000bf46270 */
[----:B------:R0:W-:Y:S01]  /*63810*/  @P3 STG.E.U16 desc[UR32][R56.64], R58 ;  /* 0x0000003a38003986 */ /* 0x0001e2000c101520 */
[----:B------:R-:W-:Y:S01]  /*63820*/  ISETP.LT.AND P1, PT, R47, UR8, !P1 ;  /* 0x000000082f007c0c */ /* 0x000fe2000cf21270 */
[----:B------:R-:W-:Y:S01]  /*63830*/  IMAD.WIDE R54, R60, 0x2, R2 ;  /* 0x000000023c367825 */ /* 0x000fe200078e0202 */
[----:B------:R-:W-:Y:S01]  /*63840*/  PRMT R61, R4, 0x7632, R61 ;  /* 0x00007632043d7816 */ /* 0x000fe2000000003d */
[----:B------:R-:W1:Y:S03]  /*63850*/  LDCU UR11, c[0x0][0x398] ;  /* 0x00007300ff0b77ac */ /* 0x000e660008000800 */
[----:B------:R3:W-:Y:S01]  /*63860*/  @P6 STG.E.U16 desc[UR32][R54.64], R4 ;  /* 0x0000000436006986 */ /* 0x0007e2000c101520 */
[----:B------:R-:W1:Y:S01]  /*63870*/  LDCU UR13, c[0x0][0x398] ;  /* 0x00007300ff0d77ac */ /* 0x000e620008000800 */
[C---:B0-----:R-:W-:Y:S01]  /*63880*/  IMAD.WIDE R56, R60.reuse, 0x2, R48 ;  /* 0x000000023c387825 */ /* 0x041fe200078e0230 */
[----:B------:R-:W-:Y:S01]  /*63890*/  ISETP.LT.AND P6, PT, R39, UR17, !P2 ;  /* 0x0000001127007c0c */ /* 0x000fe2000d7c1270 */
[----:B------:R-:W0:Y:S02]  /*638a0*/  LDCU UR8, c[0x0][0x398] ;  /* 0x00007300ff0877ac */ /* 0x000e240008000800 */
[C---:B------:R-:W-:Y:S01]  /*638b0*/  IMAD.WIDE R58, R60.reuse, 0x2, R50 ;  /* 0x000000023c3a7825 */ /* 0x040fe200078e0232 */
[----:B------:R1:W-:Y:S01]  /*638c0*/  @P4 STG.E.U16 desc[UR32][R56.64], R61 ;  /* 0x0000003d38004986 */ /* 0x0003e2000c101520 */
[----:B------:R-:W-:Y:S01]  /*638d0*/  ISETP.LT.AND P4, PT, R5, UR18, !P2 ;  /* 0x0000001205007c0c */ /* 0x000fe2000d781270 */
[----:B------:R-:W0:Y:S01]  /*638e0*/  LDCU UR17, c[0x0][0x398] ;  /* 0x00007300ff1177ac */ /* 0x000e220008000800 */
[C---:B---3--:R-:W-:Y:S01]  /*638f0*/  IMAD.WIDE R54, R60.reuse, 0x2, R52 ;  /* 0x000000023c367825 */ /* 0x048fe200078e0234 */
[----:B------:R-:W-:Y:S01]  /*63900*/  @P5 STG.E.U16 desc[UR32][R58.64], R7 ;  /* 0x000000073a005986 */ /* 0x000fe2000c101520 */
[----:B------:R-:W3:Y:S02]  /*63910*/  LDCU UR18, c[0x0][0x398] ;  /* 0x00007300ff1277ac */ /* 0x000ee40008000800 */
[----:B------:R-:W-:Y:S01]  /*63920*/  VIADD R60, R60, UR4 ;  /* 0x000000043c3c7c36 */ /* 0x000fe20008000000 */
[----:B------:R-:W3:Y:S01]  /*63930*/  LDL.LU R4, [R1+0x2384] ;  /* 0x0023840001047983 */ /* 0x000ee20000300800 */
[----:B------:R-:W0:Y:S01]  /*63940*/  LDCU UR19, c[0x0][0x398] ;  /* 0x00007300ff1377ac */ /* 0x000e220008000800 */
[----:B-1----:R-:W-:Y:S01]  /*63950*/  PRMT R57, R7, 0x7632, R57 ;  /* 0x0000763207397816 */ /* 0x002fe20000000039 */
[----:B------:R-:W-:Y:S01]  /*63960*/  VIADD R56, R42, 0x22 ;  /* 0x000000222a387836 */ /* 0x000fe20000000000 */
[----:B------:R-:W4:Y:S04]  /*63970*/  LDL.LU R5, [R1+0x134] ;  /* 0x0001340001057983 */ /* 0x000f280000300800 */
[----:B------:R1:W-:Y:S01]  /*63980*/  @P1 STG.E.U16 desc[UR32][R54.64], R57 ;  /* 0x0000003936001986 */ /* 0x0003e2000c101520 */
[----:B------:R-:W-:-:S02]  /*63990*/  ISETP.GE.AND P3, PT, R56, UR21, PT ;  /* 0x0000001538007c0c */ /* 0x000fc4000bf66270 */
[----:B--2---:R-:W-:Y:S01]  /*639a0*/  PRMT R61, R6, 0x7632, R61 ;  /* 0x00007632063d7816 */ /* 0x004fe2000000003d */
[C---:B-1----:R-:W-:Y:S01]  /*639b0*/  IMAD.WIDE R54, R60.reuse, 0x2, R2 ;  /* 0x000000023c367825 */ /* 0x042fe200078e0202 */
[----:B------:R-:W2:Y:S01]  /*639c0*/  LDL.LU R7, [R1+0x124] ;  /* 0x0001240001077983 */ /* 0x000ea20000300800 */
[----:B------:R-:W-:Y:S01]  /*639d0*/  ISETP.LT.AND P5, PT, R43, UR20, !P2 ;  /* 0x000000142b007c0c */ /* 0x000fe2000d7a1270 */
[----:B------:R-:W1:Y:S01]  /*639e0*/  LDCU UR20, c[0x0][0x39c] ;  /* 0x00007380ff1477ac */ /* 0x000e620008000800 */
[C---:B------:R-:W-:Y:S01]  /*639f0*/  IMAD.WIDE R56, R60.reuse, 0x2, R48 ;  /* 0x000000023c387825 */ /* 0x040fe200078e0230 */
[----:B------:R0:W-:Y:S01]  /*63a00*/  @P6 STG.E.U16 desc[UR32][R54.64], R6 ;  /* 0x0000000636006986 */ /* 0x0001e2000c101520 */
[----:B------:R-:W1:Y:S03]  /*63a10*/  LDCU UR21, c[0x0][0x398] ;  /* 0x00007300ff1577ac */ /* 0x000e660008000800 */
[----:B------:R1:W-:Y:S04]  /*63a20*/  @P4 STG.E.U16 desc[UR32][R56.64], R61 ;  /* 0x0000003d38004986 */ /* 0x0003e8000c101520 */
[----:B0-----:R-:W2:Y:S04]  /*63a30*/  LDL.LU R6, [R1+0x144] ;  /* 0x0001440001067983 */ /* 0x001ea80000300800 */
[----:B-1----:R-:W2:Y:S01]  /*63a40*/  LDL.LU R61, [R1+0xb74] ;  /* 0x000b7400013d7983 */ /* 0x002ea20000300800 */
[----:B------:R-:W-:Y:S01]  /*63a50*/  ISETP.LT.AND P2, PT, R47, UR22, !P2 ;  /* 0x000000162f007c0c */ /* 0x000fe2000d741270 */
[C---:B------:R-:W-:Y:S01]  /*63a60*/  IMAD.WIDE R58, R60.reuse, 0x2, R50 ;  /* 0x000000023c3a7825 */ /* 0x040fe200078e0232 */
[----:B------:R-:W-:Y:S01]  /*63a70*/  ISETP.LT.AND P6, PT, R39, UR23, !P3 ;  /* 0x0000001727007c0c */ /* 0x000fe2000dfc1270 */
[----:B------:R-:W0:Y:S02]  /*63a80*/  LDCU UR23, c[0x0][0x398] ;  /* 0x00007300ff1777ac */ /* 0x000e240008000800 */
[----:B------:R-:W-:Y:S01]  /*63a90*/  IMAD.WIDE R54, R60, 0x2, R52 ;  /* 0x000000023c367825 */ /* 0x000fe200078e0234 */
[----:B------:R-:W1:Y:S03]  /*63aa0*/  LDCU UR22, c[0x0][0x398] ;  /* 0x00007300ff1677ac */ /* 0x000e660008000800 */
[----:B------:R-:W-:Y:S01]  /*63ab0*/  VIADD R57, R42, 0x23 ;  /* 0x000000232a397836 */ /* 0x000fe20000000000 */
[----:B---3--:R-:W-:Y:S01]  /*63ac0*/  PRMT R56, R4, 0x7632, R56 ;  /* 0x0000763204387816 */ /* 0x008fe20000000038 */
[----:B------:R3:W-:Y:S01]  /*63ad0*/  @P5 STG.E.U16 desc[UR32][R58.64], R4 ;  /* 0x000000043a005986 */ /* 0x0007e2000c101520 */
[----:B------:R-:W-:Y:S01]  /*63ae0*/  ISETP.LT.AND P5, PT, R43, UR28, !P3 ;  /* 0x0000001c2b007c0c */ /* 0x000fe2000dfa1270 */
[----:B------:R-:W0:Y:S01]  /*63af0*/  LDCU UR28, c[0x0][0x398] ;  /* 0x00007300ff1c77ac */ /* 0x000e220008000800 */
[----:B------:R-:W-:Y:S01]  /*63b00*/  ISETP.GE.AND P1, PT, R57, UR37, PT ;  /* 0x0000002539007c0c */ /* 0x000fe2000bf26270 */
[----:B------:R1:W-:Y:S01]  /*63b10*/  @P2 STG.E.U16 desc[UR32][R54.64], R56 ;  /* 0x0000003836002986 */ /* 0x0003e2000c101520 */
[----:B------:R-:W0:Y:S01]  /*63b20*/  LDCU UR37, c[0x0][0x398] ;  /* 0x00007300ff2577ac */ /* 0x000e220008000800 */
[----:B---3--:R-:W-:Y:S01]  /*63b30*/  VIADD R4, R60, UR4 ;  /* 0x000000043c047c36 */ /* 0x008fe20008000000 */
[----:B----4-:R-:W-:-:S03]  /*63b40*/  PRMT R60, R5, 0x7632, R60 ;  /* 0x00007632053c7816 */ /* 0x010fc6000000003c */
[----:B-1----:R-:W-:-:S04]  /*63b50*/  IMAD.WIDE R54, R4, 0x2, R2 ;  /* 0x0000000204367825 */ /* 0x002fc800078e0202 */
[C---:B------:R-:W-:Y:S01]  /*63b60*/  IMAD.WIDE R56, R4.reuse, 0x2, R48 ;  /* 0x0000000204387825 */ /* 0x040fe200078e0230 */
[----:B------:R1:W-:Y:S01]  /*63b70*/  @P6 STG.E.U16 desc[UR32][R54.64], R5 ;  /* 0x0000000536006986 */ /* 0x0003e2000c101520 */
[----:B------:R-:W-:Y:S02]  /*63b80*/  ISETP.LT.AND P6, PT, R39, UR58, !P1 ;  /* 0x0000003a27007c0c */ /* 0x000fe4000cfc1270 */
[----:B------:R-:W-:-:S04]  /*63b90*/  IMAD.WIDE R58, R4, 0x2, R50 ;  /* 0x00000002043a7825 */ /* 0x000fc800078e0232 */
[C---:B-1----:R-:W-:Y:S01]  /*63ba0*/  IMAD.WIDE R54, R4.reuse, 0x2, R52 ;  /* 0x0000000204367825 */ /* 0x042fe200078e0234 */
[----:B------:R-:W3:Y:S03]  /*63bb0*/  LDL.LU R5, [R1+0x2380] ;  /* 0x0023800001057983 */ /* 0x000ee60000300800 */
[----:B------:R-:W-:Y:S01]  /*63bc0*/  VIADD R4, R4, UR4 ;  /* 0x0000000404047c36 */ /* 0x000fe20008000000 */
[----:B--2---:R-:W-:Y:S01]  /*63bd0*/  ISETP.LT.AND P4, PT, R61, UR27, !P3 ;  /* 0x0000001b3d007c0c */ /* 0x004fe2000df81270 */
[----:B------:R-:W1:Y:S01]  /*63be0*/  LDCU UR27, c[0x0][0x398] ;  /* 0x00007300ff1b77ac */ /* 0x000e620008000800 */
[----:B------:R-:W-:Y:S01]  /*63bf0*/  ISETP.LT.AND P3, PT, R47, UR29, !P3 ;  /* 0x0000001d2f007c0c */ /* 0x000fe2000df61270 */
[----:B------:R-:W2:Y:S10]  /*63c00*/  LDCU UR29, c[0x0][0x398] ;  /* 0x00007300ff1d77ac */ /* 0x000eb40008000800 */
[----:B------:R4:W-:Y:S01]  /*63c10*/  @P4 STG.E.U16 desc[UR32][R56.64], R60 ;  /* 0x0000003c38004986 */ /* 0x0009e2000c101520 */
[----:B------:R-:W-:-:S03]  /*63c20*/  ISETP.LT.AND P4, PT, R61, UR59, !P1 ;  /* 0x0000003b3d007c0c */ /* 0x000fc6000cf81270 */
[----:B------:R0:W-:Y:S01]  /*63c30*/  @P5 STG.E.U16 desc[UR32][R58.64], R7 ;  /* 0x000000073a005986 */ /* 0x0001e2000c101520 */
[----:B----4-:R-:W-:Y:S01]  /*63c40*/  PRMT R56, R7, 0x7632, R56 ;  /* 0x0000763207387816 */ /* 0x010fe20000000038 */
[----:B------:R-:W-:Y:S01]  /*63c50*/  VIADD R57, R42, 0x24 ;  /* 0x000000242a397836 */ /* 0x000fe20000000000 */
[----:B------:R-:W-:Y:S01]  /*63c60*/  PRMT R60, R6, 0x7632, R60 ;  /* 0x00007632063c7816 */ /* 0x000fe2000000003c */
[----:B0-----:R-:W4:Y:S03]  /*63c70*/  LDL.LU R7, [R1+0x128] ;  /* 0x0001280001077983 */ /* 0x001f260000300800 */
[----:B------:R-:W-:Y:S01]  /*63c80*/  ISETP.GE.AND P2, PT, R57, UR62, PT ;  /* 0x0000003e39007c0c */ /* 0x000fe2000bf46270 */
[----:B------:R0:W-:Y:S02]  /*63c90*/  @P3 STG.E.U16 desc[UR32][R54.64], R56 ;  /* 0x0000003836003986 */ /* 0x0001e4000c101520 */
[----:B0-----:R-:W-:-:S04]  /*63ca0*/  IMAD.WIDE R54, R4, 0x2, R2 ;  /* 0x0000000204367825 */ /* 0x001fc800078e0202 */
[----:B------:R-:W-:Y:S01]  /*63cb0*/  IMAD.WIDE R56, R4, 0x2, R48 ;  /* 0x0000000204387825 */ /* 0x000fe200078e0230 */
[----:B------:R0:W-:Y:S04]  /*63cc0*/  @P6 STG.E.U16 desc[UR32][R54.64], R6 ;  /* 0x0000000636006986 */ /* 0x0001e8000c101520 */
[----:B------:R1:W-:Y:S04]  /*63cd0*/  @P4 STG.E.U16 desc[UR32][R56.64], R60 ;  /* 0x0000003c38004986 */ /* 0x0003e8000c101520 */
[----:B0-----:R-:W2:Y:S04]  /*63ce0*/  LDL.LU R6, [R1+0x148] ;  /* 0x0001480001067983 */ /* 0x001ea80000300800 */
[----:B-1----:R-:W2:Y:S01]  /*63cf0*/  LDL.LU R60, [R1+0x138] ;  /* 0x00013800013c7983 */ /* 0x002ea20000300800 */
[----:B------:R-:W-:-:S02]  /*63d00*/  ISETP.LT.AND P5, PT, R43, UR61, !P1 ;  /* 0x0000003d2b007c0c */ /* 0x000fc4000cfa1270 */
[----:B------:R-:W-:Y:S01]  /*63d10*/  ISETP.LT.AND P1, PT, R47, UR60, !P1 ;  /* 0x0000003c2f007c0c */ /* 0x000fe2000cf21270 */
[C---:B------:R-:W-:Y:S01]  /*63d20*/  IMAD.WIDE R58, R4.reuse, 0x2, R50 ;  /* 0x00000002043a7825 */ /* 0x040fe200078e0232 */
[----:B------:R-:W-:Y:S02]  /*63d30*/  ISETP.LT.AND P6, PT, R39, UR63, !P2 ;  /* 0x0000003f27007c0c */ /* 0x000fe4000d7c1270 */
[----:B------:R-:W-:Y:S01]  /*63d40*/  ISETP.LT.AND P4, PT, R61, UR64, !P2 ;  /* 0x000000403d007c0c */ /* 0x000fe2000d781270 */
[----:B------:R-:W-:-:S06]  /*63d50*/  IMAD.WIDE R54, R4, 0x2, R52 ;  /* 0x0000000204367825 */ /* 0x000fcc00078e0234 */
[----:B---3--:R0:W-:Y:S01]  /*63d60*/  @P5 STG.E.U16 desc[UR32][R58.64], R5 ;  /* 0x000000053a005986 */ /* 0x0081e2000c101520 */
[----:B------:R-:W-:Y:S01]  /*63d70*/  VIADD R56, R42, 0x25 ;  /* 0x000000252a387836 */ /* 0x000fe20000000000 */
[----:B------:R-:W-:Y:S01]  /*63d80*/  ISETP.LT.AND P5, PT, R43, UR24, !P2 ;  /* 0x000000182b007c0c */ /* 0x000fe2000d7a1270 */
[----:B------:R-:W1:Y:S01]  /*63d90*/  LDCU UR24, c[0x0][0x39c] ;  /* 0x00007380ff1877ac */ /* 0x000e620008000800 */
[----:B------:R-:W-:Y:S02]  /*63da0*/  ISETP.LT.AND P2, PT, R47, UR26, !P2 ;  /* 0x0000001a2f007c0c */ /* 0x000fe4000d741270 */
[----:B0-----:R-:W-:Y:S01]  /*63db0*/  PRMT R5, R5, 0x7632, R5 ;  /* 0x0000763205057816 */ /* 0x001fe20000000005 */
[----:B------:R-:W-:Y:S01]  /*63dc0*/  VIADD R58, R4, UR4 ;  /* 0x00000004043a7c36 */ /* 0x000fe20008000000 */
[----:B------:R-:W-:Y:S01]  /*63dd0*/  ISETP.GE.AND P3, PT, R56, UR30, PT ;  /* 0x0000001e38007c0c */ /* 0x000fe2000bf66270 */
[----:B------:R-:W0:Y:S02]  /*63de0*/  LDCU UR30, c[0x0][0x398] ;  /* 0x00007300ff1e77ac */ /* 0x000e240008000800 */
[----:B------:R3:W-:Y:S01]  /*63df0*/  @P1 STG.E.U16 desc[UR32][R54.64], R5 ;  /* 0x0000000536001986 */ /* 0x0007e2000c101520 */
[C---:B------:R-:W-:Y:S01]  /*63e00*/  IMAD.WIDE R56, R58.reuse, 0x2, R50 ;  /* 0x000000023a387825 */ /* 0x040fe200078e0232 */
[----:B------:R-:W0:Y:S03]  /*63e10*/  LDCU UR26, c[0x0][0x39c] ;  /* 0x00007380ff1a77ac */ /* 0x000e260008000800 */
[----:B---3--:R-:W-:-:S04]  /*63e20*/  IMAD.WIDE R4, R58, 0x2, R2 ;  /* 0x000000023a047825 */ /* 0x008fc800078e0202 */
[----:B------:R-:W-:Y:S01]  /*63e30*/  IMAD.WIDE R54, R58, 0x2, R48 ;  /* 0x000000023a367825 */ /* 0x000fe200078e0230 */
[----:B--2---:R-:W-:Y:S01]  /*63e40*/  PRMT R59, R60, 0x7632, R59 ;  /* 0x000076323c3b7816 */ /* 0x004fe2000000003b */
[----:B------:R2:W-:Y:S04]  /*63e50*/  @P6 STG.E.U16 desc[UR32][R4.64], R60 ;  /* 0x0000003c04006986 */ /* 0x0005e8000c101520 */
[----:B------:R3:W-:Y:S01]  /*63e60*/  @P4 STG.E.U16 desc[UR32][R54.64], R59 ;  /* 0x0000003b36004986 */ /* 0x0007e2000c101520 */
[----:B------:R-:W-:Y:S01]  /*63e70*/  ISETP.LT.AND P4, PT, R39, UR31, !P3 ;  /* 0x0000001f27007c0c */ /* 0x000fe2000df81270 */
[----:B------:R-:W0:Y:S02]  /*63e80*/  LDCU UR31, c[0x0][0x398] ;  /* 0x00007300ff1f77ac */ /* 0x000e240008000800 */
[----:B----4-:R4:W-:Y:S01]  /*63e90*/  @P5 STG.E.U16 desc[UR32][R56.64], R7 ;  /* 0x0000000738005986 */ /* 0x0109e2000c101520 */
[----:B--2---:R-:W-:Y:S01]  /*63ea0*/  IMAD.WIDE R4, R58, 0x2, R52 ;  /* 0x000000023a047825 */ /* 0x004fe200078e0234 */
[----:B---3--:R-:W-:-:S03]  /*63eb0*/  PRMT R54, R7, 0x7632, R54 ;  /* 0x0000763207367816 */ /* 0x008fc60000000036 */
[----:B------:R-:W-:Y:S01]  /*63ec0*/  VIADD R58, R58, UR4 ;  /* 0x000000043a3a7c36 */ /* 0x000fe20008000000 */
[----:B------:R-:W-:Y:S01]  /*63ed0*/  PRMT R59, R6, 0x7632, R59 ;  /* 0x00007632063b7816 */ /* 0x000fe2000000003b */
[----:B----4-:R-:W2:Y:S04]  /*63ee0*/  LDL.LU R7, [R1+0x13c] ;  /* 0x00013c0001077983 */ /* 0x010ea80000300800 */
[----:B------:R3:W-:Y:S04]  /*63ef0*/  @P2 STG.E.U16 desc[UR32][R4.64], R54 ;  /* 0x0000003604002986 */ /* 0x0007e8000c101520 */
[----:B------:R-:W4:Y:S01]  /*63f00*/  LDL.LU R60, [R1+0x12c] ;  /* 0x00012c00013c7983 */ /* 0x000f220000300800 */
[----:B---3--:R-:W-:-:S05]  /*63f10*/  IMAD.WIDE R4, R58, 0x2, R2 ;  /* 0x000000023a047825 */ /* 0x008fca00078e0202 */
[----:B------:R3:W-:Y:S04]  /*63f20*/  @P4 STG.E.U16 desc[UR32][R4.64], R6 ;  /* 0x0000000604004986 */ /* 0x0007e8000c101520 */
[----:B---3--:R-:W3:Y:S01]  /*63f30*/  LDL.LU R6, [R1+0x237c] ;  /* 0x00237c0001067983 */ /* 0x008ee20000300800 */
[----:B------:R-:W-:Y:S01]  /*63f40*/  ISETP.LT.AND P5, PT, R61, UR34, !P3 ;  /* 0x000000223d007c0c */ /* 0x000fe2000dfa1270 */
[C---:B------:R-:W-:Y:S01]  /*63f50*/  VIADD R55, R42.reuse, 0x26 ;  /* 0x000000262a377836 */ /* 0x040fe20000000000 */
[----:B------:R-:W-:Y:S01]  /*63f60*/  ISETP.LT.AND P6, PT, R43, UR35, !P3 ;  /* 0x000000232b007c0c */ /* 0x000fe2000dfc1270 */
[----:B------:R-:W-:Y:S01]  /*63f70*/  VIADD R56, R42, 0x27 ;  /* 0x000000272a387836 */ /* 0x000fe20000000000 */
[----:B------:R-:W-:Y:S01]  /*63f80*/  ISETP.LT.AND P3, PT, R47, UR36, !P3 ;  /* 0x000000242f007c0c */ /* 0x000fe2000df61270 */
[----:B------:R-:W-:Y:S01]  /*63f90*/  IMAD.WIDE R4, R58, 0x2, R52 ;  /* 0x000000023a047825 */ /* 0x000fe200078e0234 */
[----:B------:R-:W-:Y:S01]  /*63fa0*/  ISETP.GE.AND P1, PT, R55, UR39, PT ;  /* 0x0000002737007c0c */ /* 0x000fe2000bf26270 */
[----:B------:R-:W0:Y:S01]  /*63fb0*/  LDCU UR34, c[0x0][0x398] ;  /* 0x00007300ff2277ac */ /* 0x000e220008000800 */
[----:B------:R-:W-:Y:S01]  /*63fc0*/  ISETP.GE.AND P2, PT, R56, UR42, PT ;  /* 0x0000002a38007c0c */ /* 0x000fe2000bf46270 */
[C---:B------:R-:W-:Y:S01]  /*63fd0*/  IMAD.WIDE R54, R58.reuse, 0x2, R48 ;  /* 0x000000023a367825 */ /* 0x040fe200078e0230 */
[----:B------:R-:W-:Y:S01]  /*63fe0*/  ISETP.LT.AND P4, PT, R39, UR38, !P1 ;  /* 0x0000002627007c0c */ /* 0x000fe2000cf81270 */
[----:B------:R-:W0:Y:S02]  /*63ff0*/  LDCU UR35, c[0x0][0x398] ;  /* 0x00007300ff2377ac */ /* 0x000e240008000800 */
[----:B------:R-:W-:Y:S01]  /*64000*/  IMAD.WIDE R56, R58, 0x2, R50 ;  /* 0x000000023a387825 */ /* 0x000fe200078e0232 */
[----:B------:R1:W-:Y:S01]  /*64010*/  @P5 STG.E.U16 desc[UR32][R54.64], R59 ;  /* 0x0000003b36005986 */ /* 0x0003e2000c101520 */
[----:B------:R-:W-:Y:S01]  /*64020*/  ISETP.LT.AND P5, PT, R61, UR40, !P1 ;  /* 0x000000283d007c0c */ /* 0x000fe2000cfa1270 */
[----:B------:R-:W0:Y:S01]  /*64030*/  LDCU UR36, c[0x0][0x398] ;  /* 0x00007300ff2477ac */ /* 0x000e220008000800 */
[----:B------:R-:W0:Y:S01]  /*64040*/  LDCU UR38, c[0x0][0x398] ;  /* 0x00007300ff2677ac */ /* 0x000e220008000800 */
[----:B-1----:R-:W4:Y:S01]  /*64050*/  LDL.LU R59, [R1+0x14c] ;  /* 0x00014c00013b7983 */ /* 0x002f220000300800 */
[----:B------:R-:W-:Y:S01]  /*64060*/  VIADD R55, R42, 0x28 ;  /* 0x000000282a377836 */ /* 0x000fe20000000000 */
[----:B---3--:R-:W-:-:S02]  /*64070*/  PRMT R54, R6, 0x7632, R54 ;  /* 0x0000763206367816 */ /* 0x008fc40000000036 */
[----:B------:R1:W-:Y:S04]  /*64080*/  @P6 STG.E.U16 desc[UR32][R56.64], R6 ;  /* 0x0000000638006986 */ /* 0x0003e8000c101520 */
[----:B------:R3:W-:Y:S01]  /*64090*/  @P3 STG.E.U16 desc[UR32][R4.64], R54 ;  /* 0x0000003604003986 */ /* 0x0007e2000c101520 */
[----:B------:R-:W-:Y:S01]  /*640a0*/  ISETP.LT.AND P6, PT, R43, UR41, !P1 ;  /* 0x000000292b007c0c */ /* 0x000fe2000cfc1270 */
[----:B-1----:R-:W-:-:S04]  /*640b0*/  VIADD R6, R58, UR4 ;  /* 0x000000043a067c36 */ /* 0x002fc80008000000 */
[----:B---3--:R-:W-:Y:S01]  /*640c0*/  IMAD.WIDE R4, R6, 0x2, R2 ;  /* 0x0000000206047825 */ /* 0x008fe200078e0202 */
[----:B--2---:R-:W-:-:S04]  /*640d0*/  PRMT R58, R7, 0x7632, R58 ;  /* 0x00007632073a7816 */ /* 0x004fc8000000003a */
[----:B------:R1:W-:Y:S01]  /*640e0*/  @P4 STG.E.U16 desc[UR32][R4.64], R7 ;  /* 0x0000000704004986 */ /* 0x0003e2000c101520 */
[----:B------:R-:W-:Y:S01]  /*640f0*/  ISETP.GE.AND P3, PT, R55, UR12, PT ;  /* 0x0000000c37007c0c */ /* 0x000fe2000bf66270 */
[----:B------:R-:W-:-:S04]  /*64100*/  IMAD.WIDE R54, R6, 0x2, R48 ;  /* 0x0000000206367825 */ /* 0x000fc800078e0230 */
[C---:B------:R-:W-:Y:S01]  /*64110*/  IMAD.WIDE R56, R6.reuse, 0x2, R50 ;  /* 0x0000000206387825 */ /* 0x040fe200078e0232 */
[----:B-1----:R-:W2:Y:S01]  /*64120*/  LDL.LU R7, [R1+0x2378] ;  /* 0x0023780001077983 */ /* 0x002ea20000300800 */
[----:B------:R-:W-:Y:S02]  /*64130*/  ISETP.LT.AND P1, PT, R47, UR14, !P1 ;  /* 0x0000000e2f007c0c */ /* 0x000fe4000cf21270 */
[----:B------:R-:W-:Y:S01]  /*64140*/  IMAD.WIDE R4, R6, 0x2, R52 ;  /* 0x0000000206047825 */ /* 0x000fe200078e0234 */
[----:B------:R-:W-:Y:S01]  /*64150*/  ISETP.LT.AND P4, PT, R39, UR44, !P2 ;  /* 0x0000002c27007c0c */ /* 0x000fe2000d781270 */
[----:B------:R1:W-:Y:S01]  /*64160*/  @P5 STG.E.U16 desc[UR32][R54.64], R58 ;  /* 0x0000003a36005986 */ /* 0x0003e2000c101520 */
[----:B------:R-:W3:Y:S03]  /*64170*/  LDCU UR12, c[0x0][0x39c] ;  /* 0x00007380ff0c77ac */ /* 0x000ee60008000800 */
[----:B----4-:R4:W-:Y:S01]  /*64180*/  @P6 STG.E.U16 desc[UR32][R56.64], R60 ;  /* 0x0000003c38006986 */ /* 0x0109e2000c101520 */
[----:B------:R-:W0:Y:S01]  /*64190*/  LDCU UR14, c[0x0][0x398] ;  /* 0x00007300ff0e77ac */ /* 0x000e220008000800 */
[----:B-1----:R-:W-:-:S02]  /*641a0*/  PRMT R54, R60, 0x7632, R54 ;  /* 0x000076323c367816 */ /* 0x002fc40000000036 */
[----:B----4-:R-:W4:Y:S01]  /*641b0*/  LDL.LU R60, [R1+0x110] ;  /* 0x00011000013c7983 */ /* 0x010f220000300800 */
[----:B------:R-:W-:Y:S01]  /*641c0*/  ISETP.LT.AND P5, PT, R61, UR46, !P2 ;  /* 0x0000002e3d007c0c */ /* 0x000fe2000d7a1270 */
[----:B------:R-:W-:Y:S02]  /*641d0*/  VIADD R55, R42, 0x29 ;  /* 0x000000292a377836 */ /* 0x000fe40000000000 */
[----:B------:R-:W-:Y:S01]  /*641e0*/  VIADD R6, R6, UR4 ;  /* 0x0000000406067c36 */ /* 0x000fe20008000000 */
[----:B------:R-:W-:Y:S01]  /*641f0*/  ISETP.LT.AND P6, PT, R43, UR48, !P2 ;  /* 0x000000302b007c0c */ /* 0x000fe2000d7c1270 */
[----:B------:R1:W-:Y:S01]  /*64200*/  @P1 STG.E.U16 desc[UR32][R4.64], R54 ;  /* 0x0000003604001986 */ /* 0x0003e2000c101520 */
[----:B------:R-:W-:Y:S02]  /*64210*/  ISETP.LT.AND P2, PT, R47, UR49, !P2 ;  /* 0x000000312f007c0c */ /* 0x000fe4000d741270 */
[----:B------:R-:W-:Y:S02]  /*64220*/  ISETP.GE.AND P1, PT, R55, UR16, PT ;  /* 0x0000001037007c0c */ /* 0x000fe4000bf26270 */
[----:B------:R-:W-:Y:S01]  /*64230*/  PRMT R58, R59, 0x7632, R58 ;  /* 0x000076323b3a7816 */ /* 0x000fe2000000003a */
[C---:B------:R-:W-:Y:S01]  /*64240*/  IMAD.WIDE R56, R6.reuse, 0x2, R50 ;  /* 0x0000000206387825 */ /* 0x040fe200078e0232 */
[----:B------:R-:W0:Y:S03]  /*64250*/  LDCU UR16, c[0x0][0x398] ;  /* 0x00007300ff1077ac */ /* 0x000e260008000800 */
[----:B-1----:R-:W-:-:S04]  /*64260*/  IMAD.WIDE R4, R6, 0x2, R2 ;  /* 0x0000000206047825 */ /* 0x002fc800078e0202 */
[C---:B------:R-:W-:Y:S01]  /*64270*/  IMAD.WIDE R54, R6.reuse, 0x2, R48 ;  /* 0x0000000206367825 */ /* 0x040fe200078e0230 */
[----:B------:R-:W-:Y:S01]  /*64280*/  @P4 STG.E.U16 desc[UR32][R4.64], R59 ;  /* 0x0000003b04004986 */ /* 0x000fe2000c101520 */
[----:B------:R-:W-:Y:S01]  /*64290*/  ISETP.LT.AND P4, PT, R39, UR10, !P3 ;  /* 0x0000000a27007c0c */ /* 0x000fe2000df81270 */
[----:B------:R-:W1:Y:S02]  /*642a0*/  LDCU UR10, c[0x0][0x39c] ;  /* 0x00007380ff0a77ac */ /* 0x000e640008000800 */
[----:B------:R0:W-:Y:S02]  /*642b0*/  @P5 STG.E.U16 desc[UR32][R54.64], R58 ;  /* 0x0000003a36005986 */ /* 0x0001e4000c101520 */
[----:B0-----:R-:W-:-:S04]  /*642c0*/  IMAD.WIDE R54, R6, 0x2, R52 ;  /* 0x0000000206367825 */ /* 0x001fc800078e0234 */
[----:B------:R-:W-:Y:S01]  /*642d0*/  VIADD R6, R6, UR4 ;  /* 0x0000000406067c36 */ /* 0x000fe20008000000 */
[----:B--2---:R-:W-:Y:S01]  /*642e0*/  PRMT R4, R7, 0x7632, R4 ;  /* 0x0000763207047816 */ /* 0x004fe20000000004 */
[----:B------:R-:W-:Y:S04]  /*642f0*/  @P6 STG.E.U16 desc[UR32][R56.64], R7 ;  /* 0x0000000738006986 */ /* 0x000fe8000c101520 */
[----:B------:R0:W-:Y:S02]  /*64300*/  @P2 STG.E.U16 desc[UR32][R54.64], R4 ;  /* 0x0000000436002986 */ /* 0x0001e4000c101520 */
[----:B0-----:R-:W-:Y:S01]  /*64310*/  IMAD.WIDE R4, R6, 0x2, R2 ;  /* 0x0000000206047825 */ /* 0x001fe200078e0202 */
[----:B----4-:R-:W-:-:S04]  /*64320*/  PRMT R58, R60, 0x7632, R58 ;  /* 0x000076323c3a7816 */ /* 0x010fc8000000003a */
[----:B------:R0:W-:Y:S04]  /*64330*/  @P4 STG.E.U16 desc[UR32][R4.64], R60 ;  /* 0x0000003c04004986 */ /* 0x0001e8000c101520 */
[----:B0-----:R-:W2:Y:S01]  /*64340*/  LDL.LU R60, [R1+0x114] ;  /* 0x00011400013c7983 */ /* 0x001ea20000300800 */
[----:B------:R-:W-:Y:S02]  /*64350*/  ISETP.LT.AND P5, PT, R61, UR15, !P3 ;  /* 0x0000000f3d007c0c */ /* 0x000fe4000dfa1270 */
[----:B------:R-:W-:Y:S01]  /*64360*/  ISETP.LT.AND P6, PT, R43, UR9, !P3 ;  /* 0x000000092b007c0c */ /* 0x000fe2000dfc1270 */
[----:B------:R-:W-:Y:S01]  /*64370*/  VIADD R7, R42, 0x2a ;  /* 0x0000002a2a077836 */ /* 0x000fe20000000000 */
[----:B------:R-:W-:Y:S01]  /*64380*/  ISETP.LT.AND P3, PT, R47, UR11, !P3 ;  /* 0x0000000b2f007c0c */ /* 0x000fe2000df61270 */
[C---:B------:R-:W-:Y:S01]  /*64390*/  IMAD.WIDE R54, R6.reuse, 0x2, R48 ;  /* 0x0000000206367825 */ /* 0x040fe200078e0230 */
[----:B------:R-:W-:Y:S01]  /*643a0*/  ISETP.LT.AND P4, PT, R39, UR13, !P1 ;  /* 0x0000000d27007c0c */ /* 0x000fe2000cf81270 */
[----:B------:R-:W0:Y:S02]  /*643b0*/  LDCU UR15, c[0x0][0x398] ;  /* 0x00007300ff0f77ac */ /* 0x000e240008000800 */
[----:B------:R-:W-:Y:S01]  /*643c0*/  IMAD.WIDE R56, R6, 0x2, R50 ;  /* 0x0000000206387825 */ /* 0x000fe200078e0232 */
[----:B------:R-:W-:Y:S01]  /*643d0*/  ISETP.GE.AND P2, PT, R7, UR20, PT ;  /* 0x0000001407007c0c */ /* 0x000fe2000bf46270 */
[----:B------:R-:W4:Y:S01]  /*643e0*/  LDCU UR11, c[0x0][0x398] ;  /* 0x00007300ff0b77ac */ /* 0x000f220008000800 */
[----:B------:R-:W-:Y:S01]  /*643f0*/  PRMT R7, R8, 0x7632, R7 ;  /* 0x0000763208077816 */ /* 0x000fe20000000007 */
[----:B------:R-:W-:Y:S01]  /*64400*/  @P5 STG.E.U16 desc[UR32][R54.64], R58 ;  /* 0x0000003a36005986 */ /* 0x000fe2000c101520 */
[----:B------:R-:W-:Y:S01]  /*64410*/  IMAD.WIDE R4, R6, 0x2, R52 ;  /* 0x0000000206047825 */ /* 0x000fe200078e0234 */
[----:B------:R-:W-:Y:S01]  /*64420*/  ISETP.LT.AND P5, PT, R61, UR8, !P1 ;  /* 0x000000083d007c0c */ /* 0x000fe2000cfa1270 */
[----:B------:R-:W0:Y:S01]  /*64430*/  LDCU UR9, c[0x0][0x39c] ;  /* 0x00007380ff0977ac */ /* 0x000e220008000800 */
[----:B------:R1:W-:Y:S01]  /*64440*/  @P6 STG.E.U16 desc[UR32][R56.64], R8 ;  /* 0x0000000838006986 */ /* 0x0003e2000c101520 */
[----:B------:R-:W-:-:S02]  /*64450*/  ISETP.LT.AND P6, PT, R43, UR17, !P1 ;  /* 0x000000112b007c0c */ /* 0x000fc4000cfc1270 */
[----:B------:R-:W-:Y:S01]  /*64460*/  ISETP.LT.AND P1, PT, R47, UR18, !P1 ;  /* 0x000000122f007c0c */ /* 0x000fe2000cf21270 */
[----:B------:R3:W-:Y:S01]  /*64470*/  @P3 STG.E.U16 desc[UR32][R4.64], R7 ;  /* 0x0000000704003986 */ /* 0x0007e2000c101520 */
[----:B------:R-:W0:Y:S01]  /*64480*/  LDCU UR13, c[0x0][0x398] ;  /* 0x00007300ff0d77ac */ /* 0x000e220008000800 */
[----:B------:R-:W0:Y:S01]  /*64490*/  LDCU UR17, c[0x0][0x398] ;  /* 0x00007300ff1177ac */ /* 0x000e220008000800 */
[----:B-1----:R-:W-:Y:S01]  /*644a0*/  VIADD R8, R6, UR4 ;  /* 0x0000000406087c36 */ /* 0x002fe20008000000 */
[----:B------:R-:W-:Y:S01]  /*644b0*/  PRMT R57, R12, 0x7632, R57 ;  /* 0x000076320c397816 */ /* 0x000fe20000000039 */
[----:B------:R-:W-:Y:S01]  /*644c0*/  VIADD R56, R42, 0x2b ;  /* 0x0000002b2a387836 */ /* 0x000fe20000000000 */
[----:B------:R-:W1:Y:S01]  /*644d0*/  LDCU UR18, c[0x0][0x398] ;  /* 0x00007300ff1277ac */ /* 0x000e620008000800 */
[C---:B---3--:R-:W-:Y:S01]  /*644e0*/  IMAD.WIDE R4, R8.reuse, 0x2, R2 ;  /* 0x0000000208047825 */ /* 0x048fe200078e0202 */
[----:B------:R-:W3:Y:S03]  /*644f0*/  LDCU UR8, c[0x0][0x39c] ;  /* 0x00007380ff0877ac */ /* 0x000ee60008000800 */
[C---:B------:R-:W-:Y:S01]  /*64500*/  IMAD.WIDE R6, R8.reuse, 0x2, R48 ;  /* 0x0000000208067825 */ /* 0x040fe200078e0230 */
[----:B------:R0:W-:Y:S01]  /*64510*/  @P4 STG.E.U16 desc[UR32][R4.64], R12 ;  /* 0x0000000c04004986 */ /* 0x0001e2000c101520 */
[----:B------:R-:W-:Y:S01]  /*64520*/  ISETP.LT.AND P4, PT, R39, UR19, !P2 ;  /* 0x0000001327007c0c */ /* 0x000fe2000d781270 */
[----:B------:R-:W1:Y:S01]  /*64530*/  LDCU UR19, c[0x0][0x398] ;  /* 0x00007300ff1377ac */ /* 0x000e620008000800 */
[C---:B------:R-:W-:Y:S01]  /*64540*/  IMAD.WIDE R54, R8.reuse, 0x2, R50 ;  /* 0x0000000208367825 */ /* 0x040fe200078e0232 */
[----:B------:R3:W-:Y:S01]  /*64550*/  @P5 STG.E.U16 desc[UR32][R6.64], R57 ;  /* 0x0000003906005986 */ /* 0x0007e2000c101520 */
[----:B------:R-:W1:Y:S03]  /*64560*/  LDCU UR20, c[0x0][0x398] ;  /* 0x00007300ff1477ac */ /* 0x000e660008000800 */
[----:B------:R-:W-:Y:S01]  /*64570*/  @P6 STG.E.U16 desc[UR32][R54.64], R16 ;  /* 0x0000001036006986 */ /* 0x000fe2000c101520 */
[----:B0-----:R-:W-:Y:S01]  /*64580*/  IMAD.WIDE R4, R8, 0x2, R52 ;  /* 0x0000000208047825 */ /* 0x001fe200078e0234 */
[----:B---3--:R-:W-:-:S03]  /*64590*/  PRMT R7, R16, 0x7632, R7 ;  /* 0x0000763210077816 */ /* 0x008fc60000000007 */
[----:B------:R-:W-:Y:S02]  /*645a0*/  VIADD R8, R8, UR4 ;  /* 0x0000000408087c36 */ /* 0x000fe40008000000 */
[----:B------:R0:W-:Y:S02]  /*645b0*/  @P1 STG.E.U16 desc[UR32][R4.64], R7 ;  /* 0x0000000704001986 */ /* 0x0001e4000c101520 */
[----:B0-----:R-:W-:Y:S01]  /*645c0*/  IMAD.WIDE R4, R8, 0x2, R2 ;  /* 0x0000000208047825 */ /* 0x001fe200078e0202 */
[----:B--2---:R-:W-:-:S04]  /*645d0*/  PRMT R16, R60, 0x7632, R16 ;  /* 0x000076323c107816 */ /* 0x004fc80000000010 */
[----:B------:R0:W-:Y:S04]  /*645e0*/  @P4 STG.E.U16 desc[UR32][R4.64], R60 ;  /* 0x0000003c04004986 */ /* 0x0001e8000c101520 */
[----:B0-----:R-:W2:Y:S01]  /*645f0*/  LDL.LU R60, [R1+0x118] ;  /* 0x00011800013c7983 */ /* 0x001ea20000300800 */
[----:B------:R-:W-:Y:S02]  /*64600*/  ISETP.LT.AND P5, PT, R61, UR21, !P2 ;  /* 0x000000153d007c0c */ /* 0x000fe4000d7a1270 */
[----:B------:R-:W-:Y:S01]  /*64610*/  ISETP.LT.AND P6, PT, R43, UR23, !P2 ;  /* 0x000000172b007c0c */ /* 0x000fe2000d7c1270 */
[----:B------:R-:W-:Y:S01]  /*64620*/  IMAD.WIDE R6, R8, 0x2, R48 ;  /* 0x0000000208067825 */ /* 0x000fe200078e0230 */
[----:B------:R-:W-:Y:S01]  /*64630*/  ISETP.LT.AND P2, PT, R47, UR22, !P2 ;  /* 0x000000162f007c0c */ /* 0x000fe2000d741270 */
[----:B------:R-:W0:Y:S01]  /*64640*/  LDCU UR21, c[0x0][0x398] ;  /* 0x00007300ff1577ac */ /* 0x000e220008000800 */
[----:B------:R-:W-:Y:S01]  /*64650*/  ISETP.GE.AND P3, PT, R56, UR50, PT ;  /* 0x0000003238007c0c */ /* 0x000fe2000bf66270 */
[C---:B------:R-:W-:Y:S01]  /*64660*/  IMAD.WIDE R54, R8.reuse, 0x2, R50 ;  /* 0x0000000208367825 */ /* 0x040fe200078e0232 */
[----:B------:R-:W3:Y:S02]  /*64670*/  LDCU UR22, c[0x0][0x398] ;  /* 0x00007300ff1677ac */ /* 0x000ee40008000800 */
[----:B------:R-:W-:Y:S01]  /*64680*/  ISETP.LT.AND P4, PT, R39, UR27, !P3 ;  /* 0x0000001b27007c0c */ /* 0x000fe2000df81270 */
[----:B------:R-:W-:-:S02]  /*64690*/  IMAD.WIDE R4, R8, 0x2, R52 ;  /* 0x0000000208047825 */ /* 0x000fc400078e0234 */
[----:B------:R0:W-:Y:S02]  /*646a0*/  @P5 STG.E.U16 desc[UR32][R6.64], R16 ;  /* 0x0000001006005986 */ /* 0x0001e4000c101520 */
[----:B------:R-:W-:Y:S01]  /*646b0*/  VIADD R57, R8, UR4 ;  /* 0x0000000408397c36 */ /* 0x000fe20008000000 */
[----:B------:R-:W-:Y:S01]  /*646c0*/  ISETP.LT.AND P5, PT, R61, UR29, !P3 ;  /* 0x0000001d3d007c0c */ /* 0x000fe2000dfa1270 */
[----:B------:R-:W-:Y:S01]  /*646d0*/  VIADD R12, R42, 0x2c ;  /* 0x0000002c2a0c7836 */ /* 0x000fe20000000000 */
[----:B------:R1:W-:Y:S01]  /*646e0*/  @P6 STG.E.U16 desc[UR32][R54.64], R9 ;  /* 0x0000000936006986 */ /* 0x0003e2000c101520 */
[----:B------:R-:W-:Y:S01]  /*646f0*/  ISETP.LT.AND P6, PT, R43, UR28, !P3 ;  /* 0x0000001c2b007c0c */ /* 0x000fe2000dfc1270 */
[----:B------:R-:W2:Y:S01]  /*64700*/  LDCU UR23, c[0x0][0x398] ;  /* 0x00007300ff1777ac */ /* 0x000ea20008000800 */
[----:B0-----:R-:W-:Y:S02]  /*64710*/  PRMT R7, R9, 0x7632, R7 ;  /* 0x0000763209077816 */ /* 0x001fe40000000007 */
[----:B------:R-:W-:-:S03]  /*64720*/  ISETP.LT.AND P3, PT, R47, UR37, !P3 ;  /* 0x000000252f007c0c */ /* 0x000fc6000df61270 */
[----:B------:R0:W-:Y:S01]  /*64730*/  @P2 STG.E.U16 desc[UR32][R4.64], R7 ;  /* 0x0000000704002986 */ /* 0x0001e2000c101520 */
[----:B------:R-:W-:Y:S01]  /*64740*/  ISETP.GE.AND P1, PT, R12, UR24, PT ;  /* 0x000000180c007c0c */ /* 0x000fe2000bf26270 */
[----:B-1----:R-:W-:Y:S01]  /*64750*/  IMAD.WIDE R8, R57, 0x2, R50 ;  /* 0x0000000239087825 */ /* 0x002fe200078e0232 */
[----:B------:R-:W-:Y:S01]  /*64760*/  PRMT R16, R13, 0x7632, R16 ;  /* 0x000076320d107816 */ /* 0x000fe20000000010 */
[----:B------:R-:W1:Y:S02]  /*64770*/  LDCU UR24, c[0x0][0x398] ;  /* 0x00007300ff1877ac */ /* 0x000e640008000800 */
[----:B0-----:R-:W-:-:S04]  /*64780*/  IMAD.WIDE R4, R57, 0x2, R2 ;  /* 0x0000000239047825 */ /* 0x001fc800078e0202 */
[----:B------:R-:W-:Y:S01]  /*64790*/  IMAD.WIDE R6, R57, 0x2, R48 ;  /* 0x0000000239067825 */ /* 0x000fe200078e0230 */
[----:B------:R0:W-:Y:S01]  /*647a0*/  @P4 STG.E.U16 desc[UR32][R4.64], R13 ;  /* 0x0000000d04004986 */ /* 0x0001e2000c101520 */
[----:B------:R-:W-:Y:S02]  /*647b0*/  ISETP.LT.AND P4, PT, R39, UR30, !P1 ;  /* 0x0000001e27007c0c */ /* 0x000fe4000cf81270 */
[C---:B------:R-:W-:Y:S01]  /*647c0*/  IMAD.WIDE R54, R57.reuse, 0x2, R52 ;  /* 0x0000000239367825 */ /* 0x040fe200078e0234 */
[----:B------:R-:W-:Y:S03]  /*647d0*/  @P5 STG.E.U16 desc[UR32][R6.64], R16 ;  /* 0x0000001006005986 */ /* 0x000fe6000c101520 */
[----:B------:R-:W-:Y:S01]  /*647e0*/  VIADD R57, R57, UR4 ;  /* 0x0000000439397c36 */ /* 0x000fe20008000000 */
[----:B------:R-:W-:Y:S01]  /*647f0*/  @P6 STG.E.U16 desc[UR32][R8.64], R17 ;  /* 0x0000001108006986 */ /* 0x000fe2000c101520 */
[----:B0-----:R-:W-:-:S05]  /*64800*/  PRMT R5, R17, 0x7632, R5 ;  /* 0x0000763211057816 */ /* 0x001fca0000000005 */
[----:B------:R0:W-:Y:S02]  /*64810*/  @P3 STG.E.U16 desc[UR32][R54.64], R5 ;  /* 0x0000000536003986 */ /* 0x0001e4000c101520 */
[----:B0-----:R-:W-:Y:S01]  /*64820*/  IMAD.WIDE R4, R57, 0x2, R2 ;  /* 0x0000000239047825 */ /* 0x001fe200078e0202 */
[----:B--2---:R-:W-:-:S04]  /*64830*/  PRMT R13, R60, 0x7632, R13 ;  /* 0x000076323c0d7816 */ /* 0x004fc8000000000d */
[----:B------:R0:W-:Y:S04]  /*64840*/  @P4 STG.E.U16 desc[UR32][R4.64], R60 ;  /* 0x0000003c04004986 */ /* 0x0001e8000c101520 */
[----:B0-----:R-:W2:Y:S01]  /*64850*/  LDL.LU R60, [R1+0x11c] ;  /* 0x00011c00013c7983 */ /* 0x001ea20000300800 */
[----:B------:R-:W-:Y:S02]  /*64860*/  ISETP.LT.AND P5, PT, R61, UR51, !P1 ;  /* 0x000000333d007c0c */ /* 0x000fe4000cfa1270 */
[----:B------:R-:W-:Y:S01]  /*64870*/  ISETP.LT.AND P6, PT, R43, UR52, !P1 ;  /* 0x000000342b007c0c */ /* 0x000fe2000cfc1270 */
[----:B------:R-:W-:Y:S01]  /*64880*/  VIADD R12, R42, 0x2d ;  /* 0x0000002d2a0c7836 */ /* 0x000fe20000000000 */
[----:B------:R-:W-:Y:S01]  /*64890*/  ISETP.LT.AND P1, PT, R47, UR31, !P1 ;  /* 0x0000001f2f007c0c */ /* 0x000fe2000cf21270 */
[----:B------:R-:W-:-:S03]  /*648a0*/  IMAD.WIDE R6, R57, 0x2, R48 ;  /* 0x0000000239067825 */ /* 0x000fc600078e0230 */
[----:B------:R-:W-:Y:S01]  /*648b0*/  ISETP.GE.AND P2, PT, R12, UR26, PT ;  /* 0x0000001a0c007c0c */ /* 0x000fe2000bf46270 */
[----:B------:R-:W-:Y:S02]  /*648c0*/  VIADD R12, R42, 0x2e ;  /* 0x0000002e2a0c7836 */ /* 0x000fe40000000000 */
[----:B------:R-:W-:Y:S01]  /*648d0*/  IMAD.WIDE R8, R57, 0x2, R50 ;  /* 0x0000000239087825 */ /* 0x000fe200078e0232 */
[----:B------:R-:W-:Y:S01]  /*648e0*/  ISETP.LT.AND P4, PT, R39, UR34, !P2 ;  /* 0x0000002227007c0c */ /* 0x000fe2000d781270 */
[----:B------:R0:W-:Y:S01]  /*648f0*/  @P5 STG.E.U16 desc[UR32][R6.64], R13 ;  /* 0x0000000d06005986 */ /* 0x0001e2000c101520 */
[----:B------:R-:W-:Y:S01]  /*64900*/  ISETP.GE.AND P3, PT, R12, UR12, PT ;  /* 0x0000000c0c007c0c */ /* 0x000fe2000bf66270 */
[----:B------:R-:W-:Y:S01]  /*64910*/  VIADD R16, R42, 0x2f ;  /* 0x0000002f2a107836 */ /* 0x000fe20000000000 */
[----:B------:R-:W-:Y:S01]  /*64920*/  ISETP.LT.AND P5, PT, R61, UR35, !P2 ;  /* 0x000000233d007c0c */ /* 0x000fe2000d7a1270 */
[----:B------:R1:W-:Y:S01]  /*64930*/  @P6 STG.E.U16 desc[UR32][R8.64], R10 ;  /* 0x0000000a08006986 */ /* 0x0003e2000c101520 */
[----:B------:R-:W-:Y:S01]  /*64940*/  PRMT R5, R10, 0x7632, R5 ;  /* 0x000076320a057816 */ /* 0x000fe20000000005 */
[----:B------:R-:W1:Y:S01]  /*64950*/  LDCU UR12, c[0x0][0x398] ;  /* 0x00007300ff0c77ac */ /* 0x000e620008000800 */
[----:B------:R-:W-:Y:S01]  /*64960*/  ISETP.LT.AND P6, PT, R43, UR14, !P2 ;  /* 0x0000000e2b007c0c */ /* 0x000fe2000d7c1270 */
[----:B------:R-:W2:Y:S01]  /*64970*/  LDCU UR26, c[0x0][0x398] ;  /* 0x00007300ff1a77ac */ /* 0x000ea20008000800 */
[C---:B0-----:R-:W-:Y:S01]  /*64980*/  IMAD.WIDE R12, R57.reuse, 0x2, R52 ;  /* 0x00000002390c7825 */ /* 0x041fe200078e0234 */
[----:B------:R-:W0:Y:S03]  /*64990*/  LDCU UR14, c[0x0][0x398] ;  /* 0x00007300ff0e77ac */ /* 0x000e260008000800 */
[----:B------:R-:W-:Y:S01]  /*649a0*/  VIADD R57, R57, UR4 ;  /* 0x0000000439397c36 */ /* 0x000fe20008000000 */
[----:B------:R3:W-:Y:S01]  /*649b0*/  @P1 STG.E.U16 desc[UR32][R12.64], R5 ;  /* 0x000000050c001986 */ /* 0x0007e2000c101520 */
[----:B------:R-:W-:-:S02]  /*649c0*/  ISETP.LT.AND P2, PT, R47, UR36, !P2 ;  /* 0x000000242f007c0c */ /* 0x000fc4000d741270 */
[----:B------:R-:W-:-:S04]  /*649d0*/  IMAD.WIDE R6, R57, 0x2, R48 ;  /* 0x0000000239067825 */ /* 0x000fc800078e0230 */
[----:B-1----:R-:W-:-:S04]  /*649e0*/  IMAD.WIDE R8, R57, 0x2, R50 ;  /* 0x0000000239087825 */ /* 0x002fc800078e0232 */
[----:B---3--:R-:W-:Y:S01]  /*649f0*/  IMAD.WIDE R4, R57, 0x2, R2 ;  /* 0x0000000239047825 */ /* 0x008fe200078e0202 */
[----:B------:R-:W-:-:S04]  /*64a00*/  PRMT R13, R14, 0x7632, R13 ;  /* 0x000076320e0d7816 */ /* 0x000fc8000000000d */
[----:B------:R1:W-:Y:S01]  /*64a10*/  @P4 STG.E.U16 desc[UR32][R4.64], R14 ;  /* 0x0000000e04004986 */ /* 0x0003e2000c101520 */
[----:B------:R-:W-:Y:S01]  /*64a20*/  ISETP.LT.AND P4, PT, R39, UR16, !P3 ;  /* 0x0000001027007c0c */ /* 0x000fe2000df81270 */
[----:B------:R-:W-:Y:S01]  /*64a30*/  VIADD R10, R42, 0x30 ;  /* 0x000000302a0a7836 */ /* 0x000fe20000000000 */
[----:B------:R-:W-:Y:S01]  /*64a40*/  ISETP.GE.AND P1, PT, R16, UR9, PT ;  /* 0x0000000910007c0c */ /* 0x000fe2000bf26270 */
[----:B------:R3:W-:Y:S01]  /*64a50*/  @P5 STG.E.U16 desc[UR32][R6.64], R13 ;  /* 0x0000000d06005986 */ /* 0x0007e2000c101520 */
[----:B------:R-:W-:Y:S01]  /*64a60*/  ISETP.LT.AND P5, PT, R61, UR38, !P3 ;  /* 0x000000263d007c0c */ /* 0x000fe2000dfa1270 */
[----:B------:R-:W0:Y:S02]  /*64a70*/  LDCU UR9, c[0x0][0x39c] ;  /* 0x00007380ff0977ac */ /* 0x000e240008000800 */
[----:B------:R0:W-:Y:S01]  /*64a80*/  @P6 STG.E.U16 desc[UR32][R8.64], R18 ;  /* 0x0000001208006986 */ /* 0x0001e2000c101520 */
[----:B------:R-:W-:Y:S01]  /*64a90*/  ISETP.LT.AND P6, PT, R43, UR15, !P3 ;  /* 0x0000000f2b007c0c */ /* 0x000fe2000dfc1270 */
[----:B------:R-:W0:Y:S01]  /*64aa0*/  LDCU UR15, c[0x0][0x398] ;  /* 0x00007300ff0f77ac */ /* 0x000e220008000800 */
[----:B-1----:R-:W-:Y:S01]  /*64ab0*/  PRMT R5, R18, 0x7632, R5 ;  /* 0x0000763212057816 */ /* 0x002fe20000000005 */
[----:B------:R-:W1:Y:S01]  /*64ac0*/  LDCU UR16, c[0x0][0x398] ;  /* 0x00007300ff1077ac */ /* 0x000e620008000800 */
[----:B---3--:R-:W-:-:S04]  /*64ad0*/  IMAD.WIDE R12, R57, 0x2, R52 ;  /* 0x00000002390c7825 */ /* 0x008fc800078e0234 */
[----:B------:R-:W-:Y:S01]  /*64ae0*/  VIADD R57, R57, UR4 ;  /* 0x0000000439397c36 */ /* 0x000fe20008000000 */
[----:B------:R3:W-:Y:S01]  /*64af0*/  @P2 STG.E.U16 desc[UR32][R12.64], R5 ;  /* 0x000000050c002986 */ /* 0x0007e2000c101520 */
[----:B----4-:R-:W-:Y:S01]  /*64b00*/  ISETP.LT.AND P3, PT, R47, UR11, !P3 ;  /* 0x0000000b2f007c0c */ /* 0x010fe2000df61270 */
[----:B------:R-:W4:Y:S01]  /*64b10*/  LDCU UR11, c[0x0][0x398] ;  /* 0x00007300ff0b77ac */ /* 0x000f220008000800 */
[----:B------:R-:W-:-:S04]  /*64b20*/  IMAD.WIDE R6, R57, 0x2, R48 ;  /* 0x0000000239067825 */ /* 0x000fc800078e0230 */
[----:B0-----:R-:W-:-:S04]  /*64b30*/  IMAD.WIDE R8, R57, 0x2, R50 ;  /* 0x0000000239087825 */ /* 0x001fc800078e0232 */
[----:B---3--:R-:W-:Y:S01]  /*64b40*/  IMAD.WIDE R4, R57, 0x2, R2 ;  /* 0x0000000239047825 */ /* 0x008fe200078e0202 */
[----:B------:R-:W-:Y:S01]  /*64b50*/  ISETP.GE.AND P2, PT, R10, UR8, PT ;  /* 0x000000080a007c0c */ /* 0x000fe2000bf46270 */
[----:B------:R-:W0:Y:S02]  /*64b60*/  LDCU UR8, c[0x0][0x39c] ;  /* 0x00007380ff0877ac */ /* 0x000e240008000800 */
[C---:B------:R-:W-:Y:S02]  /*64b70*/  VIADD R10, R42.reuse, 0x31 ;  /* 0x000000312a0a7836 */ /* 0x040fe40000000000 */
[----:B------:R-:W-:Y:S01]  /*64b80*/  VIADD R16, R42, 0x3a ;  /* 0x0000003a2a107836 */ /* 0x000fe20000000000 */
[----:B--2---:R-:W-:Y:S01]  /*64b90*/  PRMT R13, R60, 0x7632, R13 ;  /* 0x000076323c0d7816 */ /* 0x004fe2000000000d */
[----:B------:R2:W-:Y:S01]  /*64ba0*/  @P4 STG.E.U16 desc[UR32][R4.64], R60 ;  /* 0x0000003c04004986 */ /* 0x0005e2000c101520 */
[----:B------:R-:W-:Y:S01]  /*64bb0*/  ISETP.LT.AND P4, PT, R61, UR17, !P1 ;  /* 0x000000113d007c0c */ /* 0x000fe2000cf81270 */
[----:B------:R-:W3:Y:S02]  /*64bc0*/  LDCU UR17, c[0x0][0x398] ;  /* 0x00007300ff1177ac */ /* 0x000ee40008000800 */
[----:B------:R0:W-:Y:S01]  /*64bd0*/  @P5 STG.E.U16 desc[UR32][R6.64], R13 ;  /* 0x0000000d06005986 */ /* 0x0001e2000c101520 */
[----:B------:R-:W-:Y:S01]  /*64be0*/  ISETP.LT.AND P5, PT, R43, UR18, !P1 ;  /* 0x000000122b007c0c */ /* 0x000fe2000cfa1270 */
[----:B------:R-:W1:Y:S02]  /*64bf0*/  LDCU UR18, c[0x0][0x398] ;  /* 0x00007300ff1277ac */ /* 0x000e640008000800 */
[----:B------:R1:W-:Y:S01]  /*64c00*/  @P6 STG.E.U16 desc[UR32][R8.64], R11 ;  /* 0x0000000b08006986 */ /* 0x0003e2000c101520 */
[----:B------:R-:W-:Y:S01]  /*64c10*/  ISETP.LT.AND P6, PT, R39, UR13, !P1 ;  /* 0x0000000d27007c0c */ /* 0x000fe2000cfc1270 */
[----:B------:R-:W3:Y:S01]  /*64c20*/  LDCU UR13, c[0x0][0x398] ;  /* 0x00007300ff0d77ac */ /* 0x000ee20008000800 */
[----:B--2---:R-:W-:Y:S01]  /*64c30*/  PRMT R5, R11, 0x7632, R5 ;  /* 0x000076320b057816 */ /* 0x004fe20000000005 */
[----:B0-----:R-:W-:-:S04]  /*64c40*/  IMAD.WIDE R12, R57, 0x2, R52 ;  /* 0x00000002390c7825 */ /* 0x001fc800078e0234 */
[----:B------:R-:W-:Y:S01]  /*64c50*/  VIADD R57, R57, UR4 ;  /* 0x0000000439397c36 */ /* 0x000fe20008000000 */
[----:B------:R0:W-:Y:S01]  /*64c60*/  @P3 STG.E.U16 desc[UR32][R12.64], R5 ;  /* 0x000000050c003986 */ /* 0x0001e2000c101520 */
[----:B------:R-:W-:Y:S01]  /*64c70*/  ISETP.LT.AND P1, PT, R47, UR19, !P1 ;  /* 0x000000132f007c0c */ /* 0x000fe2000cf21270 */
[----:B------:R-:W2:Y:S01]  /*64c80*/  LDCU UR19, c[0x0][0x398] ;  /* 0x00007300ff1377ac */ /* 0x000ea20008000800 */
[----:B------:R-:W-:Y:S01]  /*64c90*/  IMAD.WIDE R6, R57, 0x2, R2 ;  /* 0x0000000239067825 */ /* 0x000fe200078e0202 */
[----:B-1----:R-:W-:-:S03]  /*64ca0*/  PRMT R11, R15, 0x7632, R11 ;  /* 0x000076320f0b7816 */ /* 0x002fc6000000000b */
[C---:B------:R-:W-:Y:S01]  /*64cb0*/  IMAD.WIDE R8, R57.reuse, 0x2, R50 ;  /* 0x0000000239087825 */ /* 0x040fe200078e0232 */
[----:B------:R-:W-:Y:S03]  /*64cc0*/  @P6 STG.E.U16 desc[UR32][R6.64], R15 ;  /* 0x0000000f06006986 */ /* 0x000fe6000c101520 */
[----:B0-----:R-:W-:Y:S01]  /*64cd0*/  IMAD.WIDE R4, R57, 0x2, R48 ;  /* 0x0000000239047825 */ /* 0x001fe200078e0230 */
[----:B------:R-:W-:Y:S01]  /*64ce0*/  ISETP.LT.AND P6, PT, R39, UR20, !P2 ;  /* 0x0000001427007c0c */ /* 0x000fe2000d7c1270 */
[----:B------:R-:W0:Y:S01]  /*64cf0*/  LDCU UR20, c[0x0][0x398] ;  /* 0x00007300ff1477ac */ /* 0x000e220008000800 */
[----:B------:R-:W-:Y:S02]  /*64d00*/  ISETP.GE.AND P3, PT, R10, UR10, PT ;  /* 0x0000000a0a007c0c */ /* 0x000fe4000bf66270 */
[----:B------:R1:W-:Y:S01]  /*64d10*/  @P4 STG.E.U16 desc[UR32][R4.64], R11 ;  /* 0x0000000b04004986 */ /* 0x0003e2000c101520 */
[----:B------:R-:W-:Y:S01]  /*64d20*/  ISETP.LT.AND P4, PT, R61, UR21, !P2 ;  /* 0x000000153d007c0c */ /* 0x000fe2000d781270 */
[----:B------:R-:W-:Y:S01]  /*64d30*/  VIADD R12, R42, 0x32 ;  /* 0x000000322a0c7836 */ /* 0x000fe20000000000 */
[----:B------:R-:W0:Y:S01]  /*64d40*/  LDCU UR10, c[0x0][0x398] ;  /* 0x00007300ff0a77ac */ /* 0x000e220008000800 */
[----:B------:R0:W-:Y:S01]  /*64d50*/  @P5 STG.E.U16 desc[UR32][R8.64], R19 ;  /* 0x0000001308005986 */ /* 0x0001e2000c101520 */
[----:B------:R-:W-:-:S02]  /*64d60*/  ISETP.LT.AND P5, PT, R43, UR22, !P2 ;  /* 0x000000162b007c0c */ /* 0x000fc4000d7a1270 */
[----:B-1----:R-:W-:Y:S01]  /*64d70*/  PRMT R5, R19, 0x7632, R5 ;  /* 0x0000763213057816 */ /* 0x002fe20000000005 */
[C---:B------:R-:W-:Y:S01]  /*64d80*/  IMAD.WIDE R10, R57.reuse, 0x2, R52 ;  /* 0x00000002390a7825 */ /* 0x040fe200078e0234 */
[----:B------:R-:W1:Y:S03]  /*64d90*/  LDCU UR21, c[0x0][0x398] ;  /* 0x00007300ff1577ac */ /* 0x000e660008000800 */
[----:B------:R-:W-:Y:S01]  /*64da0*/  VIADD R57, R57, UR4 ;  /* 0x0000000439397c36 */ /* 0x000fe20008000000 */
[----:B------:R2:W-:Y:S01]  /*64db0*/  @P1 STG.E.U16 desc[UR32][R10.64], R5 ;  /* 0x000000050a001986 */ /* 0x0005e2000c101520 */
[----:B------:R-:W-:Y:S02]  /*64dc0*/  ISETP.LT.AND P2, PT, R47, UR23, !P2 ;  /* 0x000000172f007c0c */ /* 0x000fe4000d741270 */
[----:B------:R-:W-:-:S04]  /*64dd0*/  IMAD.WIDE R6, R57, 0x2, R48 ;  /* 0x0000000239067825 */ /* 0x000fc800078e0230 */
[----:B0-----:R-:W-:-:S04]  /*64de0*/  IMAD.WIDE R8, R57, 0x2, R50 ;  /* 0x0000000239087825 */ /* 0x001fc800078e0232 */
[----:B--2---:R-:W-:Y:S01]  /*64df0*/  IMAD.WIDE R4, R57, 0x2, R2 ;  /* 0x0000000239047825 */ /* 0x004fe200078e0202 */
[----:B------:R-:W-:-:S04]  /*64e00*/  PRMT R11, R20, 0x7632, R11 ;  /* 0x00007632140b7816 */ /* 0x000fc8000000000b */
[----:B------:R0:W-:Y:S01]  /*64e10*/  @P6 STG.E.U16 desc[UR32][R4.64], R20 ;  /* 0x0000001404006986 */ /* 0x0001e2000c101520 */
[----:B------:R-:W-:Y:S01]  /*64e20*/  ISETP.LT.AND P6, PT, R39, UR12, !P3 ;  /* 0x0000000c27007c0c */ /* 0x000fe2000dfc1270 */
[----:B------:R-:W2:Y:S02]  /*64e30*/  LDCU UR12, c[0x0][0x398] ;  /* 0x00007300ff0c77ac */ /* 0x000ea40008000800 */
[----:B------:R1:W-:Y:S01]  /*64e40*/  @P4 STG.E.U16 desc[UR32][R6.64], R11 ;  /* 0x0000000b06004986 */ /* 0x0003e2000c101520 */
[----:B------:R-:W-:-:S03]  /*64e50*/  ISETP.LT.AND P4, PT, R61, UR24, !P3 ;  /* 0x000000183d007c0c */ /* 0x000fc6000df81270 */
[----:B------:R2:W-:Y:S01]  /*64e60*/  @P5 STG.E.U16 desc[UR32][R8.64], R24 ;  /* 0x0000001808005986 */ /* 0x0005e2000c101520 */
[----:B------:R-:W-:Y:S01]  /*64e70*/  ISETP.LT.AND P5, PT, R43, UR14, !P3 ;  /* 0x0000000e2b007c0c */ /* 0x000fe2000dfa1270 */
[----:B------:R-:W2:Y:S01]  /*64e80*/  LDCU UR14, c[0x0][0x398] ;  /* 0x00007300ff0e77ac */ /* 0x000ea20008000800 */
[----:B0-----:R-:W-:Y:S01]  /*64e90*/  PRMT R5, R24, 0x7632, R5 ;  /* 0x0000763218057816 */ /* 0x001fe20000000005 */
[----:B-1----:R-:W-:-:S04]  /*64ea0*/  IMAD.WIDE R10, R57, 0x2, R52 ;  /* 0x00000002390a7825 */ /* 0x002fc800078e0234 */
[----:B------:R-:W-:Y:S01]  /*64eb0*/  VIADD R57, R57, UR4 ;  /* 0x0000000439397c36 */ /* 0x000fe20008000000 */
[----:B------:R0:W-:Y:S01]  /*64ec0*/  @P2 STG.E.U16 desc[UR32][R10.64], R5 ;  /* 0x000000050a002986 */ /* 0x0001e2000c101520 */
[----:B------:R-:W-:Y:S02]  /*64ed0*/  ISETP.LT.AND P3, PT, R47, UR26, !P3 ;  /* 0x0000001a2f007c0c */ /* 0x000fe4000df61270 */
[C---:B------:R-:W-:Y:S01]  /*64ee0*/  IMAD.WIDE R6, R57.reuse, 0x2, R48 ;  /* 0x0000000239067825 */ /* 0x040fe200078e0230 */
[----:B------:R-:W-:Y:S01]  /*64ef0*/  ISETP.GE.AND P1, PT, R12, UR9, PT ;  /* 0x000000090c007c0c */ /* 0x000fe2000bf26270 */
[----:B------:R-:W1:Y:S02]  /*64f00*/  LDCU UR9, c[0x0][0x39c] ;  /* 0x00007380ff0977ac */ /* 0x000e640008000800 */
[----:B--2---:R-:W-:-:S04]  /*64f10*/  IMAD.WIDE R8, R57, 0x2, R50 ;  /* 0x0000000239087825 */ /* 0x004fc800078e0232 */
[----:B0-----:R-:W-:Y:S01]  /*64f20*/  IMAD.WIDE R4, R57, 0x2, R2 ;  /* 0x0000000239047825 */ /* 0x001fe200078e0202 */
[----:B------:R-:W-:-:S03]  /*64f30*/  PRMT R11, R28, 0x7632, R11 ;  /* 0x000076321c0b7816 */ /* 0x000fc6000000000b */
[----:B------:R-:W-:Y:S01]  /*64f40*/  VIADD R12, R42, 0x33 ;  /* 0x000000332a0c7836 */ /* 0x000fe20000000000 */
[----:B------:R0:W-:Y:S01]  /*64f50*/  @P6 STG.E.U16 desc[UR32][R4.64], R28 ;  /* 0x0000001c04006986 */ /* 0x0001e2000c101520 */
[----:B------:R-:W-:Y:S01]  /*64f60*/  ISETP.LT.AND P6, PT, R39, UR15, !P1 ;  /* 0x0000000f27007c0c */ /* 0x000fe2000cfc1270 */
[----:B------:R-:W2:Y:S02]  /*64f70*/  LDCU UR15, c[0x0][0x398] ;  /* 0x00007300ff0f77ac */ /* 0x000ea40008000800 */
[----:B------:R1:W-:Y:S01]  /*64f80*/  @P4 STG.E.U16 desc[UR32][R6.64], R11 ;  /* 0x0000000b06004986 */ /* 0x0003e2000c101520 */
[----:B------:R-:W-:Y:S01]  /*64f90*/  ISETP.LT.AND P4, PT, R61, UR16, !P1 ;  /* 0x000000103d007c0c */ /* 0x000fe2000cf81270 */
[----:B------:R-:W2:Y:S02]  /*64fa0*/  LDCU UR16, c[0x0][0x398] ;  /* 0x00007300ff1077ac */ /* 0x000ea40008000800 */
[----:B------:R2:W-:Y:S01]  /*64fb0*/  @P5 STG.E.U16 desc[UR32][R8.64], R32 ;  /* 0x0000002008005986 */ /* 0x0005e2000c101520 */
[----:B----4-:R-:W-:Y:S01]  /*64fc0*/  ISETP.LT.AND P5, PT, R43, UR11, !P1 ;  /* 0x0000000b2b007c0c */ /* 0x010fe2000cfa1270 */
[----:B------:R-:W4:Y:S01]  /*64fd0*/  LDCU UR11, c[0x0][0x398] ;  /* 0x00007300ff0b77ac */ /* 0x000f220008000800 */
[----:B0-----:R-:W-:Y:S01]  /*64fe0*/  PRMT R5, R32, 0x7632, R5 ;  /* 0x0000763220057816 */ /* 0x001fe20000000005 */
[C---:B-1----:R-:W-:Y:S01]  /*64ff0*/  IMAD.WIDE R10, R57.reuse, 0x2, R52 ;  /* 0x00000002390a7825 */ /* 0x042fe200078e0234 */
[----:B------:R-:W-:Y:S01]  /*65000*/  ISETP.GE.AND P2, PT, R12, UR8, PT ;  /* 0x000000080c007c0c */ /* 0x000fe2000bf46270 */
[----:B------:R-:W0:Y:S02]  /*65010*/  LDCU UR8, c[0x0][0x39c] ;  /* 0x00007380ff0877ac */ /* 0x000e240008000800 */
[----:B------:R-:W-:Y:S01]  /*65020*/  VIADD R57, R57, UR4 ;  /* 0x0000000439397c36 */ /* 0x000fe20008000000 */
[----:B------:R1:W-:Y:S01]  /*65030*/  @P3 STG.E.U16 desc[UR32][R10.64], R5 ;  /* 0x000000050a003986 */ /* 0x0003e2000c101520 */
[----:B---3--:R-:W-:Y:S01]  /*65040*/  ISETP.LT.AND P1, PT, R47, UR13, !P1 ;  /* 0x0000000d2f007c0c */ /* 0x008fe2000cf21270 */
[----:B------:R-:W-:Y:S01]  /*65050*/  VIADD R12, R42, 0x34 ;  /* 0x000000342a0c7836 */ /* 0x000fe20000000000 */
[----:B------:R-:W3:Y:S01]  /*65060*/  LDCU UR13, c[0x0][0x398] ;  /* 0x00007300ff0d77ac */ /* 0x000ee20008000800 */
[----:B------:R-:W-:-:S04]  /*65070*/  IMAD.WIDE R6, R57, 0x2, R48 ;  /* 0x0000000239067825 */ /* 0x000fc800078e0230 */
[----:B--2---:R-:W-:-:S04]  /*65080*/  IMAD.WIDE R8, R57, 0x2, R50 ;  /* 0x0000000239087825 */ /* 0x004fc800078e0232 */
[----:B-1----:R-:W-:Y:S01]  /*65090*/  IMAD.WIDE R4, R57, 0x2, R2 ;  /* 0x0000000239047825 */ /* 0x002fe200078e0202 */
[----:B------:R-:W-:-:S04]  /*650a0*/  PRMT R11, R21, 0x7632, R11 ;  /* 0x00007632150b7816 */ /* 0x000fc8000000000b */
[----:B------:R1:W-:Y:S01]  /*650b0*/  @P6 STG.E.U16 desc[UR32][R4.64], R21 ;  /* 0x0000001504006986 */ /* 0x0003e2000c101520 */
[----:B------:R-:W-:Y:S01]  /*650c0*/  ISETP.LT.AND P6, PT, R39, UR10, !P2 ;  /* 0x0000000a27007c0c */ /* 0x000fe2000d7c1270 */
[----:B------:R-:W2:Y:S02]  /*650d0*/  LDCU UR10, c[0x0][0x398] ;  /* 0x00007300ff0a77ac */ /* 0x000ea40008000800 */
[----:B------:R0:W-:Y:S01]  /*650e0*/  @P4 STG.E.U16 desc[UR32][R6.64], R11 ;  /* 0x0000000b06004986 */ /* 0x0001e2000c101520 */
[----:B------:R-:W-:Y:S01]  /*650f0*/  ISETP.LT.AND P4, PT, R61, UR17, !P2 ;  /* 0x000000113d007c0c */ /* 0x000fe2000d781270 */
[----:B------:R-:W2:Y:S02]  /*65100*/  LDCU UR17, c[0x0][0x398] ;  /* 0x00007300ff1177ac */ /* 0x000ea40008000800 */
[----:B------:R2:W-:Y:S01]  /*65110*/  @P5 STG.E.U16 desc[UR32][R8.64], R25 ;  /* 0x0000001908005986 */ /* 0x0005e2000c101520 */
[----:B------:R-:W-:Y:S01]  /*65120*/  ISETP.LT.AND P5, PT, R43, UR18, !P2 ;  /* 0x000000122b007c0c */ /* 0x000fe2000d7a1270 */
[----:B------:R-:W2:Y:S01]  /*65130*/  LDCU UR18, c[0x0][0x398] ;  /* 0x00007300ff1277ac */ /* 0x000ea20008000800 */
[----:B-1----:R-:W-:-:S02]  /*65140*/  PRMT R5, R25, 0x7632, R5 ;  /* 0x0000763219057816 */ /* 0x002fc40000000005 */
[----:B------:R-:W-:Y:S01]  /*65150*/  ISETP.GE.AND P3, PT, R12, UR9, PT ;  /* 0x000000090c007c0c */ /* 0x000fe2000bf66270 */
[----:B0-----:R-:W-:Y:S01]  /*65160*/  IMAD.WIDE R10, R57, 0x2, R52 ;  /* 0x00000002390a7825 */ /* 0x001fe200078e0234 */
[----:B------:R-:W-:Y:S01]  /*65170*/  ISETP.LT.AND P2, PT, R47, UR19, !P2 ;  /* 0x000000132f007c0c */ /* 0x000fe2000d741270 */
[----:B------:R-:W0:Y:S02]  /*65180*/  LDCU UR9, c[0x0][0x39c] ;  /* 0x00007380ff0977ac */ /* 0x000e240008000800 */
[----:B------:R-:W-:Y:S02]  /*65190*/  VIADD R57, R57, UR4 ;  /* 0x0000000439397c36 */ /* 0x000fe40008000000 */
[----:B------:R-:W-:Y:S01]  /*651a0*/  VIADD R12, R42, 0x35 ;  /* 0x000000352a0c7836 */ /* 0x000fe20000000000 */
[----:B------:R1:W-:Y:S01]  /*651b0*/  @P1 STG.E.U16 desc[UR32][R10.64], R5 ;  /* 0x000000050a001986 */ /* 0x0003e2000c101520 */
[C---:B------:R-:W-:Y:S01]  /*651c0*/  IMAD.WIDE R6, R57.reuse, 0x2, R48 ;  /* 0x0000000239067825 */ /* 0x040fe200078e0230 */
[----:B------:R-:W0:Y:S02]  /*651d0*/  LDCU UR19, c[0x0][0x398] ;  /* 0x00007300ff1377ac */ /* 0x000e240008000800 */
[----:B------:R-:W-:Y:S01]  /*651e0*/  ISETP.GE.AND P1, PT, R12, UR8, PT ;  /* 0x000000080c007c0c */ /* 0x000fe2000bf26270 */
[C---:B--2---:R-:W-:Y:S01]  /*651f0*/  IMAD.WIDE R8, R57.reuse, 0x2, R50 ;  /* 0x0000000239087825 */ /* 0x044fe200078e0232 */
[----:B------:R-:W2:Y:S03]  /*65200*/  LDCU UR8, c[0x0][0x39c] ;  /* 0x00007380ff0877ac */ /* 0x000ea60008000800 */
[----:B-1----:R-:W-:Y:S01]  /*65210*/  IMAD.WIDE R4, R57, 0x2, R2 ;  /* 0x0000000239047825 */ /* 0x002fe200078e0202 */
[----:B------:R-:W-:-:S04]  /*65220*/  PRMT R11, R29, 0x7632, R11 ;  /* 0x000076321d0b7816 */ /* 0x000fc8000000000b */
[----:B------:R1:W-:Y:S01]  /*65230*/  @P6 STG.E.U16 desc[UR32][R4.64], R29 ;  /* 0x0000001d04006986 */ /* 0x0003e2000c101520 */
[----:B------:R-:W-:-:S03]  /*65240*/  ISETP.LT.AND P6, PT, R39, UR20, !P3 ;  /* 0x0000001427007c0c */ /* 0x000fc6000dfc1270 */
[----:B------:R0:W-:Y:S04]  /*65250*/  @P4 STG.E.U16 desc[UR32][R6.64], R11 ;  /* 0x0000000b06004986 */ /* 0x0001e8000c101520 */
[----:B------:R2:W-:Y:S01]  /*65260*/  @P5 STG.E.U16 desc[UR32][R8.64], R33 ;  /* 0x0000002108005986 */ /* 0x0005e2000c101520 */
[----:B------:R-:W-:Y:S01]  /*65270*/  ISETP.LT.AND P5, PT, R61, UR12, !P3 ;  /* 0x0000000c3d007c0c */ /* 0x000fe2000dfa1270 */
[----:B------:R-:W-:Y:S01]  /*65280*/  VIADD R12, R42, 0x36 ;  /* 0x000000362a0c7836 */ /* 0x000fe20000000000 */
[----:B------:R-:W3:Y:S01]  /*65290*/  LDCU UR12, c[0x0][0x398] ;  /* 0x00007300ff0c77ac */ /* 0x000ee20008000800 */
[----:B-1----:R-:W-:Y:S01]  /*652a0*/  PRMT R5, R33, 0x7632, R5 ;  /* 0x0000763221057816 */ /* 0x002fe20000000005 */
[----:B0-----:R-:W-:-:S04]  /*652b0*/  IMAD.WIDE R10, R57, 0x2, R52 ;  /* 0x00000002390a7825 */ /* 0x001fc800078e0234 */
[----:B------:R-:W-:Y:S01]  /*652c0*/  VIADD R57, R57, UR4 ;  /* 0x0000000439397c36 */ /* 0x000fe20008000000 */
[----:B------:R0:W-:Y:S01]  /*652d0*/  @P2 STG.E.U16 desc[UR32][R10.64], R5 ;  /* 0x000000050a002986 */ /* 0x0001e2000c101520 */
[----:B------:R-:W-:Y:S01]  /*652e0*/  ISETP.LT.AND P2, PT, R43, UR14, !P3 ;  /* 0x0000000e2b007c0c */ /* 0x000fe2000df41270 */
[----:B--2---:R-:W-:Y:S01]  /*652f0*/  VIADD R8, R42, 0x37 ;  /* 0x000000372a087836 */ /* 0x004fe20000000000 */
[----:B------:R-:W-:Y:S01]  /*65300*/  PRMT R9, R22, 0x7632, R9 ;  /* 0x0000763216097816 */ /* 0x000fe20000000009 */
[----:B------:R-:W-:Y:S01]  /*65310*/  IMAD.WIDE R6, R57, 0x2, R48 ;  /* 0x0000000239067825 */ /* 0x000fe200078e0230 */
[----:B------:R-:W-:Y:S01]  /*65320*/  ISETP.LT.AND P3, PT, R47, UR21, !P3 ;  /* 0x000000152f007c0c */ /* 0x000fe2000df61270 */
[----:B------:R-:W1:Y:S02]  /*65330*/  LDCU UR14, c[0x0][0x398] ;  /* 0x00007300ff0e77ac */ /* 0x000e640008000800 */
[----:B0-----:R-:W-:-:S05]  /*65340*/  IMAD.WIDE R4, R57, 0x2, R2 ;  /* 0x0000000239047825 */ /* 0x001fca00078e0202 */
[----:B------:R0:W-:Y:S01]  /*65350*/  @P6 STG.E.U16 desc[UR32][R4.64], R22 ;  /* 0x0000001604006986 */ /* 0x0001e2000c101520 */
[----:B------:R-:W-:Y:S01]  /*65360*/  ISETP.GE.AND P6, PT, R8, UR8, PT ;  /* 0x0000000808007c0c */ /* 0x000fe2000bfc6270 */
[----:B------:R-:W-:Y:S01]  /*65370*/  VIADD R15, R57, UR4 ;  /* 0x00000004390f7c36 */ /* 0x000fe20008000000 */
[----:B------:R-:W-:Y:S01]  /*65380*/  ISETP.GE.AND P4, PT, R12, UR9, PT ;  /* 0x000000090c007c0c */ /* 0x000fe2000bf86270 */
[----:B------:R2:W-:Y:S01]  /*65390*/  @P5 STG.E.U16 desc[UR32][R6.64], R9 ;  /* 0x0000000906005986 */ /* 0x0005e2000c101520 */
[----:B----4-:R-:W-:Y:S01]  /*653a0*/  ISETP.LT.AND P5, PT, R39, UR11, !P1 ;  /* 0x0000000b27007c0c */ /* 0x010fe2000cfa1270 */
[----:B------:R-:W-:Y:S01]  /*653b0*/  IMAD.WIDE R10, R57, 0x2, R52 ;  /* 0x00000002390a7825 */ /* 0x000fe200078e0234 */
[----:B------:R-:W4:Y:S01]  /*653c0*/  LDCU UR9, c[0x0][0x398] ;  /* 0x00007300ff0977ac */ /* 0x000f220008000800 */
[----:B------:R-:W1:Y:S02]  /*653d0*/  LDCU UR8, c[0x0][0x398] ;  /* 0x00007300ff0877ac */ /* 0x000e640008000800 */
[----:B0-----:R-:W-:Y:S01]  /*653e0*/  IMAD.WIDE R4, R15, 0x2, R2 ;  /* 0x000000020f047825 */ /* 0x001fe200078e0202 */
[----:B------:R-:W0:Y:S03]  /*653f0*/  LDCU UR11, c[0x0][0x398] ;  /* 0x00007300ff0b77ac */ /* 0x000e260008000800 */
[----:B--2---:R-:W-:Y:S01]  /*65400*/  IMAD.WIDE R8, R57, 0x2, R50 ;  /* 0x0000000239087825 */ /* 0x004fe200078e0232 */
[----:B------:R-:W-:-:S04]  /*65410*/  PRMT R7, R26, 0x7632, R7 ;  /* 0x000076321a077816 */ /* 0x000fc80000000007 */
[----:B------:R2:W-:Y:S01]  /*65420*/  @P2 STG.E.U16 desc[UR32][R8.64], R26 ;  /* 0x0000001a08002986 */ /* 0x0005e2000c101520 */
[----:B------:R-:W-:Y:S01]  /*65430*/  ISETP.LT.AND P2, PT, R61, UR15, !P1 ;  /* 0x0000000f3d007c0c */ /* 0x000fe2000cf41270 */
[----:B------:R-:W-:Y:S01]  /*65440*/  IMAD.WIDE R12, R15, 0x2, R52 ;  /* 0x000000020f0c7825 */ /* 0x000fe200078e0234 */
[----:B------:R-:W0:Y:S01]  /*65450*/  LDCU UR15, c[0x0][0x398] ;  /* 0x00007300ff0f77ac */ /* 0x000e220008000800 */
[----:B------:R1:W-:Y:S01]  /*65460*/  @P3 STG.E.U16 desc[UR32][R10.64], R7 ;  /* 0x000000070a003986 */ /* 0x0003e2000c101520 */
[----:B---3--:R-:W-:-:S03]  /*65470*/  ISETP.LT.AND P3, PT, R43, UR13, !P1 ;  /* 0x0000000d2b007c0c */ /* 0x008fc6000cf61270 */
[----:B------:R3:W-:Y:S01]  /*65480*/  @P5 STG.E.U16 desc[UR32][R4.64], R30 ;  /* 0x0000001e04005986 */ /* 0x0007e2000c101520 */
[----:B------:R-:W-:Y:S01]  /*65490*/  ISETP.LT.AND P1, PT, R47, UR16, !P1 ;  /* 0x000000102f007c0c */ /* 0x000fe2000cf21270 */
[----:B------:R-:W0:Y:S01]  /*654a0*/  LDCU UR13, c[0x0][0x398] ;  /* 0x00007300ff0d77ac */ /* 0x000e220008000800 */
[----:B--2---:R-:W-:-:S04]  /*654b0*/  IMAD.WIDE R8, R15, 0x2, R50 ;  /* 0x000000020f087825 */ /* 0x004fc800078e0232 */
[----:B-1----:R-:W-:Y:S01]  /*654c0*/  IMAD.WIDE R6, R15, 0x2, R48 ;  /* 0x000000020f067825 */ /* 0x002fe200078e0230 */
[----:B---3--:R-:W-:Y:S02]  /*654d0*/  PRMT R5, R30, 0x7632, R5 ;  /* 0x000076321e057816 */ /* 0x008fe40000000005 */
[----:B------:R-:W-:Y:S01]  /*654e0*/  PRMT R11, R34, 0x7632, R11 ;  /* 0x00007632220b7816 */ /* 0x000fe2000000000b */
[----:B------:R-:W-:Y:S01]  /*654f0*/  VIADD R10, R42, 0x38 ;  /* 0x000000382a0a7836 */ /* 0x000fe20000000000 */
[----:B------:R-:W-:Y:S01]  /*65500*/  ISETP.LT.AND P5, PT, R61, UR17, !P4 ;  /* 0x000000113d007c0c */ /* 0x000fe2000e7a1270 */
[----:B------:R1:W-:Y:S01]  /*65510*/  @P2 STG.E.U16 desc[UR32][R6.64], R5 ;  /* 0x0000000506002986 */ /* 0x0003e2000c101520 */
[----:B------:R-:W-:Y:S01]  /*65520*/  ISETP.LT.AND P2, PT, R39, UR10, !P4 ;  /* 0x0000000a27007c0c */ /* 0x000fe2000e741270 */
[----:B------:R-:W-:Y:S01]  /*65530*/  VIADD R15, R15, UR4 ;  /* 0x000000040f0f7c36 */ /* 0x000fe20008000000 */
[----:B------:R-:W2:Y:S01]  /*65540*/  LDCU UR10, c[0x0][0x398] ;  /* 0x00007300ff0a77ac */ /* 0x000ea20008000800 */
[----:B------:R-:W-:Y:S01]  /*65550*/  @P3 STG.E.U16 desc[UR32][R8.64], R34 ;  /* 0x0000002208003986 */ /* 0x000fe2000c101520 */
[----:B------:R-:W-:-:S02]  /*65560*/  ISETP.LT.AND P3, PT, R43, UR18, !P4 ;  /* 0x000000122b007c0c */ /* 0x000fc4000e761270 */
[----:B----4-:R-:W-:Y:S01]  /*65570*/  ISETP.LT.AND P4, PT, R47, UR9, !P4 ;  /* 0x000000092f007c0c */ /* 0x010fe2000e781270 */
[----:B------:R3:W-:Y:S01]  /*65580*/  @P1 STG.E.U16 desc[UR32][R12.64], R11 ;  /* 0x0000000b0c001986 */ /* 0x0007e2000c101520 */
[----:B------:R-:W4:Y:S01]  /*65590*/  LDCU UR16, c[0x0][0x398] ;  /* 0x00007300ff1077ac */ /* 0x000f220008000800 */
[C---:B-1----:R-:W-:Y:S01]  /*655a0*/  IMAD.WIDE R4, R15.reuse, 0x2, R2 ;  /* 0x000000020f047825 */ /* 0x042fe200078e0202 */
[----:B------:R-:W-:Y:S01]  /*655b0*/  ISETP.GE.AND P1, PT, R10, UR43, PT ;  /* 0x0000002b0a007c0c */ /* 0x000fe2000bf26270 */
[----:B------:R-:W1:Y:S02]  /*655c0*/  LDCU UR9, c[0x0][0x398] ;  /* 0x00007300ff0977ac */ /* 0x000e640008000800 */
[----:B------:R-:W-:Y:S01]  /*655d0*/  IMAD.WIDE R6, R15, 0x2, R48 ;  /* 0x000000020f067825 */ /* 0x000fe200078e0230 */
[----:B------:R0:W-:Y:S01]  /*655e0*/  @P2 STG.E.U16 desc[UR32][R4.64], R23 ;  /* 0x0000001704002986 */ /* 0x0001e2000c101520 */
[----:B------:R-:W1:Y:S01]  /*655f0*/  LDCU UR17, c[0x0][0x398] ;  /* 0x00007300ff1177ac */ /* 0x000e620008000800 */
[----:B---3--:R-:W-:Y:S01]  /*65600*/  PRMT R13, R23, 0x7632, R13 ;  /* 0x00007632170d7816 */ /* 0x008fe2000000000d */
[C---:B------:R-:W-:Y:S01]  /*65610*/  IMAD.WIDE R8, R15.reuse, 0x2, R50 ;  /* 0x000000020f087825 */ /* 0x040fe200078e0232 */
[----:B------:R-:W3:Y:S03]  /*65620*/  LDCU UR18, c[0x0][0x398] ;  /* 0x00007300ff1277ac */ /* 0x000ee60008000800 */
[----:B------:R-:W-:Y:S01]  /*65630*/  IMAD.WIDE R10, R15, 0x2, R52 ;  /* 0x000000020f0a7825 */ /* 0x000fe200078e0234 */
[----:B------:R1:W-:Y:S01]  /*65640*/  @P5 STG.E.U16 desc[UR32][R6.64], R13 ;  /* 0x0000000d06005986 */ /* 0x0003e2000c101520 */
[----:B0-----:R-:W-:-:S02]  /*65650*/  PRMT R5, R27, 0x7632, R5 ;  /* 0x000076321b057816 */ /* 0x001fc40000000005 */
[----:B------:R-:W-:Y:S01]  /*65660*/  VIADD R4, R42, 0x39 ;  /* 0x000000392a047836 */ /* 0x000fe20000000000 */
[----:B------:R0:W-:Y:S01]  /*65670*/  @P3 STG.E.U16 desc[UR32][R8.64], R27 ;  /* 0x0000001b08003986 */ /* 0x0001e2000c101520 */
[----:B------:R-:W-:Y:S01]  /*65680*/  ISETP.LT.AND P3, PT, R39, UR8, !P6 ;  /* 0x0000000827007c0c */ /* 0x000fe2000f761270 */
[----:B------:R-:W-:Y:S01]  /*65690*/  VIADD R17, R15, UR4 ;  /* 0x000000040f117c36 */ /* 0x000fe20008000000 */
[----:B------:R-:W-:Y:S01]  /*656a0*/  ISETP.LT.AND P5, PT, R61, UR11, !P6 ;  /* 0x0000000b3d007c0c */ /* 0x000fe2000f7a1270 */
[----:B------:R2:W-:Y:S01]  /*656b0*/  @P4 STG.E.U16 desc[UR32][R10.64], R5 ;  /* 0x000000050a004986 */ /* 0x0005e2000c101520 */
[----:B------:R-:W-:Y:S01]  /*656c0*/  ISETP.LT.AND P4, PT, R43, UR12, !P6 ;  /* 0x0000000c2b007c0c */ /* 0x000fe2000f781270 */
[----:B------:R-:W3:Y:S01]  /*656d0*/  LDCU UR8, c[0x0][0x398] ;  /* 0x00007300ff0877ac */ /* 0x000ee20008000800 */
[----:B------:R-:W-:Y:S02]  /*656e0*/  ISETP.GE.AND P2, PT, R4, UR47, PT ;  /* 0x0000002f04007c0c */ /* 0x000fe4000bf46270 */
[----:B------:R2:W3:Y:S01]  /*656f0*/  LDS.128 R4, [R0] ;  /* 0x0000000000047984 */ /* 0x0004e20000000c00 */
[----:B-1----:R-:W-:Y:S01]  /*65700*/  IMAD.WIDE R12, R17, 0x2, R2 ;  /* 0x00000002110c7825 */ /* 0x002fe200078e0202 */
[----:B------:R-:W-:Y:S01]  /*65710*/  ISETP.LT.AND P6, PT, R47, UR13, !P6 ;  /* 0x0000000d2f007c0c */ /* 0x000fe2000f7c1270 */
[----:B------:R-:W1:Y:S01]  /*65720*/  LDCU UR11, c[0x0][0x398] ;  /* 0x00007300ff0b77ac */ /* 0x000e620008000800 */
[----:B------:R-:W-:Y:S01]  /*65730*/  PRMT R15, R31, 0x7632, R15 ;  /* 0x000076321f0f7816 */ /* 0x000fe2000000000f */
[C---:B0-----:R-:W-:Y:S01]  /*65740*/  IMAD.WIDE R8, R17.reuse, 0x2, R48 ;  /* 0x0000000211087825 */ /* 0x041fe200078e0230 */
[----:B------:R-:W-:Y:S01]  /*65750*/  @P3 STG.E.U16 desc[UR32][R12.64], R31 ;  /* 0x0000001f0c003986 */ /* 0x000fe2000c101520 */
[----:B------:R-:W0:Y:S02]  /*65760*/  LDCU UR12, c[0x0][0x398] ;  /* 0x00007300ff0c77ac */ /* 0x000e240008000800 */
[----:B--2---:R-:W-:Y:S01]  /*65770*/  IMAD.WIDE R10, R17, 0x2, R50 ;  /* 0x00000002110a7825 */ /* 0x004fe200078e0232 */
[----:B------:R2:W-:Y:S01]  /*65780*/  @P5 STG.E.U16 desc[UR32][R8.64], R15 ;  /* 0x0000000f08005986 */ /* 0x0005e2000c101520 */
[----:B------:R-:W-:Y:S01]  /*65790*/  ISETP.LT.AND P5, PT, R39, UR14, !P1 ;  /* 0x0000000e27007c0c */ /* 0x000fe2000cfa1270 */
[----:B------:R-:W0:Y:S02]  /*657a0*/  LDCU UR13, c[0x0][0x398] ;  /* 0x00007300ff0d77ac */ /* 0x000e240008000800 */
[----:B------:R0:W-:Y:S01]  /*657b0*/  @P4 STG.E.U16 desc[UR32][R10.64], R35 ;  /* 0x000000230a004986 */ /* 0x0001e2000c101520 */
[----:B------:R-:W-:Y:S01]  /*657c0*/  ISETP.LT.AND P4, PT, R61, UR15, !P1 ;  /* 0x0000000f3d007c0c */ /* 0x000fe2000cf81270 */
[----:B------:R-:W1:Y:S01]  /*657d0*/  LDCU UR14, c[0x0][0x398] ;  /* 0x00007300ff0e77ac */ /* 0x000e620008000800 */
[----:B------:R-:W-:-:S02]  /*657e0*/  ISETP.LT.AND P3, PT, R43, UR10, !P1 ;  /* 0x0000000a2b007c0c */ /* 0x000fc4000cf61270 */
[----:B------:R-:W-:Y:S01]  /*657f0*/  PRMT R0, R36, 0x7632, R0 ;  /* 0x0000763224007816 */ /* 0x000fe20000000000 */
[----:B------:R-:W1:Y:S01]  /*65800*/  LDCU UR10, c[0x0][0x398] ;  /* 0x00007300ff0a77ac */ /* 0x000e620008000800 */
[----:B--2---:R-:W-:Y:S01]  /*65810*/  PRMT R9, R35, 0x7632, R9 ;  /* 0x0000763223097816 */ /* 0x004fe20000000009 */
[C---:B------:R-:W-:Y:S01]  /*65820*/  IMAD.WIDE R14, R17.reuse, 0x2, R52 ;  /* 0x00000002110e7825 */ /* 0x040fe200078e0234 */
[----:B------:R-:W2:Y:S03]  /*65830*/  LDCU UR15, c[0x0][0x398] ;  /* 0x00007300ff0f77ac */ /* 0x000ea60008000800 */
[----:B------:R-:W-:Y:S01]  /*65840*/  VIADD R17, R17, UR4 ;  /* 0x0000000411117c36 */ /* 0x000fe20008000000 */
[----:B------:R1:W-:Y:S01]  /*65850*/  @P6 STG.E.U16 desc[UR32][R14.64], R9 ;  /* 0x000000090e006986 */ /* 0x0003e2000c101520 */
[----:B------:R-:W-:Y:S01]  /*65860*/  ISETP.LT.AND P6, PT, R47, UR9, !P1 ;  /* 0x000000092f007c0c */ /* 0x000fe2000cfc1270 */
[----:B------:R-:W2:Y:S01]  /*65870*/  LDCU UR9, c[0x0][0x398] ;  /* 0x00007300ff0977ac */ /* 0x000ea20008000800 */
[----:B0-----:R-:W-:-:S04]  /*65880*/  IMAD.WIDE R10, R17, 0x2, R48 ;  /* 0x00000002110a7825 */ /* 0x001fc800078e0230 */
[----:B-1----:R-:W-:-:S04]  /*65890*/  IMAD.WIDE R8, R17, 0x2, R2 ;  /* 0x0000000211087825 */ /* 0x002fc800078e0202 */
[----:B------:R-:W-:Y:S01]  /*658a0*/  IMAD.WIDE R12, R17, 0x2, R50 ;  /* 0x00000002110c7825 */ /* 0x000fe200078e0232 */
[----:B------:R0:W-:Y:S01]  /*658b0*/  @P5 STG.E.U16 desc[UR32][R8.64], R36 ;  /* 0x0000002408005986 */ /* 0x0001e2000c101520 */
[----:B----4-:R-:W-:Y:S01]  /*658c0*/  ISETP.LT.AND P5, PT, R39, UR16, !P2 ;  /* 0x0000001027007c0c */ /* 0x010fe2000d7a1270 */
[----:B------:R-:W1:Y:S01]  /*658d0*/  LDCU UR16, c[0x0][0x398] ;  /* 0x00007300ff1077ac */ /* 0x000e620008000800 */
[----:B------:R-:W-:Y:S01]  /*658e0*/  IMAD.WIDE R14, R17, 0x2, R52 ;  /* 0x00000002110e7825 */ /* 0x000fe200078e0234 */
[----:B------:R4:W-:Y:S01]  /*658f0*/  @P4 STG.E.U16 desc[UR32][R10.64], R0 ;  /* 0x000000000a004986 */ /* 0x0009e2000c101520 */
[----:B------:R-:W-:Y:S02]  /*65900*/  ISETP.LT.AND P4, PT, R61, UR17, !P2 ;  /* 0x000000113d007c0c */ /* 0x000fe4000d781270 */
[----:B------:R-:W-:Y:S01]  /*65910*/  VIADD R17, R17, UR4 ;  /* 0x0000000411117c36 */ /* 0x000fe20008000000 */
[----:B------:R1:W-:Y:S01]  /*65920*/  @P3 STG.E.U16 desc[UR32][R12.64], R40 ;  /* 0x000000280c003986 */ /* 0x0003e2000c101520 */
[----:B0-----:R-:W-:-:S02]  /*65930*/  PRMT R9, R40, 0x7632, R9 ;  /* 0x0000763228097816 */ /* 0x001fc40000000009 */
[----:B---3--:R-:W-:Y:S01]  /*65940*/  ISETP.LT.AND P3, PT, R43, UR8, !P2 ;  /* 0x000000082b007c0c */ /* 0x008fe2000d761270 */
[----:B------:R-:W0:Y:S02]  /*65950*/  LDCU UR8, c[0x0][0x398] ;  /* 0x00007300ff0877ac */ /* 0x000e240008000800 */
[----:B------:R3:W-:Y:S01]  /*65960*/  @P6 STG.E.U16 desc[UR32][R14.64], R9 ;  /* 0x000000090e006986 */ /* 0x0007e2000c101520 */
[----:B------:R-:W-:Y:S01]  /*65970*/  ISETP.LT.AND P6, PT, R47, UR11, !P2 ;  /* 0x0000000b2f007c0c */ /* 0x000fe2000d7c1270 */
[C---:B----4-:R-:W-:Y:S01]  /*65980*/  IMAD.WIDE R10, R17.reuse, 0x2, R48 ;  /* 0x00000002110a7825 */ /* 0x050fe200078e0230 */
[----:B------:R-:W-:Y:S01]  /*65990*/  ISETP.GE.AND P1, PT, R16, UR45, PT ;  /* 0x0000002d10007c0c */ /* 0x000fe2000bf26270 */
[----:B------:R-:W4:Y:S02]  /*659a0*/  LDCU UR11, c[0x0][0x398] ;  /* 0x00007300ff0b77ac */ /* 0x000f240008000800 */
[----:B-1----:R-:W-:-:S04]  /*659b0*/  IMAD.WIDE R12, R17, 0x2, R50 ;  /* 0x00000002110c7825 */ /* 0x002fc800078e0232 */
[----:B---3--:R-:W-:Y:S01]  /*659c0*/  IMAD.WIDE R8, R17, 0x2, R2 ;  /* 0x0000000211087825 */ /* 0x008fe200078e0202 */
[----:B------:R-:W-:-:S04]  /*659d0*/  PRMT R15, R44, 0x7632, R15 ;  /* 0x000076322c0f7816 */ /* 0x000fc8000000000f */
[----:B------:R1:W-:Y:S01]  /*659e0*/  @P5 STG.E.U16 desc[UR32][R8.64], R44 ;  /* 0x0000002c08005986 */ /* 0x0003e2000c101520 */
[----:B------:R-:W-:Y:S01]  /*659f0*/  ISETP.LT.AND P5, PT, R39, UR12, !P1 ;  /* 0x0000000c27007c0c */ /* 0x000fe2000cfa1270 */
[----:B------:R-:W-:Y:S01]  /*65a00*/  VIADD R0, R42, 0x3b ;  /* 0x0000003b2a007836 */ /* 0x000fe20000000000 */
[----:B------:R-:W3:Y:S01]  /*65a10*/  LDCU UR12, c[0x0][0x398] ;  /* 0x00007300ff0c77ac */ /* 0x000ee20008000800 */
[----:B------:R0:W-:Y:S01]  /*65a20*/  @P4 STG.E.U16 desc[UR32][R10.64], R15 ;  /* 0x0000000f0a004986 */ /* 0x0001e2000c101520 */
[----:B------:R-:W-:-:S03]  /*65a30*/  ISETP.LT.AND P4, PT, R61, UR18, !P1 ;  /* 0x000000123d007c0c */ /* 0x000fc6000cf81270 */
[----:B------:R2:W-:Y:S01]  /*65a40*/  @P3 STG.E.U16 desc[UR32][R12.64], R4 ;  /* 0x000000040c003986 */ /* 0x0005e2000c101520 */
[----:B-1----:R-:W-:Y:S01]  /*65a50*/  PRMT R9, R4, 0x7632, R9 ;  /* 0x0000763204097816 */ /* 0x002fe20000000009 */
[----:B0-----:R-:W-:Y:S01]  /*65a60*/  IMAD.WIDE R14, R17, 0x2, R52 ;  /* 0x00000002110e7825 */ /* 0x001fe200078e0234 */
[----:B------:R-:W-:Y:S01]  /*65a70*/  ISETP.LT.AND P3, PT, R43, UR13, !P1 ;  /* 0x0000000d2b007c0c */ /* 0x000fe2000cf61270 */
[----:B------:R-:W0:Y:S02]  /*65a80*/  LDCU UR13, c[0x0][0x398] ;  /* 0x00007300ff0d77ac */ /* 0x000e240008000800 */
[----:B------:R-:W-:Y:S01]  /*65a90*/  VIADD R17, R17, UR4 ;  /* 0x0000000411117c36 */ /* 0x000fe20008000000 */
[----:B------:R1:W-:Y:S01]  /*65aa0*/  @P6 STG.E.U16 desc[UR32][R14.64], R9 ;  /* 0x000000090e006986 */ /* 0x0003e2000c101520 */
[----:B------:R-:W-:Y:S02]  /*65ab0*/  ISETP.LT.AND P6, PT, R47, UR19, !P1 ;  /* 0x000000132f007c0c */ /* 0x000fe4000cfc1270 */
[----:B------:R-:W-:Y:S01]  /*65ac0*/  ISETP.GE.AND P2, PT, R0, UR25, PT ;  /* 0x0000001900007c0c */ /* 0x000fe2000bf46270 */
[----:B------:R-:W-:Y:S01]  /*65ad0*/  VIADD R0, R42, 0x3c ;  /* 0x0000003c2a007836 */ /* 0x000fe20000000000 */
[----:B--2---:R-:W-:Y:S01]  /*65ae0*/  PRMT R4, R37, 0x7632, R4 ;  /* 0x0000763225047816 */ /* 0x004fe20000000004 */
[----:B------:R-:W-:-:S04]  /*65af0*/  IMAD.WIDE R10, R17, 0x2, R48 ;  /* 0x00000002110a7825 */ /* 0x000fc800078e0230 */
[----:B-1----:R-:W-:Y:S01]  /*65b00*/  IMAD.WIDE R8, R17, 0x2, R2 ;  /* 0x0000000211087825 */ /* 0x002fe200078e0202 */
[----:B------:R-:W-:-:S03]  /*65b10*/  ISETP.GE.AND P1, PT, R0, UR53, PT ;  /* 0x0000003500007c0c */ /* 0x000fc6000bf26270 */
[C---:B------:R-:W-:Y:S01]  /*65b20*/  IMAD.WIDE R12, R17.reuse, 0x2, R50 ;  /* 0x00000002110c7825 */ /* 0x040fe200078e0232 */
[----:B------:R1:W-:Y:S03]  /*65b30*/  @P5 STG.E.U16 desc[UR32][R8.64], R37 ;  /* 0x0000002508005986 */ /* 0x0003e6000c101520 */
[----:B------:R-:W-:Y:S01]  /*65b40*/  IMAD.WIDE R14, R17, 0x2, R52 ;  /* 0x00000002110e7825 */ /* 0x000fe200078e0234 */
[----:B------:R2:W-:Y:S03]  /*65b50*/  @P4 STG.E.U16 desc[UR32][R10.64], R4 ;  /* 0x000000040a004986 */ /* 0x0005e6000c101520 */
[----:B------:R-:W-:Y:S01]  /*65b60*/  VIADD R0, R42, 0x3d ;  /* 0x0000003d2a007836 */ /* 0x000fe20000000000 */
[----:B------:R0:W-:Y:S01]  /*65b70*/  @P3 STG.E.U16 desc[UR32][R12.64], R41 ;  /* 0x000000290c003986 */ /* 0x0001e2000c101520 */
[----:B-1----:R-:W-:-:S02]  /*65b80*/  PRMT R9, R41, 0x7632, R9 ;  /* 0x0000763229097816 */ /* 0x002fc40000000009 */
[----:B------:R-:W-:Y:S01]  /*65b90*/  ISETP.LT.AND P5, PT, R39, UR10, !P2 ;  /* 0x0000000a27007c0c */ /* 0x000fe2000d7a1270 */
[----:B------:R-:W-:Y:S01]  /*65ba0*/  VIADD R17, R17, UR4 ;  /* 0x0000000411117c36 */ /* 0x000fe20008000000 */
[----:B------:R-:W-:Y:S01]  /*65bb0*/  ISETP.LT.AND P4, PT, R61, UR9, !P2 ;  /* 0x000000093d007c0c */ /* 0x000fe2000d781270 */
[----:B------:R1:W-:Y:S01]  /*65bc0*/  @P6 STG.E.U16 desc[UR32][R14.64], R9 ;  /* 0x000000090e006986 */ /* 0x0003e2000c101520 */
[----:B------:R-:W-:Y:S01]  /*65bd0*/  ISETP.LT.AND P3, PT, R43, UR14, !P2 ;  /* 0x0000000e2b007c0c */ /* 0x000fe2000d761270 */
[----:B--2---:R-:W-:Y:S01]  /*65be0*/  IMAD.WIDE R10, R17, 0x2, R48 ;  /* 0x00000002110a7825 */ /* 0x004fe200078e0230 */
[----:B------:R-:W-:Y:S01]  /*65bf0*/  ISETP.LT.AND P6, PT, R47, UR8, !P2 ;  /* 0x000000082f007c0c */ /* 0x000fe2000d7c1270 */
[----:B------:R-:W2:Y:S01]  /*65c00*/  LDCU UR9, c[0x0][0x398] ;  /* 0x00007300ff0977ac */ /* 0x000ea20008000800 */
[----:B------:R-:W-:Y:S01]  /*65c10*/  ISETP.GE.AND P2, PT, R0, UR55, PT ;  /* 0x0000003700007c0c */ /* 0x000fe2000bf46270 */
[----:B------:R-:W-:Y:S02]  /*65c20*/  VIADD R0, R42, 0x3e ;  /* 0x0000003e2a007836 */ /* 0x000fe40000000000 */
[----:B------:R-:W2:Y:S01]  /*65c30*/  LDL.LU R42, [R1+0x2374] ;  /* 0x00237400012a7983 */ /* 0x000ea20000300800 */
[----:B------:R-:W-:Y:S01]  /*65c40*/  PRMT R4, R45, 0x7632, R4 ;  /* 0x000076322d047816 */ /* 0x000fe20000000004 */
[C---:B0-----:R-:W-:Y:S01]  /*65c50*/  IMAD.WIDE R12, R17.reuse, 0x2, R50 ;  /* 0x00000002110c7825 */ /* 0x041fe200078e0232 */
[----:B------:R-:W0:Y:S03]  /*65c60*/  LDCU UR8, c[0x0][0x398] ;  /* 0x00007300ff0877ac */ /* 0x000e260008000800 */
[C---:B-1----:R-:W-:Y:S01]  /*65c70*/  IMAD.WIDE R8, R17.reuse, 0x2, R2 ;  /* 0x0000000211087825 */ /* 0x042fe200078e0202 */
[----:B------:R-:W1:Y:S04]  /*65c80*/  LDCU UR10, c[0x0][0x398] ;  /* 0x00007300ff0a77ac */ /* 0x000e680008000800 */
[----:B------:R0:W-:Y:S01]  /*65c90*/  @P5 STG.E.U16 desc[UR32][R8.64], R45 ;  /* 0x0000002d08005986 */ /* 0x0001e2000c101520 */
[----:B------:R-:W-:Y:S01]  /*65ca0*/  IMAD.WIDE R14, R17, 0x2, R52 ;  /* 0x00000002110e7825 */ /* 0x000fe200078e0234 */
[----:B------:R-:W1:Y:S02]  /*65cb0*/  LDCU UR14, c[0x0][0x398] ;  /* 0x00007300ff0e77ac */ /* 0x000e640008000800 */
[----:B------:R3:W-:Y:S01]  /*65cc0*/  @P4 STG.E.U16 desc[UR32][R10.64], R4 ;  /* 0x000000040a004986 */ /* 0x0007e2000c101520 */
[----:B----4-:R-:W-:Y:S01]  /*65cd0*/  ISETP.LT.AND P4, PT, R39, UR11, !P1 ;  /* 0x0000000b27007c0c */ /* 0x010fe2000cf81270 */
[----:B------:R-:W-:Y:S01]  /*65ce0*/  VIADD R17, R17, UR4 ;  /* 0x0000000411117c36 */ /* 0x000fe20008000000 */
[----:B------:R-:W-:Y:S01]  /*65cf0*/  ISETP.LT.AND P5, PT, R61, UR15, !P1 ;  /* 0x0000000f3d007c0c */ /* 0x000fe2000cfa1270 */
[----:B------:R4:W-:Y:S01]  /*65d00*/  @P3 STG.E.U16 desc[UR32][R12.64], R5 ;  /* 0x000000050c003986 */ /* 0x0009e2000c101520 */
[----:B------:R-:W1:Y:S01]  /*65d10*/  LDCU UR11, c[0x0][0x398] ;  /* 0x00007300ff0b77ac */ /* 0x000e620008000800 */
[----:B0-----:R-:W-:-:S02]  /*65d20*/  PRMT R9, R5, 0x7632, R9 ;  /* 0x0000763205097816 */ /* 0x001fc40000000009 */
[----:B---3--:R-:W-:-:S03]  /*65d30*/  PRMT R11, R38, 0x7632, R11 ;  /* 0x00007632260b7816 */ /* 0x008fc6000000000b */
[----:B------:R0:W-:Y:S01]  /*65d40*/  @P6 STG.E.U16 desc[UR32][R14.64], R9 ;  /* 0x000000090e006986 */ /* 0x0001e2000c101520 */
[----:B----4-:R-:W-:Y:S01]  /*65d50*/  IMAD.WIDE R4, R17, 0x2, R2 ;  /* 0x0000000211047825 */ /* 0x010fe200078e0202 */
[----:B------:R-:W-:Y:S01]  /*65d60*/  ISETP.LT.AND P6, PT, R43, UR12, !P1 ;  /* 0x0000000c2b007c0c */ /* 0x000fe2000cfc1270 */
[----:B------:R-:W3:Y:S01]  /*65d70*/  LDCU UR12, c[0x0][0x398] ;  /* 0x00007300ff0c77ac */ /* 0x000ee20008000800 */
[----:B------:R-:W-:Y:S02]  /*65d80*/  ISETP.LT.AND P1, PT, R47, UR13, !P1 ;  /* 0x0000000d2f007c0c */ /* 0x000fe4000cf21270 */
[----:B------:R-:W-:Y:S01]  /*65d90*/  @P4 STG.E.U16 desc[UR32][R4.64], R38 ;  /* 0x0000002604004986 */ /* 0x000fe2000c101520 */
[----:B------:R-:W-:Y:S01]  /*65da0*/  ISETP.LT.AND P4, PT, R39, UR16, !P2 ;  /* 0x0000001027007c0c */ /* 0x000fe2000d781270 */
[C---:B------:R-:W-:Y:S01]  /*65db0*/  IMAD.WIDE R12, R17.reuse, 0x2, R52 ;  /* 0x00000002110c7825 */ /* 0x040fe200078e0234 */
[----:B------:R-:W-:Y:S01]  /*65dc0*/  ISETP.GE.AND P3, PT, R0, UR57, PT ;  /* 0x0000003900007c0c */ /* 0x000fe2000bf66270 */
[----:B------:R-:W4:Y:S02]  /*65dd0*/  LDCU UR13, c[0x0][0x398] ;  /* 0x00007300ff0d77ac */ /* 0x000f240008000800 */
[----:B0-----:R-:W-:-:S05]  /*65de0*/  IMAD.WIDE R8, R17, 0x2, R48 ;  /* 0x0000000211087825 */ /* 0x001fca00078e0230 */
[----:B------:R0:W-:Y:S02]  /*65df0*/  @P5 STG.E.U16 desc[UR32][R8.64], R11 ;  /* 0x0000000b08005986 */ /* 0x0001e4000c101520 */
[----:B0-----:R-:W-:-:S04]  /*65e00*/  IMAD.WIDE R10, R17, 0x2, R50 ;  /* 0x00000002110a7825 */ /* 0x001fc800078e0232 */
[----:B------:R-:W-:-:S04]  /*65e10*/  VIADD R17, R17, UR4 ;  /* 0x0000000411117c36 */ /* 0x000fc80008000000 */
[----:B------:R-:W-:Y:S01]  /*65e20*/  IMAD.WIDE R4, R17, 0x2, R2 ;  /* 0x0000000211047825 */ /* 0x000fe200078e0202 */
[----:B--2---:R-:W-:Y:S01]  /*65e30*/  PRMT R0, R42, 0x7632, R0 ;  /* 0x000076322a007816 */ /* 0x004fe20000000000 */
[----:B------:R-:W-:Y:S01]  /*65e40*/  @P6 STG.E.U16 desc[UR32][R10.64], R42 ;  /* 0x0000002a0a006986 */ /* 0x000fe2000c101520 */
[----:B-1----:R-:W-:-:S03]  /*65e50*/  ISETP.LT.AND P6, PT, R39, UR11, !P3 ;  /* 0x0000000b27007c0c */ /* 0x002fc6000dfc1270 */
[----:B------:R0:W-:Y:S04]  /*65e60*/  @P1 STG.E.U16 desc[UR32][R12.64], R0 ;  /* 0x000000000c001986 */ /* 0x0001e8000c101520 */
[----:B------:R-:W-:Y:S01]  /*65e70*/  @P4 STG.E.U16 desc[UR32][R4.64], R46 ;  /* 0x0000002e04004986 */ /* 0x000fe2000c101520 */
[----:B------:R-:W-:-:S03]  /*65e80*/  ISETP.LT.AND P4, PT, R39, UR7, !P0 ;  /* 0x0000000727007c0c */ /* 0x000fc6000c781270 */
[----:B------:R-:W2:Y:S01]  /*65e90*/  LDL.LU R39, [R1+0x2370] ;  /* 0x0023700001277983 */ /* 0x000ea20000300800 */
[----:B------:R-:W-:Y:S01]  /*65ea0*/  ISETP.LT.AND P5, PT, R61, UR9, !P2 ;  /* 0x000000093d007c0c */ /* 0x000fe2000d7a1270 */
[----:B------:R-:W1:Y:S01]  /*65eb0*/  LDCU UR9, c[0x0][0x398] ;  /* 0x00007300ff0977ac */ /* 0x000e620008000800 */
[----:B------:R-:W-:Y:S02]  /*65ec0*/  ISETP.LT.AND P1, PT, R43, UR8, !P2 ;  /* 0x000000082b007c0c */ /* 0x000fe4000d721270 */
[----:B------:R-:W-:Y:S01]  /*65ed0*/  ISETP.LT.AND P2, PT, R47, UR10, !P2 ;  /* 0x0000000a2f007c0c */ /* 0x000fe2000d741270 */
[----:B------:R-:W-:Y:S01]  /*65ee0*/  IMAD.WIDE R8, R17, 0x2, R48 ;  /* 0x0000000211087825 */ /* 0x000fe200078e0230 */
[----:B0-----:R-:W-:-:S03]  /*65ef0*/  PRMT R13, R46, 0x7632, R13 ;  /* 0x000076322e0d7816 */ /* 0x001fc6000000000d */
[C---:B------:R-:W-:Y:S01]  /*65f00*/  VIADD R19, R17.reuse, UR4 ;  /* 0x0000000411137c36 */ /* 0x040fe20008000000 */
[----:B------:R-:W-:Y:S01]  /*65f10*/  PRMT R0, R6, 0x7632, R0 ;  /* 0x0000763206007816 */ /* 0x000fe20000000000 */
[----:B------:R-:W-:Y:S02]  /*65f20*/  IMAD.WIDE R10, R17, 0x2, R50 ;  /* 0x00000002110a7825 */ /* 0x000fe400078e0232 */
[----:B------:R0:W-:Y:S02]  /*65f30*/  @P5 STG.E.U16 desc[UR32][R8.64], R13 ;  /* 0x0000000d08005986 */ /* 0x0001e4000c101520 */
[----:B------:R-:W-:Y:S02]  /*65f40*/  IMAD.WIDE R14, R19, 0x2, R2 ;  /* 0x00000002130e7825 */ /* 0x000fe400078e0202 */
[----:B------:R-:W-:Y:S02]  /*65f50*/  @P1 STG.E.U16 desc[UR32][R10.64], R6 ;  /* 0x000000060a001986 */ /* 0x000fe4000c101520 */
[----:B0-----:R-:W-:Y:S01]  /*65f60*/  IMAD.WIDE R12, R17, 0x2, R52 ;  /* 0x00000002110c7825 */ /* 0x001fe200078e0234 */
[----:B------:R-:W-:-:S04]  /*65f70*/  ISETP.LT.AND P1, PT, R61, UR6, !P0 ;  /* 0x000000063d007c0c */ /* 0x000fc8000c721270 */
[----:B------:R0:W-:Y:S01]  /*65f80*/  @P2 STG.E.U16 desc[UR32][R12.64], R0 ;  /* 0x000000000c002986 */ /* 0x0001e2000c101520 */
[----:B------:R-:W-:Y:S02]  /*65f90*/  ISETP.LT.AND P2, PT, R43, UR5, !P0 ;  /* 0x000000052b007c0c */ /* 0x000fe4000c741270 */
[----:B---3--:R-:W-:Y:S02]  /*65fa0*/  ISETP.LT.AND P5, PT, R61, UR12, !P3 ;  /* 0x0000000c3d007c0c */ /* 0x008fe4000dfa1270 */
[----:B------:R-:W-:Y:S01]  /*65fb0*/  ISETP.LT.AND P0, PT, R47, UR14, !P0 ;  /* 0x0000000e2f007c0c */ /* 0x000fe2000c701270 */
[----:B--2---:R2:W-:Y:S01]  /*65fc0*/  @P6 STG.E.U16 desc[UR32][R14.64], R39 ;  /* 0x000000270e006986 */ /* 0x0045e2000c101520 */
[----:B----4-:R-:W-:Y:S02]  /*65fd0*/  ISETP.LT.AND P6, PT, R43, UR13, !P3 ;  /* 0x0000000d2b007c0c */ /* 0x010fe4000dfc1270 */
[----:B-1----:R-:W-:Y:S01]  /*65fe0*/  ISETP.LT.AND P3, PT, R47, UR9, !P3 ;  /* 0x000000092f007c0c */ /* 0x002fe2000df61270 */
[----:B------:R-:W3:Y:S04]  /*65ff0*/  LDL.LU R43, [R1+0x236c] ;  /* 0x00236c00012b7983 */ /* 0x000ee80000300800 */
[----:B------:R-:W4:Y:S01]  /*66000*/  LDL.LU R47, [R1+0x2368] ;  /* 0x00236800012f7983 */ /* 0x000f220000300800 */
[----:B------:R-:W-:Y:S01]  /*66010*/  VIADD R17, R19, UR4 ;  /* 0x0000000413117c36 */ /* 0x000fe20008000000 */
[----:B0-----:R-:W-:Y:S01]  /*66020*/  PRMT R13, R39, 0x7632, R13 ;  /* 0x00007632270d7816 */ /* 0x001fe2000000000d */
[----:B------:R-:W-:-:S04]  /*66030*/  IMAD.WIDE R4, R19, 0x2, R48 ;  /* 0x0000000213047825 */ /* 0x000fc800078e0230 */
[C---:B------:R-:W-:Y:S01]  /*66040*/  IMAD.WIDE R8, R19.reuse, 0x2, R50 ;  /* 0x0000000213087825 */ /* 0x040fe200078e0232 */
[----:B------:R2:W-:Y:S03]  /*66050*/  @P5 STG.E.U16 desc[UR32][R4.64], R13 ;  /* 0x0000000d04005986 */ /* 0x0005e6000c101520 */
[----:B------:R-:W-:-:S04]  /*66060*/  IMAD.WIDE R10, R19, 0x2, R52 ;  /* 0x00000002130a7825 */ /* 0x000fc800078e0234 */
[----:B------:R-:W-:-:S04]  /*66070*/  IMAD.WIDE R2, R17, 0x2, R2 ;  /* 0x0000000211027825 */ /* 0x000fc800078e0202 */
[----:B------:R-:W-:-:S04]  /*66080*/  IMAD.WIDE R48, R17, 0x2, R48 ;  /* 0x0000000211307825 */ /* 0x000fc800078e0230 */
[----:B------:R-:W-:-:S04]  /*66090*/  IMAD.WIDE R50, R17, 0x2, R50 ;  /* 0x0000000211327825 */ /* 0x000fc800078e0232 */
[----:B------:R-:W-:Y:S01]  /*660a0*/  IMAD.WIDE R52, R17, 0x2, R52 ;  /* 0x0000000211347825 */ /* 0x000fe200078e0234 */
[----:B---3--:R-:W-:Y:S01]  /*660b0*/  PRMT R0, R43, 0x7632, R0 ;  /* 0x000076322b007816 */ /* 0x008fe20000000000 */
[----:B------:R2:W-:Y:S01]  /*660c0*/  @P6 STG.E.U16 desc[UR32][R8.64], R43 ;  /* 0x0000002b08006986 */ /* 0x0005e2000c101520 */
[----:B----4-:R-:W-:-:S03]  /*660d0*/  PRMT R24, R47, 0x7632, R24 ;  /* 0x000076322f187816 */ /* 0x010fc60000000018 */
[----:B------:R2:W-:Y:S04]  /*660e0*/  @P3 STG.E.U16 desc[UR32][R10.64], R0 ;  /* 0x000000000a003986 */ /* 0x0005e8000c101520 */
[----:B------:R2:W-:Y:S04]  /*660f0*/  @P4 STG.E.U16 desc[UR32][R2.64], R47 ;  /* 0x0000002f02004986 */ /* 0x0005e8000c101520 */
[----:B------:R2:W-:Y:S04]  /*66100*/  @P1 STG.E.U16 desc[UR32][R48.64], R24 ;  /* 0x0000001830001986 */ /* 0x0005e8000c101520 */
[----:B------:R2:W-:Y:S01]  /*66110*/  @P2 STG.E.U16 desc[UR32][R50.64], R7 ;  /* 0x0000000732002986 */ /* 0x0005e2000c101520 */
[----:B------:R-:W-:Y:S05]  /*66120*/  @!P0 EXIT ;  /* 0x000000000000894d */ /* 0x000fea0003800000 */
[----:B------:R-:W-:-:S05]  /*66130*/  PRMT R26, R7, 0x7632, R26 ;  /* 0x00007632071a7816 */ /* 0x000fca000000001a */
[----:B------:R-:W-:Y:S01]  /*66140*/  STG.E.U16 desc[UR32][R52.64], R26 ;  /* 0x0000001a34007986 */ /* 0x000fe2000c101520 */
[----:B------:R-:W-:Y:S05]  /*66150*/  EXIT ;  /* 0x000000000000794d */ /* 0x000fea0003800000 */
.L_x_2:
[----:B------:R-:W-:-:S00]  /*66160*/  BRA `(.L_x_2) ;  /* 0xfffffffc00fc7947 */ /* 0x000fc0000383ffff */
[----:B------:R-:W-:-:S00]  /*66170*/  NOP ;  /* 0x0000000000007918 */ /* 0x000fc00000000000 */
        /* <DEDUP_REMOVED lines=8> */
.L_x_3:


//--------------------- .nv.shared.matmul_kernel  --------------------------
	.section	.nv.shared.matmul_kernel,"aw",@nobits
	.sectionflags	@""
	.align	16
	.zero		1024


//--------------------- .nv.shared.reserved.0     --------------------------
	.section	.nv.shared.reserved.0,"aw",@nobits
	.weak		__nv_reservedSMEM_offset_0_alias
	.size		__nv_reservedSMEM_offset_0_alias, 0, 64
	.other		__nv_reservedSMEM_offset_0_alias,@"STO_CUDA_RESERVED_SHARED STV_DEFAULT"
__nv_reservedSMEM_offset_0_alias:
	.zero		0
	.zero		64


//--------------------- .nv.constant0.matmul_kernel --------------------------
	.section	.nv.constant0.matmul_kernel,"a",@progbits
	.sectionflags	@""
	.align	4
.nv.constant0.matmul_kernel:
	.zero		976


//--------------------- SYMBOLS --------------------------

	.type		.nv.reservedSmem.offset0,@object
	.size		.nv.reservedSmem.offset0,0x4
	.type		.nv.reservedSmem.cap,@object
	.size		.nv.reservedSmem.cap,0x4
